//
// Generated by NVIDIA NVVM Compiler
//
// Compiler Build ID: CL-36424714
// Cuda compilation tools, release 13.0, V13.0.88
// Based on NVVM 20.0.0
//

.version 9.0
.target sm_100
.address_size 64

	// .globl	_Z10uniTwiddlePmS_ssss
.const .align 2 .b8 ind2[16] = {0, 0, 0, 0, 0, 0, 0, 0, 4, 0, 4, 0, 4, 0, 4};
.const .align 2 .b8 ind3[16] = {0, 0, 4, 0, 2, 0, 6, 0, 0, 0, 4, 0, 2, 0, 6};
.const .align 2 .b8 ind4[16] = {0, 0, 4, 0, 2, 0, 6, 0, 1, 0, 5, 0, 3, 0, 7};
.const .align 2 .b8 ind5[32] = {0, 0, 8, 0, 4, 0, 12, 0, 2, 0, 10, 0, 6, 0, 14, 0, 1, 0, 9, 0, 5, 0, 13, 0, 3, 0, 11, 0, 7, 0, 15};
// _ZZ10uniTwiddlePmS_ssssE5block has been demoted
// _ZZ12uniTransposePmS_isssE5block has been demoted
// _ZZ17data_fft16_kernelPmE3xsm has been demoted
// _ZZ17data_fft16_kernelPmE3ysm has been demoted

.visible .entry _Z10uniTwiddlePmS_ssss(
	.param .u64 .ptr .align 1 _Z10uniTwiddlePmS_ssss_param_0,
	.param .u64 .ptr .align 1 _Z10uniTwiddlePmS_ssss_param_1,
	.param .u16 _Z10uniTwiddlePmS_ssss_param_2,
	.param .u16 _Z10uniTwiddlePmS_ssss_param_3,
	.param .u16 _Z10uniTwiddlePmS_ssss_param_4,
	.param .u16 _Z10uniTwiddlePmS_ssss_param_5
)
{
	.local .align 16 .b8 	__local_depot0[128];
	.reg .b64 	%SP;
	.reg .b64 	%SPL;
	.reg .pred 	%p<1286>;
	.reg .b16 	%rs<304>;
	.reg .b32 	%r<768>;
	.reg .b64 	%rd<4242>;
	// demoted variable
	.shared .align 8 .b8 _ZZ10uniTwiddlePmS_ssssE5block[32768];
	mov.u64 	%SPL, __local_depot0;
	add.u64 	%rd1, %SPL, 0;
	add.u64 	%rd2, %SPL, 64;
	add.u64 	%rd3, %SPL, 0;
	add.u64 	%rd4, %SPL, 0;
	mov.u32 	%r164, %ctaid.x;
	shl.b32 	%r165, %r164, 9;
	mov.u32 	%r166, %tid.x;
	add.s32 	%r3, %r165, %r166;
	setp.gt.s32 	%p19, %r3, 16777215;
	@%p19 bra 	$L__BB0_918;
	mov.b32 	%r2, 0;
	shl.b32 	%r170, %r166, 6;
	mov.u32 	%r171, _ZZ10uniTwiddlePmS_ssssE5block;
	add.s32 	%r4, %r171, %r170;
$L__BB0_2:
	ld.param.u16 	%rs248, [_Z10uniTwiddlePmS_ssss_param_5];
	ld.param.u16 	%rs247, [_Z10uniTwiddlePmS_ssss_param_3];
	ld.param.u64 	%rd3915, [_Z10uniTwiddlePmS_ssss_param_0];
	shl.b32 	%r168, %r3, 6;
	cvt.s64.s32 	%rd1264, %r168;
	cvta.to.global.u64 	%rd1265, %rd3915;
	add.s64 	%rd1266, %rd1265, %rd1264;
	ld.global.u64 	%rd1267, [%rd1266];
	st.shared.u64 	[%r4], %rd1267;
	ld.global.u64 	%rd1268, [%rd1266+8];
	st.shared.u64 	[%r4+8], %rd1268;
	ld.global.u64 	%rd1269, [%rd1266+16];
	st.shared.u64 	[%r4+16], %rd1269;
	ld.global.u64 	%rd1270, [%rd1266+24];
	st.shared.u64 	[%r4+24], %rd1270;
	ld.global.u64 	%rd1271, [%rd1266+32];
	st.shared.u64 	[%r4+32], %rd1271;
	ld.global.u64 	%rd1272, [%rd1266+40];
	st.shared.u64 	[%r4+40], %rd1272;
	ld.global.u64 	%rd1273, [%rd1266+48];
	st.shared.u64 	[%r4+48], %rd1273;
	ld.global.u64 	%rd1274, [%rd1266+56];
	st.shared.u64 	[%r4+56], %rd1274;
	bar.sync 	0;
	cvt.u32.u16 	%r172, %rs247;
	mov.b32 	%r173, -1;
	shl.b32 	%r174, %r173, %r172;
	not.b32 	%r175, %r174;
	and.b32  	%r176, %r3, %r175;
	cvt.u32.u16 	%r177, %rs248;
	shr.u32 	%r178, %r176, %r177;
	shl.b32 	%r179, %r178, %r177;
	sub.s32 	%r180, %r176, %r179;
	mul.lo.s32 	%r5, %r180, %r178;
	setp.lt.s32 	%p20, %r5, 1;
	@%p20 bra 	$L__BB0_917;
	ld.param.u16 	%rs246, [_Z10uniTwiddlePmS_ssss_param_2];
	cvt.u32.u16 	%r181, %rs246;
	shl.b32 	%r6, %r5, %r181;
	setp.lt.s32 	%p21, %r6, 1;
	@%p21 bra 	$L__BB0_916;
	shr.u32 	%r7, %r6, 20;
	and.b32  	%r8, %r6, 1048575;
	setp.lt.u32 	%p22, %r6, 9437184;
	@%p22 bra 	$L__BB0_27;
	ld.shared.u64 	%rd1345, [%r4];
	ld.shared.u64 	%rd1346, [%r4+8];
	ld.shared.u64 	%rd1347, [%r4+16];
	ld.shared.u64 	%rd1348, [%r4+24];
	ld.shared.u64 	%rd1349, [%r4+32];
	ld.shared.u64 	%rd1350, [%r4+40];
	ld.shared.u64 	%rd1351, [%r4+48];
	ld.shared.u64 	%rd1352, [%r4+56];
	setp.ne.s64 	%p77, %rd1345, 0;
	sub.s64 	%rd1353, -9223372019674906624, %rd1345;
	selp.b64 	%rd12, %rd1353, 0, %p77;
	selp.u64 	%rd1354, 1, 0, %p77;
	add.s64 	%rd1355, %rd1346, %rd1354;
	setp.ne.s64 	%p78, %rd1355, 0;
	sub.s64 	%rd1356, -9223372019674906624, %rd1355;
	selp.b64 	%rd3931, %rd1356, 0, %p78;
	selp.u64 	%rd1357, 1, 0, %p78;
	st.local.v2.u64 	[%rd4], {%rd12, %rd3931};
	add.s64 	%rd1358, %rd1347, %rd1357;
	setp.ne.s64 	%p79, %rd1358, 0;
	sub.s64 	%rd1359, -9223372019674906624, %rd1358;
	selp.b64 	%rd3930, %rd1359, 0, %p79;
	selp.u64 	%rd1360, 1, 0, %p79;
	add.s64 	%rd1361, %rd1348, %rd1360;
	setp.ne.s64 	%p80, %rd1361, 0;
	sub.s64 	%rd1362, -9223372019674906624, %rd1361;
	selp.b64 	%rd3929, %rd1362, 0, %p80;
	selp.u64 	%rd1363, 1, 0, %p80;
	st.local.v2.u64 	[%rd4+16], {%rd3930, %rd3929};
	add.s64 	%rd1364, %rd1349, %rd1363;
	setp.ne.s64 	%p81, %rd1364, 0;
	sub.s64 	%rd1365, -9223372019674906624, %rd1364;
	selp.b64 	%rd3928, %rd1365, 0, %p81;
	selp.u64 	%rd1366, 1, 0, %p81;
	add.s64 	%rd1367, %rd1350, %rd1366;
	setp.ne.s64 	%p82, %rd1367, 0;
	sub.s64 	%rd1368, -9223372019674906624, %rd1367;
	selp.b64 	%rd3927, %rd1368, 0, %p82;
	selp.u64 	%rd1369, 1, 0, %p82;
	st.local.v2.u64 	[%rd4+32], {%rd3928, %rd3927};
	add.s64 	%rd1370, %rd1351, %rd1369;
	setp.ne.s64 	%p83, %rd1370, 0;
	sub.s64 	%rd1371, -9223372019674906624, %rd1370;
	selp.b64 	%rd3926, %rd1371, 0, %p83;
	selp.u64 	%rd1372, 1, 0, %p83;
	add.s64 	%rd1373, %rd1352, %rd1372;
	setp.eq.s64 	%p84, %rd1373, 0;
	sub.s64 	%rd1374, -9223372019674906624, %rd1373;
	selp.b64 	%rd3925, 0, %rd1374, %p84;
	st.local.v2.u64 	[%rd4+48], {%rd3926, %rd3925};
	mov.u64 	%rd3932, %rd12;
	@%p84 bra 	$L__BB0_26;
	setp.gt.u64 	%p86, %rd12, -9223372019674906626;
	mov.b16 	%rs256, 0;
	mov.pred 	%p85, 0;
	mov.pred 	%p1268, %p85;
	mov.pred 	%p1269, %p85;
	mov.pred 	%p1270, %p85;
	mov.pred 	%p1271, %p85;
	mov.pred 	%p1272, %p85;
	mov.pred 	%p1273, %p85;
	@%p86 bra 	$L__BB0_11;
$L__BB0_7:
	setp.lt.u64 	%p107, %rd12, -9223372019674906625;
	@%p107 bra 	$L__BB0_25;
	add.s16 	%rs145, %rs256, -1;
	setp.lt.u16 	%p108, %rs145, 15;
	@%p108 bra 	$L__BB0_18;
	mov.b16 	%rs257, 0;
$L__BB0_10:
	.pragma "nounroll";
	cvt.u32.u16 	%r203, %rs257;
	mul.wide.u32 	%rd1377, %r203, 8;
	add.s64 	%rd1378, %rd4, %rd1377;
	mov.b64 	%rd1379, 0;
	st.local.v2.u64 	[%rd1378], {%rd1379, %rd1379};
	st.local.v2.u64 	[%rd1378+16], {%rd1379, %rd1379};
	st.local.v2.u64 	[%rd1378+32], {%rd1379, %rd1379};
	st.local.v2.u64 	[%rd1378+48], {%rd1379, %rd1379};
	st.local.v2.u64 	[%rd1378+64], {%rd1379, %rd1379};
	st.local.v2.u64 	[%rd1378+80], {%rd1379, %rd1379};
	st.local.v2.u64 	[%rd1378+96], {%rd1379, %rd1379};
	st.local.v2.u64 	[%rd1378+112], {%rd1379, %rd1379};
	add.s16 	%rs257, %rs257, 16;
	bra.uni 	$L__BB0_10;
$L__BB0_11:
	setp.lt.u64 	%p89, %rd3931, -9223372019674906625;
	mov.b16 	%rs256, 1;
	mov.pred 	%p1268, -1;
	mov.pred 	%p1269, %p85;
	mov.pred 	%p1270, %p85;
	mov.pred 	%p1271, %p85;
	mov.pred 	%p1272, %p85;
	mov.pred 	%p1273, %p85;
	@%p89 bra 	$L__BB0_7;
	setp.lt.u64 	%p92, %rd3930, -9223372019674906625;
	mov.b16 	%rs256, 2;
	mov.pred 	%p1269, -1;
	mov.pred 	%p1268, %p85;
	mov.pred 	%p1270, %p85;
	mov.pred 	%p1271, %p85;
	mov.pred 	%p1272, %p85;
	mov.pred 	%p1273, %p85;
	@%p92 bra 	$L__BB0_7;
	setp.lt.u64 	%p95, %rd3929, -9223372019674906625;
	mov.b16 	%rs256, 3;
	mov.pred 	%p1270, -1;
	mov.pred 	%p1268, %p85;
	mov.pred 	%p1269, %p85;
	mov.pred 	%p1271, %p85;
	mov.pred 	%p1272, %p85;
	mov.pred 	%p1273, %p85;
	@%p95 bra 	$L__BB0_7;
	setp.lt.u64 	%p98, %rd3928, -9223372019674906625;
	mov.b16 	%rs256, 4;
	mov.pred 	%p1271, -1;
	mov.pred 	%p1268, %p85;
	mov.pred 	%p1269, %p85;
	mov.pred 	%p1270, %p85;
	mov.pred 	%p1272, %p85;
	mov.pred 	%p1273, %p85;
	@%p98 bra 	$L__BB0_7;
	setp.lt.u64 	%p101, %rd3927, -9223372019674906625;
	mov.b16 	%rs256, 5;
	mov.pred 	%p1272, -1;
	mov.pred 	%p1268, %p85;
	mov.pred 	%p1269, %p85;
	mov.pred 	%p1270, %p85;
	mov.pred 	%p1271, %p85;
	mov.pred 	%p1273, %p85;
	@%p101 bra 	$L__BB0_7;
	setp.lt.u64 	%p104, %rd3926, -9223372019674906625;
	mov.b16 	%rs256, 6;
	mov.pred 	%p1273, -1;
	mov.pred 	%p1268, %p85;
	mov.pred 	%p1269, %p85;
	mov.pred 	%p1270, %p85;
	mov.pred 	%p1271, %p85;
	mov.pred 	%p1272, %p85;
	@%p104 bra 	$L__BB0_7;
	setp.lt.u64 	%p106, %rd3925, -9223372019674906625;
	mov.b64 	%rd3926, 0;
	mov.b64 	%rd3925, -9223372019674906624;
	mov.b16 	%rs256, 7;
	mov.pred 	%p1268, %p85;
	mov.pred 	%p1269, %p85;
	mov.pred 	%p1270, %p85;
	mov.pred 	%p1271, %p85;
	mov.pred 	%p1272, %p85;
	mov.pred 	%p1273, %p85;
	mov.u64 	%rd3927, %rd3926;
	mov.u64 	%rd3928, %rd3926;
	mov.u64 	%rd3929, %rd3926;
	mov.u64 	%rd3930, %rd3926;
	mov.u64 	%rd3931, %rd3926;
	mov.u64 	%rd3932, %rd3926;
	@%p106 bra 	$L__BB0_7;
	bra.uni 	$L__BB0_26;
$L__BB0_18:
	mov.b64 	%rd1380, 0;
	st.local.u64 	[%rd4], %rd1380;
	@%p1268 bra 	$L__BB0_25;
	mov.b64 	%rd1381, 0;
	st.local.u64 	[%rd4+8], %rd1381;
	@%p1269 bra 	$L__BB0_25;
	mov.b64 	%rd1382, 0;
	st.local.u64 	[%rd4+16], %rd1382;
	@%p1270 bra 	$L__BB0_25;
	mov.b64 	%rd1383, 0;
	st.local.u64 	[%rd4+24], %rd1383;
	@%p1271 bra 	$L__BB0_25;
	mov.b64 	%rd1384, 0;
	st.local.u64 	[%rd4+32], %rd1384;
	@%p1272 bra 	$L__BB0_25;
	mov.b64 	%rd1385, 0;
	st.local.u64 	[%rd4+40], %rd1385;
	@%p1273 bra 	$L__BB0_25;
	mov.b64 	%rd1386, 0;
	st.local.u64 	[%rd4+48], %rd1386;
$L__BB0_25:
	cvt.u32.u16 	%r204, %rs256;
	mul.wide.u32 	%rd1387, %r204, 8;
	add.s64 	%rd1388, %rd4, %rd1387;
	ld.local.u64 	%rd1389, [%rd1388];
	add.s64 	%rd1390, %rd1389, 1;
	st.local.u64 	[%rd1388], %rd1390;
	ld.local.v2.u64 	{%rd3932, %rd3931}, [%rd4];
	ld.local.v2.u64 	{%rd3930, %rd3929}, [%rd4+16];
	ld.local.v2.u64 	{%rd3928, %rd3927}, [%rd4+32];
	ld.local.v2.u64 	{%rd3926, %rd3925}, [%rd4+48];
$L__BB0_26:
	st.shared.u64 	[%r4], %rd3932;
	st.shared.u64 	[%r4+8], %rd3931;
	st.shared.u64 	[%r4+16], %rd3930;
	st.shared.u64 	[%r4+24], %rd3929;
	st.shared.u64 	[%r4+32], %rd3928;
	st.shared.u64 	[%r4+40], %rd3927;
	st.shared.u64 	[%r4+48], %rd3926;
	st.shared.u64 	[%r4+56], %rd3925;
	bra.uni 	$L__BB0_75;
$L__BB0_27:
	cvt.u16.u32 	%rs11, %r7;
	add.s16 	%rs125, %rs11, -9;
	setp.lt.u16 	%p23, %rs125, -8;
	@%p23 bra 	$L__BB0_75;
	setp.lt.u32 	%p24, %r6, 1048576;
	mov.b64 	%rd3940, 0;
	mov.u64 	%rd3933, %rd3940;
	mov.u64 	%rd3934, %rd3940;
	mov.u64 	%rd3935, %rd3940;
	mov.u64 	%rd3936, %rd3940;
	mov.u64 	%rd3937, %rd3940;
	mov.u64 	%rd3938, %rd3940;
	mov.u64 	%rd3939, %rd3940;
	@%p24 bra 	$L__BB0_37;
	sub.s32 	%r182, 8, %r7;
	shl.b32 	%r183, %r182, 3;
	and.b32  	%r184, %r183, 524280;
	add.s32 	%r9, %r4, %r184;
	ld.shared.u64 	%rd3939, [%r9];
	setp.eq.s32 	%p25, %r7, 1;
	@%p25 bra 	$L__BB0_37;
	ld.shared.u64 	%rd3938, [%r9+8];
	setp.eq.s32 	%p26, %r7, 2;
	mov.u64 	%rd3933, %rd3940;
	mov.u64 	%rd3934, %rd3940;
	mov.u64 	%rd3935, %rd3940;
	mov.u64 	%rd3936, %rd3940;
	mov.u64 	%rd3937, %rd3940;
	@%p26 bra 	$L__BB0_37;
	ld.shared.u64 	%rd3937, [%r9+16];
	setp.eq.s32 	%p27, %r7, 3;
	mov.u64 	%rd3933, %rd3940;
	mov.u64 	%rd3934, %rd3940;
	mov.u64 	%rd3935, %rd3940;
	mov.u64 	%rd3936, %rd3940;
	@%p27 bra 	$L__BB0_37;
	ld.shared.u64 	%rd3936, [%r9+24];
	setp.eq.s32 	%p28, %r7, 4;
	mov.u64 	%rd3933, %rd3940;
	mov.u64 	%rd3934, %rd3940;
	mov.u64 	%rd3935, %rd3940;
	@%p28 bra 	$L__BB0_37;
	ld.shared.u64 	%rd3935, [%r9+32];
	setp.eq.s32 	%p29, %r7, 5;
	mov.u64 	%rd3933, %rd3940;
	mov.u64 	%rd3934, %rd3940;
	@%p29 bra 	$L__BB0_37;
	ld.shared.u64 	%rd3934, [%r9+40];
	setp.eq.s32 	%p30, %r7, 6;
	mov.u64 	%rd3933, %rd3940;
	@%p30 bra 	$L__BB0_37;
	ld.shared.u64 	%rd3933, [%r9+48];
	setp.eq.s32 	%p31, %r7, 7;
	@%p31 bra 	$L__BB0_37;
	ld.shared.u64 	%rd3940, [%r9+56];
$L__BB0_37:
	setp.gt.u32 	%p32, %r6, 8388607;
	@%p32 bra 	$L__BB0_40;
	mov.u32 	%r185, %tid.x;
	shl.b32 	%r186, %r185, 6;
	mov.u32 	%r187, _ZZ10uniTwiddlePmS_ssssE5block;
	add.s32 	%r188, %r186, %r187;
	add.s32 	%r698, %r188, 56;
	sub.s16 	%rs258, 8, %rs11;
	shl.b32 	%r189, %r7, 3;
	neg.s32 	%r11, %r189;
$L__BB0_39:
	add.s32 	%r190, %r698, %r11;
	ld.shared.u64 	%rd1283, [%r190];
	st.shared.u64 	[%r698], %rd1283;
	add.s16 	%rs258, %rs258, -1;
	add.s32 	%r698, %r698, -8;
	setp.gt.s16 	%p33, %rs258, 0;
	@%p33 bra 	$L__BB0_39;
$L__BB0_40:
	setp.lt.u32 	%p34, %r6, 1048576;
	@%p34 bra 	$L__BB0_53;
	add.s32 	%r12, %r7, -1;
	setp.lt.u32 	%p35, %r12, 15;
	mov.b32 	%r701, 0;
	@%p35 bra 	$L__BB0_44;
	mov.b32 	%r701, 0;
	mov.u32 	%r700, %r701;
$L__BB0_43:
	.pragma "nounroll";
	shl.b32 	%r193, %r701, 3;
	add.s32 	%r194, %r4, %r193;
	mov.b64 	%rd1284, 0;
	st.shared.u64 	[%r194], %rd1284;
	st.shared.u64 	[%r194+8], %rd1284;
	st.shared.u64 	[%r194+16], %rd1284;
	st.shared.u64 	[%r194+24], %rd1284;
	st.shared.u64 	[%r194+32], %rd1284;
	st.shared.u64 	[%r194+40], %rd1284;
	st.shared.u64 	[%r194+48], %rd1284;
	st.shared.u64 	[%r194+56], %rd1284;
	st.shared.u64 	[%r194+64], %rd1284;
	st.shared.u64 	[%r194+72], %rd1284;
	st.shared.u64 	[%r194+80], %rd1284;
	st.shared.u64 	[%r194+88], %rd1284;
	st.shared.u64 	[%r194+96], %rd1284;
	st.shared.u64 	[%r194+104], %rd1284;
	st.shared.u64 	[%r194+112], %rd1284;
	st.shared.u64 	[%r194+120], %rd1284;
	add.s32 	%r701, %r701, 16;
	add.s32 	%r700, %r700, 16;
	setp.ne.s32 	%p36, %r700, 0;
	@%p36 bra 	$L__BB0_43;
$L__BB0_44:
	and.b32  	%r20, %r7, 7;
	setp.lt.u32 	%p37, %r12, 7;
	@%p37 bra 	$L__BB0_46;
	shl.b32 	%r195, %r701, 3;
	add.s32 	%r196, %r4, %r195;
	mov.b64 	%rd1285, 0;
	st.shared.u64 	[%r196], %rd1285;
	st.shared.u64 	[%r196+8], %rd1285;
	st.shared.u64 	[%r196+16], %rd1285;
	st.shared.u64 	[%r196+24], %rd1285;
	st.shared.u64 	[%r196+32], %rd1285;
	st.shared.u64 	[%r196+40], %rd1285;
	st.shared.u64 	[%r196+48], %rd1285;
	st.shared.u64 	[%r196+56], %rd1285;
	add.s32 	%r701, %r701, 8;
$L__BB0_46:
	setp.eq.s32 	%p38, %r20, 0;
	@%p38 bra 	$L__BB0_53;
	and.b32  	%r23, %r7, 3;
	setp.lt.u32 	%p39, %r20, 4;
	@%p39 bra 	$L__BB0_49;
	shl.b32 	%r197, %r701, 3;
	add.s32 	%r198, %r4, %r197;
	mov.b64 	%rd1286, 0;
	st.shared.u64 	[%r198], %rd1286;
	st.shared.u64 	[%r198+8], %rd1286;
	st.shared.u64 	[%r198+16], %rd1286;
	st.shared.u64 	[%r198+24], %rd1286;
	add.s32 	%r701, %r701, 4;
$L__BB0_49:
	setp.eq.s32 	%p40, %r23, 0;
	@%p40 bra 	$L__BB0_53;
	shl.b32 	%r199, %r701, 3;
	add.s32 	%r26, %r4, %r199;
	mov.b64 	%rd1287, 0;
	st.shared.u64 	[%r26], %rd1287;
	setp.eq.s32 	%p41, %r23, 1;
	@%p41 bra 	$L__BB0_53;
	mov.b64 	%rd1288, 0;
	st.shared.u64 	[%r26+8], %rd1288;
	setp.eq.s32 	%p42, %r23, 2;
	@%p42 bra 	$L__BB0_53;
	mov.b64 	%rd1289, 0;
	st.shared.u64 	[%r26+16], %rd1289;
$L__BB0_53:
	ld.shared.u64 	%rd1290, [%r4];
	setp.lt.u64 	%p43, %rd1290, %rd3939;
	sub.s64 	%rd1291, %rd1290, %rd3939;
	add.s64 	%rd1292, %rd1291, -9223372019674906624;
	selp.b64 	%rd52, %rd1292, %rd1291, %p43;
	selp.u64 	%rd1293, 1, 0, %p43;
	add.s64 	%rd1294, %rd3938, %rd1293;
	ld.shared.u64 	%rd1295, [%r4+8];
	setp.lt.u64 	%p44, %rd1295, %rd1294;
	sub.s64 	%rd1296, %rd1295, %rd1294;
	add.s64 	%rd1297, %rd1296, -9223372019674906624;
	selp.b64 	%rd3947, %rd1297, %rd1296, %p44;
	selp.u64 	%rd1298, 1, 0, %p44;
	st.local.v2.u64 	[%rd3], {%rd52, %rd3947};
	add.s64 	%rd1299, %rd3937, %rd1298;
	ld.shared.u64 	%rd1300, [%r4+16];
	setp.lt.u64 	%p45, %rd1300, %rd1299;
	sub.s64 	%rd1301, %rd1300, %rd1299;
	add.s64 	%rd1302, %rd1301, -9223372019674906624;
	selp.b64 	%rd3946, %rd1302, %rd1301, %p45;
	selp.u64 	%rd1303, 1, 0, %p45;
	add.s64 	%rd1304, %rd3936, %rd1303;
	ld.shared.u64 	%rd1305, [%r4+24];
	setp.lt.u64 	%p46, %rd1305, %rd1304;
	sub.s64 	%rd1306, %rd1305, %rd1304;
	add.s64 	%rd1307, %rd1306, -9223372019674906624;
	selp.b64 	%rd3945, %rd1307, %rd1306, %p46;
	selp.u64 	%rd1308, 1, 0, %p46;
	st.local.v2.u64 	[%rd3+16], {%rd3946, %rd3945};
	add.s64 	%rd1309, %rd3935, %rd1308;
	ld.shared.u64 	%rd1310, [%r4+32];
	setp.lt.u64 	%p47, %rd1310, %rd1309;
	sub.s64 	%rd1311, %rd1310, %rd1309;
	add.s64 	%rd1312, %rd1311, -9223372019674906624;
	selp.b64 	%rd3944, %rd1312, %rd1311, %p47;
	selp.u64 	%rd1313, 1, 0, %p47;
	add.s64 	%rd1314, %rd3934, %rd1313;
	ld.shared.u64 	%rd1315, [%r4+40];
	setp.lt.u64 	%p48, %rd1315, %rd1314;
	sub.s64 	%rd1316, %rd1315, %rd1314;
	add.s64 	%rd1317, %rd1316, -9223372019674906624;
	selp.b64 	%rd3943, %rd1317, %rd1316, %p48;
	selp.u64 	%rd1318, 1, 0, %p48;
	st.local.v2.u64 	[%rd3+32], {%rd3944, %rd3943};
	add.s64 	%rd1319, %rd3933, %rd1318;
	ld.shared.u64 	%rd1320, [%r4+48];
	setp.lt.u64 	%p49, %rd1320, %rd1319;
	sub.s64 	%rd1321, %rd1320, %rd1319;
	add.s64 	%rd1322, %rd1321, -9223372019674906624;
	selp.b64 	%rd3942, %rd1322, %rd1321, %p49;
	selp.u64 	%rd1323, 1, 0, %p49;
	add.s64 	%rd1324, %rd3940, %rd1323;
	ld.shared.u64 	%rd1325, [%r4+56];
	setp.ge.u64 	%p50, %rd1325, %rd1324;
	setp.lt.u64 	%p51, %rd1325, %rd1324;
	sub.s64 	%rd1326, %rd1325, %rd1324;
	add.s64 	%rd1327, %rd1326, -9223372019674906624;
	selp.b64 	%rd3941, %rd1327, %rd1326, %p51;
	st.local.v2.u64 	[%rd3+48], {%rd3942, %rd3941};
	mov.u64 	%rd3948, %rd52;
	@%p50 bra 	$L__BB0_74;
	setp.gt.u64 	%p53, %rd52, -9223372019674906626;
	mov.b16 	%rs259, 0;
	mov.pred 	%p52, 0;
	mov.pred 	%p1274, %p52;
	mov.pred 	%p1275, %p52;
	mov.pred 	%p1276, %p52;
	mov.pred 	%p1277, %p52;
	mov.pred 	%p1278, %p52;
	mov.pred 	%p1279, %p52;
	@%p53 bra 	$L__BB0_67;
$L__BB0_55:
	setp.lt.u64 	%p74, %rd52, -9223372019674906625;
	@%p74 bra 	$L__BB0_66;
	add.s16 	%rs135, %rs259, -1;
	setp.lt.u16 	%p75, %rs135, 15;
	mov.b16 	%rs262, 0;
	@%p75 bra 	$L__BB0_59;
	mov.b16 	%rs262, 0;
	mov.u16 	%rs261, %rs262;
$L__BB0_58:
	.pragma "nounroll";
	cvt.u32.u16 	%r200, %rs262;
	mul.wide.u32 	%rd1330, %r200, 8;
	add.s64 	%rd1331, %rd3, %rd1330;
	mov.b64 	%rd1332, 0;
	st.local.v2.u64 	[%rd1331], {%rd1332, %rd1332};
	st.local.v2.u64 	[%rd1331+16], {%rd1332, %rd1332};
	st.local.v2.u64 	[%rd1331+32], {%rd1332, %rd1332};
	st.local.v2.u64 	[%rd1331+48], {%rd1332, %rd1332};
	st.local.v2.u64 	[%rd1331+64], {%rd1332, %rd1332};
	st.local.v2.u64 	[%rd1331+80], {%rd1332, %rd1332};
	st.local.v2.u64 	[%rd1331+96], {%rd1332, %rd1332};
	st.local.v2.u64 	[%rd1331+112], {%rd1332, %rd1332};
	add.s16 	%rs262, %rs262, 16;
	add.s16 	%rs261, %rs261, 16;
	setp.ne.s16 	%p76, %rs261, 0;
	@%p76 bra 	$L__BB0_58;
$L__BB0_59:
	cvt.u32.u16 	%r201, %rs262;
	mul.wide.u32 	%rd1333, %r201, 8;
	add.s64 	%rd60, %rd3, %rd1333;
	mov.b64 	%rd1334, 0;
	st.local.u64 	[%rd60], %rd1334;
	@%p1274 bra 	$L__BB0_66;
	mov.b64 	%rd1335, 0;
	st.local.u64 	[%rd60+8], %rd1335;
	@%p1275 bra 	$L__BB0_66;
	mov.b64 	%rd1336, 0;
	st.local.u64 	[%rd60+16], %rd1336;
	@%p1276 bra 	$L__BB0_66;
	mov.b64 	%rd1337, 0;
	st.local.u64 	[%rd60+24], %rd1337;
	@%p1277 bra 	$L__BB0_66;
	mov.b64 	%rd1338, 0;
	st.local.u64 	[%rd60+32], %rd1338;
	@%p1278 bra 	$L__BB0_66;
	mov.b64 	%rd1339, 0;
	st.local.u64 	[%rd60+40], %rd1339;
	@%p1279 bra 	$L__BB0_66;
	mov.b64 	%rd1340, 0;
	st.local.u64 	[%rd60+48], %rd1340;
$L__BB0_66:
	cvt.u32.u16 	%r202, %rs259;
	mul.wide.u32 	%rd1341, %r202, 8;
	add.s64 	%rd1342, %rd3, %rd1341;
	ld.local.u64 	%rd1343, [%rd1342];
	add.s64 	%rd1344, %rd1343, 1;
	st.local.u64 	[%rd1342], %rd1344;
	ld.local.v2.u64 	{%rd3948, %rd3947}, [%rd3];
	ld.local.v2.u64 	{%rd3946, %rd3945}, [%rd3+16];
	ld.local.v2.u64 	{%rd3944, %rd3943}, [%rd3+32];
	ld.local.v2.u64 	{%rd3942, %rd3941}, [%rd3+48];
	bra.uni 	$L__BB0_74;
$L__BB0_67:
	setp.lt.u64 	%p56, %rd3947, -9223372019674906625;
	mov.b16 	%rs259, 1;
	mov.pred 	%p1274, -1;
	mov.pred 	%p1275, %p52;
	mov.pred 	%p1276, %p52;
	mov.pred 	%p1277, %p52;
	mov.pred 	%p1278, %p52;
	mov.pred 	%p1279, %p52;
	@%p56 bra 	$L__BB0_55;
	setp.lt.u64 	%p59, %rd3946, -9223372019674906625;
	mov.b16 	%rs259, 2;
	mov.pred 	%p1275, -1;
	mov.pred 	%p1274, %p52;
	mov.pred 	%p1276, %p52;
	mov.pred 	%p1277, %p52;
	mov.pred 	%p1278, %p52;
	mov.pred 	%p1279, %p52;
	@%p59 bra 	$L__BB0_55;
	setp.lt.u64 	%p62, %rd3945, -9223372019674906625;
	mov.b16 	%rs259, 3;
	mov.pred 	%p1276, -1;
	mov.pred 	%p1274, %p52;
	mov.pred 	%p1275, %p52;
	mov.pred 	%p1277, %p52;
	mov.pred 	%p1278, %p52;
	mov.pred 	%p1279, %p52;
	@%p62 bra 	$L__BB0_55;
	setp.lt.u64 	%p65, %rd3944, -9223372019674906625;
	mov.b16 	%rs259, 4;
	mov.pred 	%p1277, -1;
	mov.pred 	%p1274, %p52;
	mov.pred 	%p1275, %p52;
	mov.pred 	%p1276, %p52;
	mov.pred 	%p1278, %p52;
	mov.pred 	%p1279, %p52;
	@%p65 bra 	$L__BB0_55;
	setp.lt.u64 	%p68, %rd3943, -9223372019674906625;
	mov.b16 	%rs259, 5;
	mov.pred 	%p1278, -1;
	mov.pred 	%p1274, %p52;
	mov.pred 	%p1275, %p52;
	mov.pred 	%p1276, %p52;
	mov.pred 	%p1277, %p52;
	mov.pred 	%p1279, %p52;
	@%p68 bra 	$L__BB0_55;
	setp.lt.u64 	%p71, %rd3942, -9223372019674906625;
	mov.b16 	%rs259, 6;
	mov.pred 	%p1279, -1;
	mov.pred 	%p1274, %p52;
	mov.pred 	%p1275, %p52;
	mov.pred 	%p1276, %p52;
	mov.pred 	%p1277, %p52;
	mov.pred 	%p1278, %p52;
	@%p71 bra 	$L__BB0_55;
	setp.lt.u64 	%p73, %rd3941, -9223372019674906625;
	mov.b64 	%rd3942, 0;
	mov.b64 	%rd3941, -9223372019674906624;
	mov.b16 	%rs259, 7;
	mov.pred 	%p1274, %p52;
	mov.pred 	%p1275, %p52;
	mov.pred 	%p1276, %p52;
	mov.pred 	%p1277, %p52;
	mov.pred 	%p1278, %p52;
	mov.pred 	%p1279, %p52;
	mov.u64 	%rd3943, %rd3942;
	mov.u64 	%rd3944, %rd3942;
	mov.u64 	%rd3945, %rd3942;
	mov.u64 	%rd3946, %rd3942;
	mov.u64 	%rd3947, %rd3942;
	mov.u64 	%rd3948, %rd3942;
	@%p73 bra 	$L__BB0_55;
$L__BB0_74:
	st.shared.u64 	[%r4], %rd3948;
	st.shared.u64 	[%r4+8], %rd3947;
	st.shared.u64 	[%r4+16], %rd3946;
	st.shared.u64 	[%r4+24], %rd3945;
	st.shared.u64 	[%r4+32], %rd3944;
	st.shared.u64 	[%r4+40], %rd3943;
	st.shared.u64 	[%r4+48], %rd3942;
	st.shared.u64 	[%r4+56], %rd3941;
$L__BB0_75:
	setp.lt.u32 	%p109, %r6, 9437184;
	@%p109 bra 	$L__BB0_124;
	cvt.u16.u32 	%rs21, %r7;
	add.s16 	%rs22, %rs21, -8;
	mov.b64 	%rd1391, 0;
	st.local.v2.u64 	[%rd2], {%rd1391, %rd1391};
	st.local.v2.u64 	[%rd2+16], {%rd1391, %rd1391};
	st.local.v2.u64 	[%rd2+32], {%rd1391, %rd1391};
	st.local.v2.u64 	[%rd2+48], {%rd1391, %rd1391};
	add.s16 	%rs147, %rs21, -17;
	setp.lt.u16 	%p110, %rs147, -8;
	@%p110 bra 	$L__BB0_124;
	setp.eq.s16 	%p111, %rs22, 0;
	@%p111 bra 	$L__BB0_85;
	sub.s32 	%r205, 16, %r7;
	and.b32  	%r705, %r205, 65535;
	add.s16 	%rs149, %rs21, -9;
	and.b16  	%rs23, %rs21, 3;
	setp.lt.u16 	%p112, %rs149, 3;
	mov.b16 	%rs264, 0;
	@%p112 bra 	$L__BB0_81;
	and.b16  	%rs264, %rs22, -4;
	mov.b16 	%rs263, 0;
$L__BB0_80:
	shl.b32 	%r206, %r705, 3;
	add.s32 	%r207, %r4, %r206;
	ld.shared.u64 	%rd1392, [%r207];
	cvt.u32.u16 	%r208, %rs263;
	mul.wide.u32 	%rd1393, %r208, 8;
	add.s64 	%rd1394, %rd2, %rd1393;
	ld.shared.u64 	%rd1395, [%r207+8];
	st.local.v2.u64 	[%rd1394], {%rd1392, %rd1395};
	ld.shared.u64 	%rd1396, [%r207+16];
	add.s32 	%r705, %r705, 4;
	ld.shared.u64 	%rd1397, [%r207+24];
	st.local.v2.u64 	[%rd1394+16], {%rd1396, %rd1397};
	add.s16 	%rs263, %rs263, 4;
	setp.ne.s16 	%p113, %rs263, %rs264;
	@%p113 bra 	$L__BB0_80;
$L__BB0_81:
	setp.eq.s16 	%p114, %rs23, 0;
	@%p114 bra 	$L__BB0_85;
	shl.b32 	%r209, %r705, 3;
	add.s32 	%r31, %r4, %r209;
	ld.shared.u64 	%rd1398, [%r31];
	cvt.u32.u16 	%r210, %rs264;
	mul.wide.u32 	%rd1399, %r210, 8;
	add.s64 	%rd77, %rd2, %rd1399;
	st.local.u64 	[%rd77], %rd1398;
	setp.eq.s16 	%p115, %rs23, 1;
	@%p115 bra 	$L__BB0_85;
	ld.shared.u64 	%rd1400, [%r31+8];
	st.local.u64 	[%rd77+8], %rd1400;
	setp.eq.s16 	%p116, %rs23, 2;
	@%p116 bra 	$L__BB0_85;
	ld.shared.u64 	%rd1401, [%r31+16];
	st.local.u64 	[%rd77+16], %rd1401;
$L__BB0_85:
	setp.gt.u32 	%p117, %r6, 16777215;
	@%p117 bra 	$L__BB0_88;
	sub.s32 	%r706, 15, %r7;
$L__BB0_87:
	shl.b32 	%r211, %r706, 3;
	add.s32 	%r212, %r4, %r211;
	ld.shared.u64 	%rd1402, [%r212];
	mul.wide.u16 	%r213, %rs22, 8;
	add.s32 	%r214, %r212, %r213;
	st.shared.u64 	[%r214], %rd1402;
	cvt.u16.u32 	%rs151, %r706;
	setp.gt.s16 	%p118, %rs151, 0;
	add.s32 	%r706, %r706, -1;
	@%p118 bra 	$L__BB0_87;
$L__BB0_88:
	setp.eq.s16 	%p119, %rs22, 0;
	@%p119 bra 	$L__BB0_102;
	cvt.u32.u16 	%r33, %rs22;
	and.b32  	%r34, %r33, 15;
	setp.lt.u16 	%p120, %rs22, 16;
	mov.b32 	%r708, 0;
	@%p120 bra 	$L__BB0_92;
	and.b32  	%r708, %r33, 65520;
	mov.b32 	%r707, 0;
$L__BB0_91:
	.pragma "nounroll";
	shl.b32 	%r217, %r707, 3;
	add.s32 	%r218, %r4, %r217;
	mov.b64 	%rd1403, 0;
	st.shared.u64 	[%r218], %rd1403;
	st.shared.u64 	[%r218+8], %rd1403;
	st.shared.u64 	[%r218+16], %rd1403;
	st.shared.u64 	[%r218+24], %rd1403;
	st.shared.u64 	[%r218+32], %rd1403;
	st.shared.u64 	[%r218+40], %rd1403;
	st.shared.u64 	[%r218+48], %rd1403;
	st.shared.u64 	[%r218+56], %rd1403;
	st.shared.u64 	[%r218+64], %rd1403;
	st.shared.u64 	[%r218+72], %rd1403;
	st.shared.u64 	[%r218+80], %rd1403;
	st.shared.u64 	[%r218+88], %rd1403;
	st.shared.u64 	[%r218+96], %rd1403;
	st.shared.u64 	[%r218+104], %rd1403;
	st.shared.u64 	[%r218+112], %rd1403;
	st.shared.u64 	[%r218+120], %rd1403;
	add.s32 	%r707, %r707, 16;
	setp.ne.s32 	%p121, %r707, %r708;
	@%p121 bra 	$L__BB0_91;
$L__BB0_92:
	setp.eq.s32 	%p122, %r34, 0;
	@%p122 bra 	$L__BB0_102;
	and.b32  	%r41, %r33, 7;
	setp.lt.u32 	%p123, %r34, 8;
	@%p123 bra 	$L__BB0_95;
	shl.b32 	%r219, %r708, 3;
	add.s32 	%r220, %r4, %r219;
	mov.b64 	%rd1404, 0;
	st.shared.u64 	[%r220], %rd1404;
	st.shared.u64 	[%r220+8], %rd1404;
	st.shared.u64 	[%r220+16], %rd1404;
	st.shared.u64 	[%r220+24], %rd1404;
	st.shared.u64 	[%r220+32], %rd1404;
	st.shared.u64 	[%r220+40], %rd1404;
	st.shared.u64 	[%r220+48], %rd1404;
	st.shared.u64 	[%r220+56], %rd1404;
	add.s32 	%r708, %r708, 8;
$L__BB0_95:
	setp.eq.s32 	%p124, %r41, 0;
	@%p124 bra 	$L__BB0_102;
	and.b32  	%r44, %r33, 3;
	setp.lt.u32 	%p125, %r41, 4;
	@%p125 bra 	$L__BB0_98;
	shl.b32 	%r221, %r708, 3;
	add.s32 	%r222, %r4, %r221;
	mov.b64 	%rd1405, 0;
	st.shared.u64 	[%r222], %rd1405;
	st.shared.u64 	[%r222+8], %rd1405;
	st.shared.u64 	[%r222+16], %rd1405;
	st.shared.u64 	[%r222+24], %rd1405;
	add.s32 	%r708, %r708, 4;
$L__BB0_98:
	setp.eq.s32 	%p126, %r44, 0;
	@%p126 bra 	$L__BB0_102;
	shl.b32 	%r223, %r708, 3;
	add.s32 	%r47, %r4, %r223;
	mov.b64 	%rd1406, 0;
	st.shared.u64 	[%r47], %rd1406;
	setp.eq.s32 	%p127, %r44, 1;
	@%p127 bra 	$L__BB0_102;
	mov.b64 	%rd1407, 0;
	st.shared.u64 	[%r47+8], %rd1407;
	setp.eq.s32 	%p128, %r44, 2;
	@%p128 bra 	$L__BB0_102;
	mov.b64 	%rd1408, 0;
	st.shared.u64 	[%r47+16], %rd1408;
$L__BB0_102:
	ld.local.v2.u64 	{%rd1409, %rd1410}, [%rd2];
	ld.shared.u64 	%rd1411, [%r4];
	setp.lt.u64 	%p129, %rd1411, %rd1409;
	sub.s64 	%rd1412, %rd1411, %rd1409;
	add.s64 	%rd1413, %rd1412, -9223372019674906624;
	selp.b64 	%rd78, %rd1413, %rd1412, %p129;
	selp.u64 	%rd1414, 1, 0, %p129;
	add.s64 	%rd1415, %rd1410, %rd1414;
	ld.shared.u64 	%rd1416, [%r4+8];
	setp.lt.u64 	%p130, %rd1416, %rd1415;
	sub.s64 	%rd1417, %rd1416, %rd1415;
	add.s64 	%rd1418, %rd1417, -9223372019674906624;
	selp.b64 	%rd3955, %rd1418, %rd1417, %p130;
	selp.u64 	%rd1419, 1, 0, %p130;
	st.local.v2.u64 	[%rd1], {%rd78, %rd3955};
	ld.local.v2.u64 	{%rd1420, %rd1421}, [%rd2+16];
	add.s64 	%rd1422, %rd1420, %rd1419;
	ld.shared.u64 	%rd1423, [%r4+16];
	setp.lt.u64 	%p131, %rd1423, %rd1422;
	sub.s64 	%rd1424, %rd1423, %rd1422;
	add.s64 	%rd1425, %rd1424, -9223372019674906624;
	selp.b64 	%rd3954, %rd1425, %rd1424, %p131;
	selp.u64 	%rd1426, 1, 0, %p131;
	add.s64 	%rd1427, %rd1421, %rd1426;
	ld.shared.u64 	%rd1428, [%r4+24];
	setp.lt.u64 	%p132, %rd1428, %rd1427;
	sub.s64 	%rd1429, %rd1428, %rd1427;
	add.s64 	%rd1430, %rd1429, -9223372019674906624;
	selp.b64 	%rd3953, %rd1430, %rd1429, %p132;
	selp.u64 	%rd1431, 1, 0, %p132;
	st.local.v2.u64 	[%rd1+16], {%rd3954, %rd3953};
	ld.local.v2.u64 	{%rd1432, %rd1433}, [%rd2+32];
	add.s64 	%rd1434, %rd1432, %rd1431;
	ld.shared.u64 	%rd1435, [%r4+32];
	setp.lt.u64 	%p133, %rd1435, %rd1434;
	sub.s64 	%rd1436, %rd1435, %rd1434;
	add.s64 	%rd1437, %rd1436, -9223372019674906624;
	selp.b64 	%rd3952, %rd1437, %rd1436, %p133;
	selp.u64 	%rd1438, 1, 0, %p133;
	add.s64 	%rd1439, %rd1433, %rd1438;
	ld.shared.u64 	%rd1440, [%r4+40];
	setp.lt.u64 	%p134, %rd1440, %rd1439;
	sub.s64 	%rd1441, %rd1440, %rd1439;
	add.s64 	%rd1442, %rd1441, -9223372019674906624;
	selp.b64 	%rd3951, %rd1442, %rd1441, %p134;
	selp.u64 	%rd1443, 1, 0, %p134;
	st.local.v2.u64 	[%rd1+32], {%rd3952, %rd3951};
	ld.local.v2.u64 	{%rd1444, %rd1445}, [%rd2+48];
	add.s64 	%rd1446, %rd1444, %rd1443;
	ld.shared.u64 	%rd1447, [%r4+48];
	setp.lt.u64 	%p135, %rd1447, %rd1446;
	sub.s64 	%rd1448, %rd1447, %rd1446;
	add.s64 	%rd1449, %rd1448, -9223372019674906624;
	selp.b64 	%rd3950, %rd1449, %rd1448, %p135;
	selp.u64 	%rd1450, 1, 0, %p135;
	add.s64 	%rd1451, %rd1445, %rd1450;
	ld.shared.u64 	%rd1452, [%r4+56];
	setp.ge.u64 	%p136, %rd1452, %rd1451;
	setp.lt.u64 	%p137, %rd1452, %rd1451;
	sub.s64 	%rd1453, %rd1452, %rd1451;
	add.s64 	%rd1454, %rd1453, -9223372019674906624;
	selp.b64 	%rd3949, %rd1454, %rd1453, %p137;
	st.local.v2.u64 	[%rd1+48], {%rd3950, %rd3949};
	mov.u64 	%rd3956, %rd78;
	@%p136 bra 	$L__BB0_123;
	setp.gt.u64 	%p139, %rd78, -9223372019674906626;
	mov.b16 	%rs265, 0;
	mov.pred 	%p138, 0;
	mov.pred 	%p1280, %p138;
	mov.pred 	%p1281, %p138;
	mov.pred 	%p1282, %p138;
	mov.pred 	%p1283, %p138;
	mov.pred 	%p1284, %p138;
	mov.pred 	%p1285, %p138;
	@%p139 bra 	$L__BB0_108;
$L__BB0_104:
	setp.lt.u64 	%p160, %rd78, -9223372019674906625;
	@%p160 bra 	$L__BB0_122;
	add.s16 	%rs160, %rs265, -1;
	setp.lt.u16 	%p161, %rs160, 15;
	@%p161 bra 	$L__BB0_115;
	mov.b16 	%rs266, 0;
$L__BB0_107:
	.pragma "nounroll";
	cvt.u32.u16 	%r224, %rs266;
	mul.wide.u32 	%rd1457, %r224, 8;
	add.s64 	%rd1458, %rd1, %rd1457;
	mov.b64 	%rd1459, 0;
	st.local.v2.u64 	[%rd1458], {%rd1459, %rd1459};
	st.local.v2.u64 	[%rd1458+16], {%rd1459, %rd1459};
	st.local.v2.u64 	[%rd1458+32], {%rd1459, %rd1459};
	st.local.v2.u64 	[%rd1458+48], {%rd1459, %rd1459};
	st.local.v2.u64 	[%rd1458+64], {%rd1459, %rd1459};
	st.local.v2.u64 	[%rd1458+80], {%rd1459, %rd1459};
	st.local.v2.u64 	[%rd1458+96], {%rd1459, %rd1459};
	st.local.v2.u64 	[%rd1458+112], {%rd1459, %rd1459};
	add.s16 	%rs266, %rs266, 16;
	bra.uni 	$L__BB0_107;
$L__BB0_108:
	setp.lt.u64 	%p142, %rd3955, -9223372019674906625;
	mov.b16 	%rs265, 1;
	mov.pred 	%p1280, -1;
	mov.pred 	%p1281, %p138;
	mov.pred 	%p1282, %p138;
	mov.pred 	%p1283, %p138;
	mov.pred 	%p1284, %p138;
	mov.pred 	%p1285, %p138;
	@%p142 bra 	$L__BB0_104;
	setp.lt.u64 	%p145, %rd3954, -9223372019674906625;
	mov.b16 	%rs265, 2;
	mov.pred 	%p1281, -1;
	mov.pred 	%p1280, %p138;
	mov.pred 	%p1282, %p138;
	mov.pred 	%p1283, %p138;
	mov.pred 	%p1284, %p138;
	mov.pred 	%p1285, %p138;
	@%p145 bra 	$L__BB0_104;
	setp.lt.u64 	%p148, %rd3953, -9223372019674906625;
	mov.b16 	%rs265, 3;
	mov.pred 	%p1282, -1;
	mov.pred 	%p1280, %p138;
	mov.pred 	%p1281, %p138;
	mov.pred 	%p1283, %p138;
	mov.pred 	%p1284, %p138;
	mov.pred 	%p1285, %p138;
	@%p148 bra 	$L__BB0_104;
	setp.lt.u64 	%p151, %rd3952, -9223372019674906625;
	mov.b16 	%rs265, 4;
	mov.pred 	%p1283, -1;
	mov.pred 	%p1280, %p138;
	mov.pred 	%p1281, %p138;
	mov.pred 	%p1282, %p138;
	mov.pred 	%p1284, %p138;
	mov.pred 	%p1285, %p138;
	@%p151 bra 	$L__BB0_104;
	setp.lt.u64 	%p154, %rd3951, -9223372019674906625;
	mov.b16 	%rs265, 5;
	mov.pred 	%p1284, -1;
	mov.pred 	%p1280, %p138;
	mov.pred 	%p1281, %p138;
	mov.pred 	%p1282, %p138;
	mov.pred 	%p1283, %p138;
	mov.pred 	%p1285, %p138;
	@%p154 bra 	$L__BB0_104;
	setp.lt.u64 	%p157, %rd3950, -9223372019674906625;
	mov.b16 	%rs265, 6;
	mov.pred 	%p1285, -1;
	mov.pred 	%p1280, %p138;
	mov.pred 	%p1281, %p138;
	mov.pred 	%p1282, %p138;
	mov.pred 	%p1283, %p138;
	mov.pred 	%p1284, %p138;
	@%p157 bra 	$L__BB0_104;
	setp.lt.u64 	%p159, %rd3949, -9223372019674906625;
	mov.b64 	%rd3950, 0;
	mov.b64 	%rd3949, -9223372019674906624;
	mov.b16 	%rs265, 7;
	mov.pred 	%p1280, %p138;
	mov.pred 	%p1281, %p138;
	mov.pred 	%p1282, %p138;
	mov.pred 	%p1283, %p138;
	mov.pred 	%p1284, %p138;
	mov.pred 	%p1285, %p138;
	mov.u64 	%rd3951, %rd3950;
	mov.u64 	%rd3952, %rd3950;
	mov.u64 	%rd3953, %rd3950;
	mov.u64 	%rd3954, %rd3950;
	mov.u64 	%rd3955, %rd3950;
	mov.u64 	%rd3956, %rd3950;
	@%p159 bra 	$L__BB0_104;
	bra.uni 	$L__BB0_123;
$L__BB0_115:
	mov.b64 	%rd1460, 0;
	st.local.u64 	[%rd1], %rd1460;
	@%p1280 bra 	$L__BB0_122;
	mov.b64 	%rd1461, 0;
	st.local.u64 	[%rd1+8], %rd1461;
	@%p1281 bra 	$L__BB0_122;
	mov.b64 	%rd1462, 0;
	st.local.u64 	[%rd1+16], %rd1462;
	@%p1282 bra 	$L__BB0_122;
	mov.b64 	%rd1463, 0;
	st.local.u64 	[%rd1+24], %rd1463;
	@%p1283 bra 	$L__BB0_122;
	mov.b64 	%rd1464, 0;
	st.local.u64 	[%rd1+32], %rd1464;
	@%p1284 bra 	$L__BB0_122;
	mov.b64 	%rd1465, 0;
	st.local.u64 	[%rd1+40], %rd1465;
	@%p1285 bra 	$L__BB0_122;
	mov.b64 	%rd1466, 0;
	st.local.u64 	[%rd1+48], %rd1466;
$L__BB0_122:
	cvt.u32.u16 	%r225, %rs265;
	mul.wide.u32 	%rd1467, %r225, 8;
	add.s64 	%rd1468, %rd1, %rd1467;
	ld.local.u64 	%rd1469, [%rd1468];
	add.s64 	%rd1470, %rd1469, 1;
	st.local.u64 	[%rd1468], %rd1470;
	ld.local.v2.u64 	{%rd3956, %rd3955}, [%rd1];
	ld.local.v2.u64 	{%rd3954, %rd3953}, [%rd1+16];
	ld.local.v2.u64 	{%rd3952, %rd3951}, [%rd1+32];
	ld.local.v2.u64 	{%rd3950, %rd3949}, [%rd1+48];
$L__BB0_123:
	st.shared.u64 	[%r4], %rd3956;
	st.shared.u64 	[%r4+8], %rd3955;
	st.shared.u64 	[%r4+16], %rd3954;
	st.shared.u64 	[%r4+24], %rd3953;
	st.shared.u64 	[%r4+32], %rd3952;
	st.shared.u64 	[%r4+40], %rd3951;
	st.shared.u64 	[%r4+48], %rd3950;
	st.shared.u64 	[%r4+56], %rd3949;
$L__BB0_124:
	setp.eq.s32 	%p162, %r8, 0;
	@%p162 bra 	$L__BB0_916;
	ld.param.u64 	%rd3917, [_Z10uniTwiddlePmS_ssss_param_1];
	shl.b32 	%r227, %r8, 6;
	cvt.u64.u32 	%rd1472, %r227;
	cvta.to.global.u64 	%rd1473, %rd3917;
	add.s64 	%rd102, %rd1473, %rd1472;
	ld.shared.u64 	%rd103, [%r4];
	ld.global.u64 	%rd1474, [%rd102];
	setp.eq.s64 	%p163, %rd103, -9223372019674906624;
	setp.eq.s64 	%p164, %rd1474, -9223372019674906624;
	and.pred  	%p165, %p163, %p164;
	mov.b64 	%rd3960, 0;
	mov.b32 	%r711, 1;
	mov.u64 	%rd3959, %rd3960;
	@%p165 bra 	$L__BB0_136;
	setp.eq.s64 	%p166, %rd103, -9223372019674906624;
	setp.ne.s64 	%p167, %rd1474, -9223372019674906624;
	and.pred  	%p168, %p166, %p167;
	mov.b32 	%r711, 0;
	mov.u64 	%rd3959, %rd1474;
	@%p168 bra 	$L__BB0_136;
	setp.ne.s64 	%p169, %rd1474, -9223372019674906624;
	setp.ne.s64 	%p170, %rd103, -9223372019674906624;
	and.pred  	%p171, %p170, %p169;
	mov.u64 	%rd3959, %rd103;
	@%p171 bra 	$L__BB0_136;
	max.u64 	%rd1477, %rd103, %rd1474;
	setp.gt.u64 	%p172, %rd1477, 3037000502;
	@%p172 bra 	$L__BB0_130;
	mul.lo.s64 	%rd105, %rd1474, %rd103;
	mov.u64 	%rd3959, %rd3960;
	mov.u64 	%rd3960, %rd105;
	bra.uni 	$L__BB0_136;
$L__BB0_130:
	shr.u64 	%rd1478, %rd1474, 32;
	mul.lo.s64 	%rd1479, %rd1474, %rd103;
	and.b64  	%rd106, %rd1479, 4294967295;
	shr.u64 	%rd1480, %rd103, 31;
	and.b64  	%rd1481, %rd1480, 8589934590;
	mul.lo.s64 	%rd1482, %rd1481, %rd1478;
	and.b64  	%rd107, %rd1482, 8589934590;
	shr.u64 	%rd3957, %rd107, 29;
	and.b64  	%rd109, %rd1482, 536870910;
	setp.lt.u64 	%p173, %rd109, %rd3957;
	@%p173 bra 	$L__BB0_132;
	sub.s64 	%rd1483, %rd109, %rd3957;
	shl.b64 	%rd3958, %rd1483, 34;
	bra.uni 	$L__BB0_133;
$L__BB0_132:
	sub.s64 	%rd1484, %rd109, %rd3957;
	add.s64 	%rd3957, %rd3957, -1;
	shl.b64 	%rd1485, %rd1484, 34;
	add.s64 	%rd3958, %rd1485, -9223372019674906624;
$L__BB0_133:
	sub.s64 	%rd3959, %rd107, %rd3957;
	setp.lt.u64 	%p174, %rd106, %rd3958;
	@%p174 bra 	$L__BB0_135;
	sub.s64 	%rd3960, %rd106, %rd3958;
	bra.uni 	$L__BB0_136;
$L__BB0_135:
	sub.s64 	%rd1486, %rd106, %rd3958;
	add.s64 	%rd3960, %rd1486, -9223372019674906624;
	add.s64 	%rd3959, %rd3959, -1;
$L__BB0_136:
	ld.shared.u64 	%rd121, [%r4+8];
	ld.global.u64 	%rd1489, [%rd102+56];
	setp.eq.s64 	%p175, %rd121, -9223372019674906624;
	setp.eq.s64 	%p176, %rd1489, -9223372019674906624;
	and.pred  	%p177, %p175, %p176;
	mov.b64 	%rd3964, 0;
	mov.b32 	%r712, -1;
	mov.u64 	%rd3963, %rd3964;
	@%p177 bra 	$L__BB0_147;
	setp.eq.s64 	%p178, %rd121, -9223372019674906624;
	setp.ne.s64 	%p179, %rd1489, -9223372019674906624;
	and.pred  	%p180, %p178, %p179;
	mov.b32 	%r712, 0;
	mov.u64 	%rd3963, %rd1489;
	@%p180 bra 	$L__BB0_147;
	setp.ne.s64 	%p181, %rd1489, -9223372019674906624;
	setp.ne.s64 	%p182, %rd121, -9223372019674906624;
	and.pred  	%p183, %p182, %p181;
	mov.u64 	%rd3963, %rd121;
	@%p183 bra 	$L__BB0_147;
	max.u64 	%rd1492, %rd121, %rd1489;
	setp.gt.u64 	%p184, %rd1492, 3037000502;
	@%p184 bra 	$L__BB0_141;
	mul.lo.s64 	%rd123, %rd1489, %rd121;
	mov.u64 	%rd3963, %rd3964;
	mov.u64 	%rd3964, %rd123;
	bra.uni 	$L__BB0_147;
$L__BB0_141:
	shr.u64 	%rd1493, %rd1489, 32;
	mul.lo.s64 	%rd1494, %rd1489, %rd121;
	and.b64  	%rd124, %rd1494, 4294967295;
	shr.u64 	%rd1495, %rd121, 31;
	and.b64  	%rd1496, %rd1495, 8589934590;
	mul.lo.s64 	%rd1497, %rd1496, %rd1493;
	and.b64  	%rd125, %rd1497, 8589934590;
	shr.u64 	%rd3961, %rd125, 29;
	and.b64  	%rd127, %rd1497, 536870910;
	setp.lt.u64 	%p185, %rd127, %rd3961;
	@%p185 bra 	$L__BB0_143;
	sub.s64 	%rd1498, %rd127, %rd3961;
	shl.b64 	%rd3962, %rd1498, 34;
	bra.uni 	$L__BB0_144;
$L__BB0_143:
	sub.s64 	%rd1499, %rd127, %rd3961;
	add.s64 	%rd3961, %rd3961, -1;
	shl.b64 	%rd1500, %rd1499, 34;
	add.s64 	%rd3962, %rd1500, -9223372019674906624;
$L__BB0_144:
	sub.s64 	%rd3963, %rd125, %rd3961;
	setp.lt.u64 	%p186, %rd124, %rd3962;
	@%p186 bra 	$L__BB0_146;
	sub.s64 	%rd3964, %rd124, %rd3962;
	bra.uni 	$L__BB0_147;
$L__BB0_146:
	sub.s64 	%rd1501, %rd124, %rd3962;
	add.s64 	%rd3964, %rd1501, -9223372019674906624;
	add.s64 	%rd3963, %rd3963, -1;
$L__BB0_147:
	setp.lt.u64 	%p187, %rd3960, %rd3964;
	sub.s64 	%rd1504, %rd3960, %rd3964;
	add.s64 	%rd1505, %rd1504, -9223372019674906624;
	selp.b64 	%rd139, %rd1505, %rd1504, %p187;
	selp.u64 	%rd1506, 1, 0, %p187;
	add.s64 	%rd1507, %rd3963, %rd1506;
	setp.lt.u64 	%p188, %rd3959, %rd1507;
	sub.s64 	%rd1508, %rd3959, %rd1507;
	add.s64 	%rd1509, %rd1508, -9223372019674906624;
	selp.b64 	%rd140, %rd1509, %rd1508, %p188;
	selp.s32 	%r240, -1, 0, %p188;
	add.s32 	%r241, %r712, %r711;
	add.s32 	%r50, %r241, %r240;
	ld.shared.u64 	%rd141, [%r4+16];
	ld.global.u64 	%rd1510, [%rd102+48];
	setp.eq.s64 	%p189, %rd141, -9223372019674906624;
	setp.eq.s64 	%p190, %rd1510, -9223372019674906624;
	and.pred  	%p191, %p189, %p190;
	mov.b64 	%rd3968, 0;
	mov.b32 	%r713, -1;
	mov.u64 	%rd3967, %rd3968;
	@%p191 bra 	$L__BB0_158;
	setp.eq.s64 	%p192, %rd141, -9223372019674906624;
	setp.ne.s64 	%p193, %rd1510, -9223372019674906624;
	and.pred  	%p194, %p192, %p193;
	mov.b32 	%r713, 0;
	mov.u64 	%rd3967, %rd1510;
	@%p194 bra 	$L__BB0_158;
	setp.ne.s64 	%p195, %rd1510, -9223372019674906624;
	setp.ne.s64 	%p196, %rd141, -9223372019674906624;
	and.pred  	%p197, %p196, %p195;
	mov.u64 	%rd3967, %rd141;
	@%p197 bra 	$L__BB0_158;
	max.u64 	%rd1513, %rd141, %rd1510;
	setp.gt.u64 	%p198, %rd1513, 3037000502;
	@%p198 bra 	$L__BB0_152;
	mul.lo.s64 	%rd143, %rd1510, %rd141;
	mov.u64 	%rd3967, %rd3968;
	mov.u64 	%rd3968, %rd143;
	bra.uni 	$L__BB0_158;
$L__BB0_152:
	shr.u64 	%rd1514, %rd1510, 32;
	mul.lo.s64 	%rd1515, %rd1510, %rd141;
	and.b64  	%rd144, %rd1515, 4294967295;
	shr.u64 	%rd1516, %rd141, 31;
	and.b64  	%rd1517, %rd1516, 8589934590;
	mul.lo.s64 	%rd1518, %rd1517, %rd1514;
	and.b64  	%rd145, %rd1518, 8589934590;
	shr.u64 	%rd3965, %rd145, 29;
	and.b64  	%rd147, %rd1518, 536870910;
	setp.lt.u64 	%p199, %rd147, %rd3965;
	@%p199 bra 	$L__BB0_154;
	sub.s64 	%rd1519, %rd147, %rd3965;
	shl.b64 	%rd3966, %rd1519, 34;
	bra.uni 	$L__BB0_155;
$L__BB0_154:
	sub.s64 	%rd1520, %rd147, %rd3965;
	add.s64 	%rd3965, %rd3965, -1;
	shl.b64 	%rd1521, %rd1520, 34;
	add.s64 	%rd3966, %rd1521, -9223372019674906624;
$L__BB0_155:
	sub.s64 	%rd3967, %rd145, %rd3965;
	setp.lt.u64 	%p200, %rd144, %rd3966;
	@%p200 bra 	$L__BB0_157;
	sub.s64 	%rd3968, %rd144, %rd3966;
	bra.uni 	$L__BB0_158;
$L__BB0_157:
	sub.s64 	%rd1522, %rd144, %rd3966;
	add.s64 	%rd3968, %rd1522, -9223372019674906624;
	add.s64 	%rd3967, %rd3967, -1;
$L__BB0_158:
	setp.lt.u64 	%p201, %rd139, %rd3968;
	sub.s64 	%rd1525, %rd139, %rd3968;
	add.s64 	%rd1526, %rd1525, -9223372019674906624;
	selp.b64 	%rd159, %rd1526, %rd1525, %p201;
	selp.u64 	%rd1527, 1, 0, %p201;
	add.s64 	%rd1528, %rd3967, %rd1527;
	setp.lt.u64 	%p202, %rd140, %rd1528;
	sub.s64 	%rd1529, %rd140, %rd1528;
	add.s64 	%rd1530, %rd1529, -9223372019674906624;
	selp.b64 	%rd160, %rd1530, %rd1529, %p202;
	selp.s32 	%r248, -1, 0, %p202;
	add.s32 	%r249, %r50, %r713;
	add.s32 	%r52, %r249, %r248;
	ld.shared.u64 	%rd161, [%r4+24];
	ld.global.u64 	%rd1531, [%rd102+40];
	setp.eq.s64 	%p203, %rd161, -9223372019674906624;
	setp.eq.s64 	%p204, %rd1531, -9223372019674906624;
	and.pred  	%p205, %p203, %p204;
	mov.b64 	%rd3972, 0;
	mov.b32 	%r714, -1;
	mov.u64 	%rd3971, %rd3972;
	@%p205 bra 	$L__BB0_169;
	setp.eq.s64 	%p206, %rd161, -9223372019674906624;
	setp.ne.s64 	%p207, %rd1531, -9223372019674906624;
	and.pred  	%p208, %p206, %p207;
	mov.b32 	%r714, 0;
	mov.u64 	%rd3971, %rd1531;
	@%p208 bra 	$L__BB0_169;
	setp.ne.s64 	%p209, %rd1531, -9223372019674906624;
	setp.ne.s64 	%p210, %rd161, -9223372019674906624;
	and.pred  	%p211, %p210, %p209;
	mov.u64 	%rd3971, %rd161;
	@%p211 bra 	$L__BB0_169;
	max.u64 	%rd1534, %rd161, %rd1531;
	setp.gt.u64 	%p212, %rd1534, 3037000502;
	@%p212 bra 	$L__BB0_163;
	mul.lo.s64 	%rd163, %rd1531, %rd161;
	mov.u64 	%rd3971, %rd3972;
	mov.u64 	%rd3972, %rd163;
	bra.uni 	$L__BB0_169;
$L__BB0_163:
	shr.u64 	%rd1535, %rd1531, 32;
	mul.lo.s64 	%rd1536, %rd1531, %rd161;
	and.b64  	%rd164, %rd1536, 4294967295;
	shr.u64 	%rd1537, %rd161, 31;
	and.b64  	%rd1538, %rd1537, 8589934590;
	mul.lo.s64 	%rd1539, %rd1538, %rd1535;
	and.b64  	%rd165, %rd1539, 8589934590;
	shr.u64 	%rd3969, %rd165, 29;
	and.b64  	%rd167, %rd1539, 536870910;
	setp.lt.u64 	%p213, %rd167, %rd3969;
	@%p213 bra 	$L__BB0_165;
	sub.s64 	%rd1540, %rd167, %rd3969;
	shl.b64 	%rd3970, %rd1540, 34;
	bra.uni 	$L__BB0_166;
$L__BB0_165:
	sub.s64 	%rd1541, %rd167, %rd3969;
	add.s64 	%rd3969, %rd3969, -1;
	shl.b64 	%rd1542, %rd1541, 34;
	add.s64 	%rd3970, %rd1542, -9223372019674906624;
$L__BB0_166:
	sub.s64 	%rd3971, %rd165, %rd3969;
	setp.lt.u64 	%p214, %rd164, %rd3970;
	@%p214 bra 	$L__BB0_168;
	sub.s64 	%rd3972, %rd164, %rd3970;
	bra.uni 	$L__BB0_169;
$L__BB0_168:
	sub.s64 	%rd1543, %rd164, %rd3970;
	add.s64 	%rd3972, %rd1543, -9223372019674906624;
	add.s64 	%rd3971, %rd3971, -1;
$L__BB0_169:
	setp.lt.u64 	%p215, %rd159, %rd3972;
	sub.s64 	%rd1546, %rd159, %rd3972;
	add.s64 	%rd1547, %rd1546, -9223372019674906624;
	selp.b64 	%rd179, %rd1547, %rd1546, %p215;
	selp.u64 	%rd1548, 1, 0, %p215;
	add.s64 	%rd1549, %rd3971, %rd1548;
	setp.lt.u64 	%p216, %rd160, %rd1549;
	sub.s64 	%rd1550, %rd160, %rd1549;
	add.s64 	%rd1551, %rd1550, -9223372019674906624;
	selp.b64 	%rd180, %rd1551, %rd1550, %p216;
	selp.s32 	%r256, -1, 0, %p216;
	add.s32 	%r257, %r52, %r714;
	add.s32 	%r54, %r257, %r256;
	ld.shared.u64 	%rd181, [%r4+32];
	ld.global.u64 	%rd1552, [%rd102+32];
	setp.eq.s64 	%p217, %rd181, -9223372019674906624;
	setp.eq.s64 	%p218, %rd1552, -9223372019674906624;
	and.pred  	%p219, %p217, %p218;
	mov.b64 	%rd3976, 0;
	mov.b32 	%r715, -1;
	mov.u64 	%rd3975, %rd3976;
	@%p219 bra 	$L__BB0_180;
	setp.eq.s64 	%p220, %rd181, -9223372019674906624;
	setp.ne.s64 	%p221, %rd1552, -9223372019674906624;
	and.pred  	%p222, %p220, %p221;
	mov.b32 	%r715, 0;
	mov.u64 	%rd3975, %rd1552;
	@%p222 bra 	$L__BB0_180;
	setp.ne.s64 	%p223, %rd1552, -9223372019674906624;
	setp.ne.s64 	%p224, %rd181, -9223372019674906624;
	and.pred  	%p225, %p224, %p223;
	mov.u64 	%rd3975, %rd181;
	@%p225 bra 	$L__BB0_180;
	max.u64 	%rd1555, %rd181, %rd1552;
	setp.gt.u64 	%p226, %rd1555, 3037000502;
	@%p226 bra 	$L__BB0_174;
	mul.lo.s64 	%rd183, %rd1552, %rd181;
	mov.u64 	%rd3975, %rd3976;
	mov.u64 	%rd3976, %rd183;
	bra.uni 	$L__BB0_180;
$L__BB0_174:
	shr.u64 	%rd1556, %rd1552, 32;
	mul.lo.s64 	%rd1557, %rd1552, %rd181;
	and.b64  	%rd184, %rd1557, 4294967295;
	shr.u64 	%rd1558, %rd181, 31;
	and.b64  	%rd1559, %rd1558, 8589934590;
	mul.lo.s64 	%rd1560, %rd1559, %rd1556;
	and.b64  	%rd185, %rd1560, 8589934590;
	shr.u64 	%rd3973, %rd185, 29;
	and.b64  	%rd187, %rd1560, 536870910;
	setp.lt.u64 	%p227, %rd187, %rd3973;
	@%p227 bra 	$L__BB0_176;
	sub.s64 	%rd1561, %rd187, %rd3973;
	shl.b64 	%rd3974, %rd1561, 34;
	bra.uni 	$L__BB0_177;
$L__BB0_176:
	sub.s64 	%rd1562, %rd187, %rd3973;
	add.s64 	%rd3973, %rd3973, -1;
	shl.b64 	%rd1563, %rd1562, 34;
	add.s64 	%rd3974, %rd1563, -9223372019674906624;
$L__BB0_177:
	sub.s64 	%rd3975, %rd185, %rd3973;
	setp.lt.u64 	%p228, %rd184, %rd3974;
	@%p228 bra 	$L__BB0_179;
	sub.s64 	%rd3976, %rd184, %rd3974;
	bra.uni 	$L__BB0_180;
$L__BB0_179:
	sub.s64 	%rd1564, %rd184, %rd3974;
	add.s64 	%rd3976, %rd1564, -9223372019674906624;
	add.s64 	%rd3975, %rd3975, -1;
$L__BB0_180:
	setp.lt.u64 	%p229, %rd179, %rd3976;
	sub.s64 	%rd1567, %rd179, %rd3976;
	add.s64 	%rd1568, %rd1567, -9223372019674906624;
	selp.b64 	%rd199, %rd1568, %rd1567, %p229;
	selp.u64 	%rd1569, 1, 0, %p229;
	add.s64 	%rd1570, %rd3975, %rd1569;
	setp.lt.u64 	%p230, %rd180, %rd1570;
	sub.s64 	%rd1571, %rd180, %rd1570;
	add.s64 	%rd1572, %rd1571, -9223372019674906624;
	selp.b64 	%rd200, %rd1572, %rd1571, %p230;
	selp.s32 	%r264, -1, 0, %p230;
	add.s32 	%r265, %r54, %r715;
	add.s32 	%r56, %r265, %r264;
	ld.shared.u64 	%rd201, [%r4+40];
	ld.global.u64 	%rd1573, [%rd102+24];
	setp.eq.s64 	%p231, %rd201, -9223372019674906624;
	setp.eq.s64 	%p232, %rd1573, -9223372019674906624;
	and.pred  	%p233, %p231, %p232;
	mov.b64 	%rd3980, 0;
	mov.b32 	%r716, -1;
	mov.u64 	%rd3979, %rd3980;
	@%p233 bra 	$L__BB0_191;
	setp.ne.s64 	%p235, %rd1573, -9223372019674906624;
	and.pred  	%p236, %p231, %p235;
	mov.b32 	%r716, 0;
	mov.u64 	%rd3979, %rd1573;
	@%p236 bra 	$L__BB0_191;
	setp.ne.s64 	%p238, %rd201, -9223372019674906624;
	and.pred  	%p239, %p238, %p235;
	mov.u64 	%rd3979, %rd201;
	@%p239 bra 	$L__BB0_191;
	max.u64 	%rd1576, %rd201, %rd1573;
	setp.gt.u64 	%p240, %rd1576, 3037000502;
	@%p240 bra 	$L__BB0_185;
	mul.lo.s64 	%rd203, %rd1573, %rd201;
	mov.u64 	%rd3979, %rd3980;
	mov.u64 	%rd3980, %rd203;
	bra.uni 	$L__BB0_191;
$L__BB0_185:
	shr.u64 	%rd1577, %rd1573, 32;
	shr.u64 	%rd1578, %rd201, 31;
	and.b64  	%rd1579, %rd1578, 8589934590;
	mul.lo.s64 	%rd1580, %rd1579, %rd1577;
	and.b64  	%rd204, %rd1580, 8589934590;
	shr.u64 	%rd3977, %rd204, 29;
	and.b64  	%rd206, %rd1580, 536870910;
	setp.lt.u64 	%p241, %rd206, %rd3977;
	@%p241 bra 	$L__BB0_187;
	sub.s64 	%rd1581, %rd206, %rd3977;
	shl.b64 	%rd3978, %rd1581, 34;
	bra.uni 	$L__BB0_188;
$L__BB0_187:
	sub.s64 	%rd1582, %rd206, %rd3977;
	add.s64 	%rd3977, %rd3977, -1;
	shl.b64 	%rd1583, %rd1582, 34;
	add.s64 	%rd3978, %rd1583, -9223372019674906624;
$L__BB0_188:
	sub.s64 	%rd3979, %rd204, %rd3977;
	mul.lo.s64 	%rd1584, %rd1573, %rd201;
	and.b64  	%rd213, %rd1584, 4294967295;
	setp.lt.u64 	%p242, %rd213, %rd3978;
	@%p242 bra 	$L__BB0_190;
	sub.s64 	%rd3980, %rd213, %rd3978;
	bra.uni 	$L__BB0_191;
$L__BB0_190:
	sub.s64 	%rd1585, %rd213, %rd3978;
	add.s64 	%rd3980, %rd1585, -9223372019674906624;
	add.s64 	%rd3979, %rd3979, -1;
$L__BB0_191:
	setp.lt.u64 	%p243, %rd199, %rd3980;
	sub.s64 	%rd1588, %rd199, %rd3980;
	add.s64 	%rd1589, %rd1588, -9223372019674906624;
	selp.b64 	%rd219, %rd1589, %rd1588, %p243;
	selp.u64 	%rd1590, 1, 0, %p243;
	add.s64 	%rd1591, %rd3979, %rd1590;
	setp.lt.u64 	%p244, %rd200, %rd1591;
	sub.s64 	%rd1592, %rd200, %rd1591;
	add.s64 	%rd1593, %rd1592, -9223372019674906624;
	selp.b64 	%rd220, %rd1593, %rd1592, %p244;
	selp.s32 	%r272, -1, 0, %p244;
	add.s32 	%r273, %r56, %r716;
	add.s32 	%r58, %r273, %r272;
	mov.u32 	%r274, %tid.x;
	shl.b32 	%r275, %r274, 6;
	mov.u32 	%r276, _ZZ10uniTwiddlePmS_ssssE5block;
	add.s32 	%r277, %r276, %r275;
	ld.shared.u64 	%rd221, [%r277+48];
	ld.global.u64 	%rd1594, [%rd102+16];
	setp.eq.s64 	%p245, %rd221, -9223372019674906624;
	setp.eq.s64 	%p246, %rd1594, -9223372019674906624;
	and.pred  	%p247, %p245, %p246;
	mov.b64 	%rd3984, 0;
	mov.b32 	%r717, -1;
	mov.u64 	%rd3983, %rd3984;
	@%p247 bra 	$L__BB0_202;
	setp.ne.s64 	%p249, %rd1594, -9223372019674906624;
	and.pred  	%p250, %p245, %p249;
	mov.b32 	%r717, 0;
	mov.u64 	%rd3983, %rd1594;
	@%p250 bra 	$L__BB0_202;
	setp.ne.s64 	%p252, %rd221, -9223372019674906624;
	and.pred  	%p253, %p252, %p249;
	mov.u64 	%rd3983, %rd221;
	@%p253 bra 	$L__BB0_202;
	max.u64 	%rd1597, %rd221, %rd1594;
	setp.gt.u64 	%p254, %rd1597, 3037000502;
	@%p254 bra 	$L__BB0_196;
	mul.lo.s64 	%rd223, %rd1594, %rd221;
	mov.u64 	%rd3983, %rd3984;
	mov.u64 	%rd3984, %rd223;
	bra.uni 	$L__BB0_202;
$L__BB0_196:
	shr.u64 	%rd1598, %rd1594, 32;
	shr.u64 	%rd1599, %rd221, 31;
	and.b64  	%rd1600, %rd1599, 8589934590;
	mul.lo.s64 	%rd1601, %rd1600, %rd1598;
	and.b64  	%rd1602, %rd1601, 8053063680;
	shr.u64 	%rd3981, %rd1602, 29;
	and.b64  	%rd224, %rd1601, 536870910;
	setp.lt.u64 	%p255, %rd224, %rd3981;
	@%p255 bra 	$L__BB0_198;
	sub.s64 	%rd1609, %rd224, %rd3981;
	shl.b64 	%rd3982, %rd1609, 34;
	bra.uni 	$L__BB0_199;
$L__BB0_198:
	shr.u64 	%rd1612, %rd1594, 32;
	mul.lo.s64 	%rd1613, %rd1600, %rd1612;
	and.b64  	%rd1614, %rd1613, 8053063680;
	shr.u64 	%rd1615, %rd1614, 29;
	sub.s64 	%rd1616, %rd224, %rd1615;
	add.s64 	%rd3981, %rd1615, -1;
	shl.b64 	%rd1617, %rd1616, 34;
	add.s64 	%rd3982, %rd1617, -9223372019674906624;
$L__BB0_199:
	shr.u64 	%rd1620, %rd1594, 32;
	mul.lo.s64 	%rd1621, %rd1600, %rd1620;
	and.b64  	%rd1622, %rd1621, 8589934590;
	sub.s64 	%rd3983, %rd1622, %rd3981;
	mul.lo.s64 	%rd1623, %rd1594, %rd221;
	and.b64  	%rd1624, %rd1623, 4294967295;
	setp.lt.u64 	%p256, %rd1624, %rd3982;
	@%p256 bra 	$L__BB0_201;
	sub.s64 	%rd3984, %rd1624, %rd3982;
	bra.uni 	$L__BB0_202;
$L__BB0_201:
	sub.s64 	%rd1629, %rd1624, %rd3982;
	add.s64 	%rd3984, %rd1629, -9223372019674906624;
	add.s64 	%rd3983, %rd3983, -1;
$L__BB0_202:
	setp.lt.u64 	%p257, %rd219, %rd3984;
	sub.s64 	%rd1632, %rd219, %rd3984;
	add.s64 	%rd1633, %rd1632, -9223372019674906624;
	selp.b64 	%rd237, %rd1633, %rd1632, %p257;
	selp.u64 	%rd1634, 1, 0, %p257;
	add.s64 	%rd1635, %rd3983, %rd1634;
	setp.lt.u64 	%p258, %rd220, %rd1635;
	sub.s64 	%rd1636, %rd220, %rd1635;
	add.s64 	%rd1637, %rd1636, -9223372019674906624;
	selp.b64 	%rd238, %rd1637, %rd1636, %p258;
	selp.s32 	%r284, -1, 0, %p258;
	add.s32 	%r285, %r58, %r717;
	add.s32 	%r60, %r285, %r284;
	mov.u32 	%r286, %tid.x;
	shl.b32 	%r287, %r286, 6;
	mov.u32 	%r288, _ZZ10uniTwiddlePmS_ssssE5block;
	add.s32 	%r289, %r288, %r287;
	ld.shared.u64 	%rd239, [%r289+56];
	ld.global.u64 	%rd1638, [%rd102+8];
	setp.eq.s64 	%p259, %rd239, -9223372019674906624;
	setp.eq.s64 	%p260, %rd1638, -9223372019674906624;
	and.pred  	%p261, %p259, %p260;
	mov.b64 	%rd3988, 0;
	mov.b32 	%r718, -1;
	mov.u64 	%rd3987, %rd3988;
	@%p261 bra 	$L__BB0_213;
	setp.ne.s64 	%p263, %rd1638, -9223372019674906624;
	and.pred  	%p264, %p259, %p263;
	mov.b32 	%r718, 0;
	mov.u64 	%rd3987, %rd1638;
	@%p264 bra 	$L__BB0_213;
	setp.ne.s64 	%p266, %rd239, -9223372019674906624;
	and.pred  	%p267, %p266, %p263;
	mov.u64 	%rd3987, %rd239;
	@%p267 bra 	$L__BB0_213;
	max.u64 	%rd1641, %rd239, %rd1638;
	setp.gt.u64 	%p268, %rd1641, 3037000502;
	@%p268 bra 	$L__BB0_207;
	mul.lo.s64 	%rd241, %rd1638, %rd239;
	mov.u64 	%rd3987, %rd3988;
	mov.u64 	%rd3988, %rd241;
	bra.uni 	$L__BB0_213;
$L__BB0_207:
	shr.u64 	%rd1642, %rd1638, 32;
	shr.u64 	%rd1643, %rd239, 31;
	and.b64  	%rd1644, %rd1643, 8589934590;
	mul.lo.s64 	%rd1645, %rd1644, %rd1642;
	and.b64  	%rd1646, %rd1645, 8053063680;
	shr.u64 	%rd1647, %rd1646, 29;
	and.b64  	%rd1648, %rd1645, 536870910;
	setp.lt.u64 	%p269, %rd1648, %rd1647;
	@%p269 bra 	$L__BB0_209;
	shr.u64 	%rd1651, %rd1638, 32;
	mul.lo.s64 	%rd1652, %rd1644, %rd1651;
	and.b64  	%rd1653, %rd1652, 8053063680;
	shr.u64 	%rd3985, %rd1653, 29;
	and.b64  	%rd1654, %rd1652, 536870910;
	sub.s64 	%rd1655, %rd1654, %rd3985;
	shl.b64 	%rd3986, %rd1655, 34;
	bra.uni 	$L__BB0_210;
$L__BB0_209:
	shr.u64 	%rd1658, %rd1638, 32;
	mul.lo.s64 	%rd1659, %rd1644, %rd1658;
	and.b64  	%rd1660, %rd1659, 8053063680;
	shr.u64 	%rd1661, %rd1660, 29;
	and.b64  	%rd1662, %rd1659, 536870910;
	sub.s64 	%rd1663, %rd1662, %rd1661;
	add.s64 	%rd3985, %rd1661, -1;
	shl.b64 	%rd1664, %rd1663, 34;
	add.s64 	%rd3986, %rd1664, -9223372019674906624;
$L__BB0_210:
	shr.u64 	%rd1665, %rd239, 31;
	and.b64  	%rd1666, %rd1665, 8589934590;
	shr.u64 	%rd1667, %rd1638, 32;
	mul.lo.s64 	%rd1668, %rd1666, %rd1667;
	and.b64  	%rd1669, %rd1668, 8589934590;
	sub.s64 	%rd3987, %rd1669, %rd3985;
	mul.lo.s64 	%rd1670, %rd1638, %rd239;
	and.b64  	%rd1671, %rd1670, 4294967295;
	setp.lt.u64 	%p270, %rd1671, %rd3986;
	@%p270 bra 	$L__BB0_212;
	mul.lo.s64 	%rd1672, %rd1638, %rd239;
	and.b64  	%rd1673, %rd1672, 4294967295;
	sub.s64 	%rd3988, %rd1673, %rd3986;
	bra.uni 	$L__BB0_213;
$L__BB0_212:
	mul.lo.s64 	%rd1674, %rd1638, %rd239;
	and.b64  	%rd1675, %rd1674, 4294967295;
	sub.s64 	%rd1676, %rd1675, %rd3986;
	add.s64 	%rd3988, %rd1676, -9223372019674906624;
	add.s64 	%rd3987, %rd3987, -1;
$L__BB0_213:
	setp.lt.u64 	%p271, %rd237, %rd3988;
	sub.s64 	%rd1678, %rd237, %rd3988;
	add.s64 	%rd1679, %rd1678, -9223372019674906624;
	selp.b64 	%rd254, %rd1679, %rd1678, %p271;
	selp.u64 	%rd1680, 1, 0, %p271;
	add.s64 	%rd1681, %rd3987, %rd1680;
	setp.lt.u64 	%p272, %rd238, %rd1681;
	sub.s64 	%rd1682, %rd238, %rd1681;
	selp.s32 	%r295, -1, 0, %p272;
	add.s32 	%r296, %r60, %r718;
	add.s32 	%r62, %r296, %r295;
	cvt.u16.u64 	%rs31, %rd1682;
	setp.lt.s32 	%p273, %r62, 1;
	@%p273 bra 	$L__BB0_215;
	cvt.u64.u32 	%rd1685, %r62;
	add.s64 	%rd1686, %rd11, %rd1685;
	setp.lt.u64 	%p275, %rd1686, %rd11;
	add.s64 	%rd1687, %rd1686, 9223372019674906624;
	selp.b64 	%rd1688, %rd1687, %rd1686, %p275;
	setp.gt.u64 	%p276, %rd1688, -9223372019674906625;
	add.s64 	%rd1689, %rd1688, 9223372019674906624;
	or.pred  	%p277, %p275, %p276;
	selp.b64 	%rd3989, %rd1689, %rd1688, %p276;
	selp.u16 	%rs162, 1, 0, %p277;
	add.s16 	%rs290, %rs290, %rs162;
	bra.uni 	$L__BB0_218;
$L__BB0_215:
	cvt.s64.s32 	%rd256, %r62;
	neg.s64 	%rd1683, %rd256;
	setp.lt.u64 	%p274, %rd11, %rd1683;
	@%p274 bra 	$L__BB0_217;
	add.s64 	%rd3989, %rd256, %rd11;
	bra.uni 	$L__BB0_218;
$L__BB0_217:
	add.s64 	%rd1684, %rd11, %rd256;
	add.s64 	%rd3989, %rd1684, -9223372019674906624;
	add.s16 	%rs290, %rs290, -1;
$L__BB0_218:
	setp.eq.s64 	%p279, %rd103, -9223372019674906624;
	and.pred  	%p280, %p279, %p260;
	mov.b64 	%rd3993, 0;
	mov.b32 	%r719, 1;
	mov.u64 	%rd3992, %rd3993;
	@%p280 bra 	$L__BB0_229;
	setp.ne.s64 	%p282, %rd1638, -9223372019674906624;
	and.pred  	%p283, %p279, %p282;
	mov.b32 	%r719, 0;
	mov.u64 	%rd3992, %rd1638;
	@%p283 bra 	$L__BB0_229;
	setp.ne.s64 	%p285, %rd103, -9223372019674906624;
	and.pred  	%p286, %p285, %p282;
	mov.u64 	%rd3992, %rd103;
	@%p286 bra 	$L__BB0_229;
	max.u64 	%rd1693, %rd103, %rd1638;
	setp.gt.u64 	%p287, %rd1693, 3037000502;
	@%p287 bra 	$L__BB0_223;
	mul.lo.s64 	%rd260, %rd1638, %rd103;
	mov.u64 	%rd3992, %rd3993;
	mov.u64 	%rd3993, %rd260;
	bra.uni 	$L__BB0_229;
$L__BB0_223:
	shr.u64 	%rd1694, %rd1638, 32;
	shr.u64 	%rd1695, %rd103, 31;
	and.b64  	%rd1696, %rd1695, 8589934590;
	mul.lo.s64 	%rd1697, %rd1696, %rd1694;
	and.b64  	%rd1698, %rd1697, 8053063680;
	shr.u64 	%rd1699, %rd1698, 29;
	and.b64  	%rd261, %rd1697, 536870910;
	setp.lt.u64 	%p288, %rd261, %rd1699;
	@%p288 bra 	$L__BB0_225;
	shr.u64 	%rd1702, %rd1638, 32;
	mul.lo.s64 	%rd1703, %rd1696, %rd1702;
	and.b64  	%rd1704, %rd1703, 8053063680;
	shr.u64 	%rd3990, %rd1704, 29;
	sub.s64 	%rd1705, %rd261, %rd3990;
	shl.b64 	%rd3991, %rd1705, 34;
	bra.uni 	$L__BB0_226;
$L__BB0_225:
	shr.u64 	%rd1708, %rd1638, 32;
	mul.lo.s64 	%rd1709, %rd1696, %rd1708;
	and.b64  	%rd1710, %rd1709, 8053063680;
	shr.u64 	%rd1711, %rd1710, 29;
	sub.s64 	%rd1712, %rd261, %rd1711;
	add.s64 	%rd3990, %rd1711, -1;
	shl.b64 	%rd1713, %rd1712, 34;
	add.s64 	%rd3991, %rd1713, -9223372019674906624;
$L__BB0_226:
	shr.u64 	%rd1714, %rd103, 31;
	and.b64  	%rd1715, %rd1714, 8589934590;
	shr.u64 	%rd1716, %rd1638, 32;
	mul.lo.s64 	%rd1717, %rd1715, %rd1716;
	and.b64  	%rd1718, %rd1717, 8589934590;
	sub.s64 	%rd3992, %rd1718, %rd3990;
	mul.lo.s64 	%rd1719, %rd1638, %rd103;
	and.b64  	%rd1720, %rd1719, 4294967295;
	setp.lt.u64 	%p289, %rd1720, %rd3991;
	@%p289 bra 	$L__BB0_228;
	sub.s64 	%rd3993, %rd1720, %rd3991;
	bra.uni 	$L__BB0_229;
$L__BB0_228:
	sub.s64 	%rd1725, %rd1720, %rd3991;
	add.s64 	%rd3993, %rd1725, -9223372019674906624;
	add.s64 	%rd3992, %rd3992, -1;
$L__BB0_229:
	setp.eq.s64 	%p290, %rd121, -9223372019674906624;
	setp.eq.s64 	%p291, %rd1474, -9223372019674906624;
	and.pred  	%p292, %p290, %p291;
	mov.b64 	%rd3997, 0;
	mov.b32 	%r720, 1;
	mov.u64 	%rd3996, %rd3997;
	@%p292 bra 	$L__BB0_240;
	setp.ne.s64 	%p294, %rd1474, -9223372019674906624;
	and.pred  	%p295, %p290, %p294;
	mov.b32 	%r720, 0;
	mov.u64 	%rd3996, %rd1474;
	@%p295 bra 	$L__BB0_240;
	setp.ne.s64 	%p297, %rd121, -9223372019674906624;
	and.pred  	%p298, %p297, %p294;
	mov.u64 	%rd3996, %rd121;
	@%p298 bra 	$L__BB0_240;
	max.u64 	%rd1730, %rd121, %rd1474;
	setp.gt.u64 	%p299, %rd1730, 3037000502;
	@%p299 bra 	$L__BB0_234;
	mul.lo.s64 	%rd274, %rd1474, %rd121;
	mov.u64 	%rd3996, %rd3997;
	mov.u64 	%rd3997, %rd274;
	bra.uni 	$L__BB0_240;
$L__BB0_234:
	shr.u64 	%rd1731, %rd1474, 32;
	shr.u64 	%rd1732, %rd121, 31;
	and.b64  	%rd1733, %rd1732, 8589934590;
	mul.lo.s64 	%rd1734, %rd1733, %rd1731;
	and.b64  	%rd1735, %rd1734, 8053063680;
	shr.u64 	%rd1736, %rd1735, 29;
	and.b64  	%rd1737, %rd1734, 536870910;
	setp.lt.u64 	%p300, %rd1737, %rd1736;
	@%p300 bra 	$L__BB0_236;
	shr.u64 	%rd1738, %rd121, 31;
	and.b64  	%rd1739, %rd1738, 8589934590;
	shr.u64 	%rd1740, %rd1474, 32;
	mul.lo.s64 	%rd1741, %rd1739, %rd1740;
	and.b64  	%rd1742, %rd1741, 8053063680;
	shr.u64 	%rd3994, %rd1742, 29;
	and.b64  	%rd1743, %rd1741, 536870910;
	sub.s64 	%rd1744, %rd1743, %rd3994;
	shl.b64 	%rd3995, %rd1744, 34;
	bra.uni 	$L__BB0_237;
$L__BB0_236:
	shr.u64 	%rd1745, %rd121, 31;
	and.b64  	%rd1746, %rd1745, 8589934590;
	shr.u64 	%rd1747, %rd1474, 32;
	mul.lo.s64 	%rd1748, %rd1746, %rd1747;
	and.b64  	%rd1749, %rd1748, 8053063680;
	shr.u64 	%rd1750, %rd1749, 29;
	and.b64  	%rd1751, %rd1748, 536870910;
	sub.s64 	%rd1752, %rd1751, %rd1750;
	add.s64 	%rd3994, %rd1750, -1;
	shl.b64 	%rd1753, %rd1752, 34;
	add.s64 	%rd3995, %rd1753, -9223372019674906624;
$L__BB0_237:
	shr.u64 	%rd1754, %rd121, 31;
	and.b64  	%rd1755, %rd1754, 8589934590;
	shr.u64 	%rd1756, %rd1474, 32;
	mul.lo.s64 	%rd1757, %rd1755, %rd1756;
	and.b64  	%rd1758, %rd1757, 8589934590;
	sub.s64 	%rd3996, %rd1758, %rd3994;
	mul.lo.s64 	%rd1759, %rd1474, %rd121;
	and.b64  	%rd1760, %rd1759, 4294967295;
	setp.lt.u64 	%p301, %rd1760, %rd3995;
	@%p301 bra 	$L__BB0_239;
	mul.lo.s64 	%rd1761, %rd1474, %rd121;
	and.b64  	%rd1762, %rd1761, 4294967295;
	sub.s64 	%rd3997, %rd1762, %rd3995;
	bra.uni 	$L__BB0_240;
$L__BB0_239:
	mul.lo.s64 	%rd1763, %rd1474, %rd121;
	and.b64  	%rd1764, %rd1763, 4294967295;
	sub.s64 	%rd1765, %rd1764, %rd3995;
	add.s64 	%rd3997, %rd1765, -9223372019674906624;
	add.s64 	%rd3996, %rd3996, -1;
$L__BB0_240:
	setp.eq.s64 	%p302, %rd141, -9223372019674906624;
	setp.eq.s64 	%p303, %rd1489, -9223372019674906624;
	add.s64 	%rd1768, %rd3997, %rd3993;
	setp.lt.u64 	%p304, %rd1768, %rd3997;
	add.s64 	%rd1769, %rd1768, 9223372019674906624;
	selp.b64 	%rd1770, %rd1769, %rd1768, %p304;
	setp.gt.u64 	%p305, %rd1770, -9223372019674906625;
	add.s64 	%rd1771, %rd1770, 9223372019674906624;
	selp.b64 	%rd287, %rd1771, %rd1770, %p305;
	or.pred  	%p306, %p304, %p305;
	selp.u64 	%rd1772, 1, 0, %p306;
	add.s64 	%rd1773, %rd3996, %rd3992;
	add.s64 	%rd1774, %rd1773, %rd1772;
	setp.lt.u64 	%p307, %rd1774, %rd3992;
	add.s64 	%rd1775, %rd1774, 9223372019674906624;
	selp.b64 	%rd1776, %rd1775, %rd1774, %p307;
	setp.gt.u64 	%p308, %rd1776, -9223372019674906625;
	add.s64 	%rd1777, %rd1776, 9223372019674906624;
	selp.b64 	%rd288, %rd1777, %rd1776, %p308;
	or.pred  	%p309, %p307, %p308;
	selp.u32 	%r65, 1, 0, %p309;
	and.pred  	%p310, %p302, %p303;
	mov.b64 	%rd4001, 0;
	mov.b32 	%r721, -1;
	mov.u64 	%rd4000, %rd4001;
	@%p310 bra 	$L__BB0_251;
	setp.ne.s64 	%p312, %rd1489, -9223372019674906624;
	and.pred  	%p313, %p302, %p312;
	mov.b32 	%r721, 0;
	mov.u64 	%rd4000, %rd1489;
	@%p313 bra 	$L__BB0_251;
	setp.ne.s64 	%p315, %rd141, -9223372019674906624;
	and.pred  	%p316, %p315, %p312;
	mov.u64 	%rd4000, %rd141;
	@%p316 bra 	$L__BB0_251;
	max.u64 	%rd1780, %rd141, %rd1489;
	setp.gt.u64 	%p317, %rd1780, 3037000502;
	@%p317 bra 	$L__BB0_245;
	mul.lo.s64 	%rd289, %rd1489, %rd141;
	mov.u64 	%rd4000, %rd4001;
	mov.u64 	%rd4001, %rd289;
	bra.uni 	$L__BB0_251;
$L__BB0_245:
	shr.u64 	%rd1781, %rd1489, 32;
	shr.u64 	%rd1782, %rd141, 31;
	and.b64  	%rd1783, %rd1782, 8589934590;
	mul.lo.s64 	%rd1784, %rd1783, %rd1781;
	and.b64  	%rd1785, %rd1784, 8053063680;
	shr.u64 	%rd1786, %rd1785, 29;
	and.b64  	%rd1787, %rd1784, 536870910;
	setp.lt.u64 	%p318, %rd1787, %rd1786;
	@%p318 bra 	$L__BB0_247;
	shr.u64 	%rd1788, %rd141, 31;
	and.b64  	%rd1789, %rd1788, 8589934590;
	shr.u64 	%rd1790, %rd1489, 32;
	mul.lo.s64 	%rd1791, %rd1789, %rd1790;
	and.b64  	%rd1792, %rd1791, 8053063680;
	shr.u64 	%rd3998, %rd1792, 29;
	and.b64  	%rd1793, %rd1791, 536870910;
	sub.s64 	%rd1794, %rd1793, %rd3998;
	shl.b64 	%rd3999, %rd1794, 34;
	bra.uni 	$L__BB0_248;
$L__BB0_247:
	shr.u64 	%rd1795, %rd141, 31;
	and.b64  	%rd1796, %rd1795, 8589934590;
	shr.u64 	%rd1797, %rd1489, 32;
	mul.lo.s64 	%rd1798, %rd1796, %rd1797;
	and.b64  	%rd1799, %rd1798, 8053063680;
	shr.u64 	%rd1800, %rd1799, 29;
	and.b64  	%rd1801, %rd1798, 536870910;
	sub.s64 	%rd1802, %rd1801, %rd1800;
	add.s64 	%rd3998, %rd1800, -1;
	shl.b64 	%rd1803, %rd1802, 34;
	add.s64 	%rd3999, %rd1803, -9223372019674906624;
$L__BB0_248:
	shr.u64 	%rd1804, %rd141, 31;
	and.b64  	%rd1805, %rd1804, 8589934590;
	shr.u64 	%rd1806, %rd1489, 32;
	mul.lo.s64 	%rd1807, %rd1805, %rd1806;
	and.b64  	%rd1808, %rd1807, 8589934590;
	sub.s64 	%rd4000, %rd1808, %rd3998;
	mul.lo.s64 	%rd1809, %rd1489, %rd141;
	and.b64  	%rd1810, %rd1809, 4294967295;
	setp.lt.u64 	%p319, %rd1810, %rd3999;
	@%p319 bra 	$L__BB0_250;
	mul.lo.s64 	%rd1811, %rd1489, %rd141;
	and.b64  	%rd1812, %rd1811, 4294967295;
	sub.s64 	%rd4001, %rd1812, %rd3999;
	bra.uni 	$L__BB0_251;
$L__BB0_250:
	mul.lo.s64 	%rd1813, %rd1489, %rd141;
	and.b64  	%rd1814, %rd1813, 4294967295;
	sub.s64 	%rd1815, %rd1814, %rd3999;
	add.s64 	%rd4001, %rd1815, -9223372019674906624;
	add.s64 	%rd4000, %rd4000, -1;
$L__BB0_251:
	setp.eq.s64 	%p320, %rd161, -9223372019674906624;
	setp.eq.s64 	%p321, %rd1510, -9223372019674906624;
	setp.lt.u64 	%p322, %rd287, %rd4001;
	sub.s64 	%rd1818, %rd287, %rd4001;
	add.s64 	%rd1819, %rd1818, -9223372019674906624;
	selp.b64 	%rd302, %rd1819, %rd1818, %p322;
	selp.u64 	%rd1820, 1, 0, %p322;
	add.s64 	%rd1821, %rd4000, %rd1820;
	setp.lt.u64 	%p323, %rd288, %rd1821;
	sub.s64 	%rd1822, %rd288, %rd1821;
	add.s64 	%rd1823, %rd1822, -9223372019674906624;
	selp.b64 	%rd303, %rd1823, %rd1822, %p323;
	selp.s32 	%r67, -1, 0, %p323;
	and.pred  	%p324, %p320, %p321;
	mov.b64 	%rd4005, 0;
	mov.b32 	%r722, -1;
	mov.u64 	%rd4004, %rd4005;
	@%p324 bra 	$L__BB0_262;
	setp.ne.s64 	%p326, %rd1510, -9223372019674906624;
	and.pred  	%p327, %p320, %p326;
	mov.b32 	%r722, 0;
	mov.u64 	%rd4004, %rd1510;
	@%p327 bra 	$L__BB0_262;
	setp.ne.s64 	%p329, %rd161, -9223372019674906624;
	and.pred  	%p330, %p329, %p326;
	mov.u64 	%rd4004, %rd161;
	@%p330 bra 	$L__BB0_262;
	max.u64 	%rd1826, %rd161, %rd1510;
	setp.gt.u64 	%p331, %rd1826, 3037000502;
	@%p331 bra 	$L__BB0_256;
	mul.lo.s64 	%rd304, %rd1510, %rd161;
	mov.u64 	%rd4004, %rd4005;
	mov.u64 	%rd4005, %rd304;
	bra.uni 	$L__BB0_262;
$L__BB0_256:
	shr.u64 	%rd1827, %rd1510, 32;
	shr.u64 	%rd1828, %rd161, 31;
	and.b64  	%rd1829, %rd1828, 8589934590;
	mul.lo.s64 	%rd1830, %rd1829, %rd1827;
	and.b64  	%rd1831, %rd1830, 8053063680;
	shr.u64 	%rd1832, %rd1831, 29;
	and.b64  	%rd1833, %rd1830, 536870910;
	setp.lt.u64 	%p332, %rd1833, %rd1832;
	@%p332 bra 	$L__BB0_258;
	shr.u64 	%rd1834, %rd161, 31;
	and.b64  	%rd1835, %rd1834, 8589934590;
	shr.u64 	%rd1836, %rd1510, 32;
	mul.lo.s64 	%rd1837, %rd1835, %rd1836;
	and.b64  	%rd1838, %rd1837, 8053063680;
	shr.u64 	%rd4002, %rd1838, 29;
	and.b64  	%rd1839, %rd1837, 536870910;
	sub.s64 	%rd1840, %rd1839, %rd4002;
	shl.b64 	%rd4003, %rd1840, 34;
	bra.uni 	$L__BB0_259;
$L__BB0_258:
	shr.u64 	%rd1841, %rd161, 31;
	and.b64  	%rd1842, %rd1841, 8589934590;
	shr.u64 	%rd1843, %rd1510, 32;
	mul.lo.s64 	%rd1844, %rd1842, %rd1843;
	and.b64  	%rd1845, %rd1844, 8053063680;
	shr.u64 	%rd1846, %rd1845, 29;
	and.b64  	%rd1847, %rd1844, 536870910;
	sub.s64 	%rd1848, %rd1847, %rd1846;
	add.s64 	%rd4002, %rd1846, -1;
	shl.b64 	%rd1849, %rd1848, 34;
	add.s64 	%rd4003, %rd1849, -9223372019674906624;
$L__BB0_259:
	shr.u64 	%rd1850, %rd161, 31;
	and.b64  	%rd1851, %rd1850, 8589934590;
	shr.u64 	%rd1852, %rd1510, 32;
	mul.lo.s64 	%rd1853, %rd1851, %rd1852;
	and.b64  	%rd1854, %rd1853, 8589934590;
	sub.s64 	%rd4004, %rd1854, %rd4002;
	mul.lo.s64 	%rd1855, %rd1510, %rd161;
	and.b64  	%rd1856, %rd1855, 4294967295;
	setp.lt.u64 	%p333, %rd1856, %rd4003;
	@%p333 bra 	$L__BB0_261;
	mul.lo.s64 	%rd1857, %rd1510, %rd161;
	and.b64  	%rd1858, %rd1857, 4294967295;
	sub.s64 	%rd4005, %rd1858, %rd4003;
	bra.uni 	$L__BB0_262;
$L__BB0_261:
	mul.lo.s64 	%rd1859, %rd1510, %rd161;
	and.b64  	%rd1860, %rd1859, 4294967295;
	sub.s64 	%rd1861, %rd1860, %rd4003;
	add.s64 	%rd4005, %rd1861, -9223372019674906624;
	add.s64 	%rd4004, %rd4004, -1;
$L__BB0_262:
	setp.eq.s64 	%p335, %rd1531, -9223372019674906624;
	setp.lt.u64 	%p336, %rd302, %rd4005;
	sub.s64 	%rd1864, %rd302, %rd4005;
	add.s64 	%rd1865, %rd1864, -9223372019674906624;
	selp.b64 	%rd317, %rd1865, %rd1864, %p336;
	selp.u64 	%rd1866, 1, 0, %p336;
	add.s64 	%rd1867, %rd4004, %rd1866;
	setp.lt.u64 	%p337, %rd303, %rd1867;
	sub.s64 	%rd1868, %rd303, %rd1867;
	add.s64 	%rd1869, %rd1868, -9223372019674906624;
	selp.b64 	%rd318, %rd1869, %rd1868, %p337;
	selp.s32 	%r69, -1, 0, %p337;
	and.pred  	%p338, %p217, %p335;
	mov.b64 	%rd4009, 0;
	mov.b32 	%r723, -1;
	mov.u64 	%rd4008, %rd4009;
	@%p338 bra 	$L__BB0_273;
	setp.ne.s64 	%p340, %rd1531, -9223372019674906624;
	and.pred  	%p341, %p217, %p340;
	mov.b32 	%r723, 0;
	mov.u64 	%rd4008, %rd1531;
	@%p341 bra 	$L__BB0_273;
	setp.ne.s64 	%p343, %rd181, -9223372019674906624;
	and.pred  	%p344, %p343, %p340;
	mov.u64 	%rd4008, %rd181;
	@%p344 bra 	$L__BB0_273;
	max.u64 	%rd1872, %rd181, %rd1531;
	setp.gt.u64 	%p345, %rd1872, 3037000502;
	@%p345 bra 	$L__BB0_267;
	mul.lo.s64 	%rd319, %rd1531, %rd181;
	mov.u64 	%rd4008, %rd4009;
	mov.u64 	%rd4009, %rd319;
	bra.uni 	$L__BB0_273;
$L__BB0_267:
	shr.u64 	%rd1873, %rd1531, 32;
	shr.u64 	%rd1874, %rd181, 31;
	and.b64  	%rd1875, %rd1874, 8589934590;
	mul.lo.s64 	%rd1876, %rd1875, %rd1873;
	and.b64  	%rd1877, %rd1876, 8053063680;
	shr.u64 	%rd1878, %rd1877, 29;
	and.b64  	%rd1879, %rd1876, 536870910;
	setp.lt.u64 	%p346, %rd1879, %rd1878;
	@%p346 bra 	$L__BB0_269;
	shr.u64 	%rd1880, %rd181, 31;
	and.b64  	%rd1881, %rd1880, 8589934590;
	shr.u64 	%rd1882, %rd1531, 32;
	mul.lo.s64 	%rd1883, %rd1881, %rd1882;
	and.b64  	%rd1884, %rd1883, 8053063680;
	shr.u64 	%rd4006, %rd1884, 29;
	and.b64  	%rd1885, %rd1883, 536870910;
	sub.s64 	%rd1886, %rd1885, %rd4006;
	shl.b64 	%rd4007, %rd1886, 34;
	bra.uni 	$L__BB0_270;
$L__BB0_269:
	shr.u64 	%rd1887, %rd181, 31;
	and.b64  	%rd1888, %rd1887, 8589934590;
	shr.u64 	%rd1889, %rd1531, 32;
	mul.lo.s64 	%rd1890, %rd1888, %rd1889;
	and.b64  	%rd1891, %rd1890, 8053063680;
	shr.u64 	%rd1892, %rd1891, 29;
	and.b64  	%rd1893, %rd1890, 536870910;
	sub.s64 	%rd1894, %rd1893, %rd1892;
	add.s64 	%rd4006, %rd1892, -1;
	shl.b64 	%rd1895, %rd1894, 34;
	add.s64 	%rd4007, %rd1895, -9223372019674906624;
$L__BB0_270:
	shr.u64 	%rd1896, %rd181, 31;
	and.b64  	%rd1897, %rd1896, 8589934590;
	shr.u64 	%rd1898, %rd1531, 32;
	mul.lo.s64 	%rd1899, %rd1897, %rd1898;
	and.b64  	%rd1900, %rd1899, 8589934590;
	sub.s64 	%rd4008, %rd1900, %rd4006;
	mul.lo.s64 	%rd1901, %rd1531, %rd181;
	and.b64  	%rd1902, %rd1901, 4294967295;
	setp.lt.u64 	%p347, %rd1902, %rd4007;
	@%p347 bra 	$L__BB0_272;
	mul.lo.s64 	%rd1903, %rd1531, %rd181;
	and.b64  	%rd1904, %rd1903, 4294967295;
	sub.s64 	%rd4009, %rd1904, %rd4007;
	bra.uni 	$L__BB0_273;
$L__BB0_272:
	mul.lo.s64 	%rd1905, %rd1531, %rd181;
	and.b64  	%rd1906, %rd1905, 4294967295;
	sub.s64 	%rd1907, %rd1906, %rd4007;
	add.s64 	%rd4009, %rd1907, -9223372019674906624;
	add.s64 	%rd4008, %rd4008, -1;
$L__BB0_273:
	setp.lt.u64 	%p350, %rd317, %rd4009;
	sub.s64 	%rd1910, %rd317, %rd4009;
	add.s64 	%rd1911, %rd1910, -9223372019674906624;
	selp.b64 	%rd332, %rd1911, %rd1910, %p350;
	selp.u64 	%rd1912, 1, 0, %p350;
	add.s64 	%rd1913, %rd4008, %rd1912;
	setp.lt.u64 	%p351, %rd318, %rd1913;
	sub.s64 	%rd1914, %rd318, %rd1913;
	add.s64 	%rd1915, %rd1914, -9223372019674906624;
	selp.b64 	%rd333, %rd1915, %rd1914, %p351;
	selp.s32 	%r71, -1, 0, %p351;
	and.pred  	%p352, %p231, %p218;
	mov.b64 	%rd4013, 0;
	mov.b32 	%r724, -1;
	mov.u64 	%rd4012, %rd4013;
	@%p352 bra 	$L__BB0_284;
	setp.eq.s64 	%p353, %rd201, -9223372019674906624;
	setp.ne.s64 	%p354, %rd1552, -9223372019674906624;
	and.pred  	%p355, %p353, %p354;
	mov.b32 	%r724, 0;
	mov.u64 	%rd4012, %rd1552;
	@%p355 bra 	$L__BB0_284;
	setp.ne.s64 	%p357, %rd201, -9223372019674906624;
	and.pred  	%p358, %p357, %p354;
	mov.u64 	%rd4012, %rd201;
	@%p358 bra 	$L__BB0_284;
	max.u64 	%rd1918, %rd201, %rd1552;
	setp.gt.u64 	%p359, %rd1918, 3037000502;
	@%p359 bra 	$L__BB0_278;
	mul.lo.s64 	%rd334, %rd1552, %rd201;
	mov.u64 	%rd4012, %rd4013;
	mov.u64 	%rd4013, %rd334;
	bra.uni 	$L__BB0_284;
$L__BB0_278:
	shr.u64 	%rd1919, %rd1552, 32;
	shr.u64 	%rd1920, %rd201, 31;
	and.b64  	%rd1921, %rd1920, 8589934590;
	mul.lo.s64 	%rd1922, %rd1921, %rd1919;
	and.b64  	%rd1923, %rd1922, 8053063680;
	shr.u64 	%rd1924, %rd1923, 29;
	and.b64  	%rd1925, %rd1922, 536870910;
	setp.lt.u64 	%p360, %rd1925, %rd1924;
	@%p360 bra 	$L__BB0_280;
	shr.u64 	%rd1926, %rd201, 31;
	and.b64  	%rd1927, %rd1926, 8589934590;
	shr.u64 	%rd1928, %rd1552, 32;
	mul.lo.s64 	%rd1929, %rd1927, %rd1928;
	and.b64  	%rd1930, %rd1929, 8053063680;
	shr.u64 	%rd4010, %rd1930, 29;
	and.b64  	%rd1931, %rd1929, 536870910;
	sub.s64 	%rd1932, %rd1931, %rd4010;
	shl.b64 	%rd4011, %rd1932, 34;
	bra.uni 	$L__BB0_281;
$L__BB0_280:
	shr.u64 	%rd1933, %rd201, 31;
	and.b64  	%rd1934, %rd1933, 8589934590;
	shr.u64 	%rd1935, %rd1552, 32;
	mul.lo.s64 	%rd1936, %rd1934, %rd1935;
	and.b64  	%rd1937, %rd1936, 8053063680;
	shr.u64 	%rd1938, %rd1937, 29;
	and.b64  	%rd1939, %rd1936, 536870910;
	sub.s64 	%rd1940, %rd1939, %rd1938;
	add.s64 	%rd4010, %rd1938, -1;
	shl.b64 	%rd1941, %rd1940, 34;
	add.s64 	%rd4011, %rd1941, -9223372019674906624;
$L__BB0_281:
	shr.u64 	%rd1942, %rd201, 31;
	and.b64  	%rd1943, %rd1942, 8589934590;
	shr.u64 	%rd1944, %rd1552, 32;
	mul.lo.s64 	%rd1945, %rd1943, %rd1944;
	and.b64  	%rd1946, %rd1945, 8589934590;
	sub.s64 	%rd4012, %rd1946, %rd4010;
	mul.lo.s64 	%rd1947, %rd1552, %rd201;
	and.b64  	%rd1948, %rd1947, 4294967295;
	setp.lt.u64 	%p361, %rd1948, %rd4011;
	@%p361 bra 	$L__BB0_283;
	mul.lo.s64 	%rd1949, %rd1552, %rd201;
	and.b64  	%rd1950, %rd1949, 4294967295;
	sub.s64 	%rd4013, %rd1950, %rd4011;
	bra.uni 	$L__BB0_284;
$L__BB0_283:
	mul.lo.s64 	%rd1951, %rd1552, %rd201;
	and.b64  	%rd1952, %rd1951, 4294967295;
	sub.s64 	%rd1953, %rd1952, %rd4011;
	add.s64 	%rd4013, %rd1953, -9223372019674906624;
	add.s64 	%rd4012, %rd4012, -1;
$L__BB0_284:
	setp.eq.s64 	%p362, %rd221, -9223372019674906624;
	setp.eq.s64 	%p363, %rd1573, -9223372019674906624;
	setp.lt.u64 	%p364, %rd332, %rd4013;
	sub.s64 	%rd1956, %rd332, %rd4013;
	add.s64 	%rd1957, %rd1956, -9223372019674906624;
	selp.b64 	%rd347, %rd1957, %rd1956, %p364;
	selp.u64 	%rd1958, 1, 0, %p364;
	add.s64 	%rd1959, %rd4012, %rd1958;
	setp.lt.u64 	%p365, %rd333, %rd1959;
	sub.s64 	%rd1960, %rd333, %rd1959;
	add.s64 	%rd1961, %rd1960, -9223372019674906624;
	selp.b64 	%rd348, %rd1961, %rd1960, %p365;
	selp.s32 	%r73, -1, 0, %p365;
	and.pred  	%p366, %p362, %p363;
	mov.b64 	%rd4017, 0;
	mov.b32 	%r725, -1;
	mov.u64 	%rd4016, %rd4017;
	@%p366 bra 	$L__BB0_295;
	setp.ne.s64 	%p368, %rd1573, -9223372019674906624;
	and.pred  	%p369, %p362, %p368;
	mov.b32 	%r725, 0;
	mov.u64 	%rd4016, %rd1573;
	@%p369 bra 	$L__BB0_295;
	setp.ne.s64 	%p371, %rd221, -9223372019674906624;
	and.pred  	%p372, %p371, %p368;
	mov.u64 	%rd4016, %rd221;
	@%p372 bra 	$L__BB0_295;
	max.u64 	%rd1964, %rd221, %rd1573;
	setp.gt.u64 	%p373, %rd1964, 3037000502;
	@%p373 bra 	$L__BB0_289;
	mul.lo.s64 	%rd349, %rd1573, %rd221;
	mov.u64 	%rd4016, %rd4017;
	mov.u64 	%rd4017, %rd349;
	bra.uni 	$L__BB0_295;
$L__BB0_289:
	shr.u64 	%rd1965, %rd1573, 32;
	shr.u64 	%rd1966, %rd221, 31;
	and.b64  	%rd1967, %rd1966, 8589934590;
	mul.lo.s64 	%rd1968, %rd1967, %rd1965;
	and.b64  	%rd1969, %rd1968, 8053063680;
	shr.u64 	%rd1970, %rd1969, 29;
	and.b64  	%rd1971, %rd1968, 536870910;
	setp.lt.u64 	%p374, %rd1971, %rd1970;
	@%p374 bra 	$L__BB0_291;
	shr.u64 	%rd1972, %rd221, 31;
	and.b64  	%rd1973, %rd1972, 8589934590;
	shr.u64 	%rd1974, %rd1573, 32;
	mul.lo.s64 	%rd1975, %rd1973, %rd1974;
	and.b64  	%rd1976, %rd1975, 8053063680;
	shr.u64 	%rd4014, %rd1976, 29;
	and.b64  	%rd1977, %rd1975, 536870910;
	sub.s64 	%rd1978, %rd1977, %rd4014;
	shl.b64 	%rd4015, %rd1978, 34;
	bra.uni 	$L__BB0_292;
$L__BB0_291:
	shr.u64 	%rd1979, %rd221, 31;
	and.b64  	%rd1980, %rd1979, 8589934590;
	shr.u64 	%rd1981, %rd1573, 32;
	mul.lo.s64 	%rd1982, %rd1980, %rd1981;
	and.b64  	%rd1983, %rd1982, 8053063680;
	shr.u64 	%rd1984, %rd1983, 29;
	and.b64  	%rd1985, %rd1982, 536870910;
	sub.s64 	%rd1986, %rd1985, %rd1984;
	add.s64 	%rd4014, %rd1984, -1;
	shl.b64 	%rd1987, %rd1986, 34;
	add.s64 	%rd4015, %rd1987, -9223372019674906624;
$L__BB0_292:
	shr.u64 	%rd1988, %rd221, 31;
	and.b64  	%rd1989, %rd1988, 8589934590;
	shr.u64 	%rd1990, %rd1573, 32;
	mul.lo.s64 	%rd1991, %rd1989, %rd1990;
	and.b64  	%rd1992, %rd1991, 8589934590;
	sub.s64 	%rd4016, %rd1992, %rd4014;
	mul.lo.s64 	%rd1993, %rd1573, %rd221;
	and.b64  	%rd1994, %rd1993, 4294967295;
	setp.lt.u64 	%p375, %rd1994, %rd4015;
	@%p375 bra 	$L__BB0_294;
	mul.lo.s64 	%rd1995, %rd1573, %rd221;
	and.b64  	%rd1996, %rd1995, 4294967295;
	sub.s64 	%rd4017, %rd1996, %rd4015;
	bra.uni 	$L__BB0_295;
$L__BB0_294:
	mul.lo.s64 	%rd1997, %rd1573, %rd221;
	and.b64  	%rd1998, %rd1997, 4294967295;
	sub.s64 	%rd1999, %rd1998, %rd4015;
	add.s64 	%rd4017, %rd1999, -9223372019674906624;
	add.s64 	%rd4016, %rd4016, -1;
$L__BB0_295:
	setp.eq.s64 	%p376, %rd239, -9223372019674906624;
	setp.eq.s64 	%p377, %rd1594, -9223372019674906624;
	setp.lt.u64 	%p378, %rd347, %rd4017;
	sub.s64 	%rd2002, %rd347, %rd4017;
	add.s64 	%rd2003, %rd2002, -9223372019674906624;
	selp.b64 	%rd362, %rd2003, %rd2002, %p378;
	selp.u64 	%rd2004, 1, 0, %p378;
	add.s64 	%rd2005, %rd4016, %rd2004;
	setp.lt.u64 	%p379, %rd348, %rd2005;
	sub.s64 	%rd2006, %rd348, %rd2005;
	add.s64 	%rd2007, %rd2006, -9223372019674906624;
	selp.b64 	%rd363, %rd2007, %rd2006, %p379;
	selp.s32 	%r75, -1, 0, %p379;
	and.pred  	%p380, %p376, %p377;
	mov.b64 	%rd4021, 0;
	mov.b32 	%r726, -1;
	mov.u64 	%rd4020, %rd4021;
	@%p380 bra 	$L__BB0_306;
	setp.ne.s64 	%p382, %rd1594, -9223372019674906624;
	and.pred  	%p383, %p376, %p382;
	mov.b32 	%r726, 0;
	mov.u64 	%rd4020, %rd1594;
	@%p383 bra 	$L__BB0_306;
	setp.ne.s64 	%p385, %rd239, -9223372019674906624;
	and.pred  	%p386, %p385, %p382;
	mov.u64 	%rd4020, %rd239;
	@%p386 bra 	$L__BB0_306;
	max.u64 	%rd2010, %rd239, %rd1594;
	setp.gt.u64 	%p387, %rd2010, 3037000502;
	@%p387 bra 	$L__BB0_300;
	mul.lo.s64 	%rd364, %rd1594, %rd239;
	mov.u64 	%rd4020, %rd4021;
	mov.u64 	%rd4021, %rd364;
	bra.uni 	$L__BB0_306;
$L__BB0_300:
	shr.u64 	%rd2011, %rd1594, 32;
	shr.u64 	%rd2012, %rd239, 31;
	and.b64  	%rd2013, %rd2012, 8589934590;
	mul.lo.s64 	%rd2014, %rd2013, %rd2011;
	and.b64  	%rd2015, %rd2014, 8053063680;
	shr.u64 	%rd2016, %rd2015, 29;
	and.b64  	%rd2017, %rd2014, 536870910;
	setp.lt.u64 	%p388, %rd2017, %rd2016;
	@%p388 bra 	$L__BB0_302;
	shr.u64 	%rd2018, %rd239, 31;
	and.b64  	%rd2019, %rd2018, 8589934590;
	shr.u64 	%rd2020, %rd1594, 32;
	mul.lo.s64 	%rd2021, %rd2019, %rd2020;
	and.b64  	%rd2022, %rd2021, 8053063680;
	shr.u64 	%rd4018, %rd2022, 29;
	and.b64  	%rd2023, %rd2021, 536870910;
	sub.s64 	%rd2024, %rd2023, %rd4018;
	shl.b64 	%rd4019, %rd2024, 34;
	bra.uni 	$L__BB0_303;
$L__BB0_302:
	shr.u64 	%rd2025, %rd239, 31;
	and.b64  	%rd2026, %rd2025, 8589934590;
	shr.u64 	%rd2027, %rd1594, 32;
	mul.lo.s64 	%rd2028, %rd2026, %rd2027;
	and.b64  	%rd2029, %rd2028, 8053063680;
	shr.u64 	%rd2030, %rd2029, 29;
	and.b64  	%rd2031, %rd2028, 536870910;
	sub.s64 	%rd2032, %rd2031, %rd2030;
	add.s64 	%rd4018, %rd2030, -1;
	shl.b64 	%rd2033, %rd2032, 34;
	add.s64 	%rd4019, %rd2033, -9223372019674906624;
$L__BB0_303:
	shr.u64 	%rd2034, %rd239, 31;
	and.b64  	%rd2035, %rd2034, 8589934590;
	shr.u64 	%rd2036, %rd1594, 32;
	mul.lo.s64 	%rd2037, %rd2035, %rd2036;
	and.b64  	%rd2038, %rd2037, 8589934590;
	sub.s64 	%rd4020, %rd2038, %rd4018;
	mul.lo.s64 	%rd2039, %rd1594, %rd239;
	and.b64  	%rd2040, %rd2039, 4294967295;
	setp.lt.u64 	%p389, %rd2040, %rd4019;
	@%p389 bra 	$L__BB0_305;
	mul.lo.s64 	%rd2041, %rd1594, %rd239;
	and.b64  	%rd2042, %rd2041, 4294967295;
	sub.s64 	%rd4021, %rd2042, %rd4019;
	bra.uni 	$L__BB0_306;
$L__BB0_305:
	mul.lo.s64 	%rd2043, %rd1594, %rd239;
	and.b64  	%rd2044, %rd2043, 4294967295;
	sub.s64 	%rd2045, %rd2044, %rd4019;
	add.s64 	%rd4021, %rd2045, -9223372019674906624;
	add.s64 	%rd4020, %rd4020, -1;
$L__BB0_306:
	setp.lt.u64 	%p390, %rd362, %rd4021;
	sub.s64 	%rd2047, %rd362, %rd4021;
	add.s64 	%rd2048, %rd2047, -9223372019674906624;
	selp.b64 	%rd2049, %rd2048, %rd2047, %p390;
	selp.u64 	%rd2050, 1, 0, %p390;
	add.s64 	%rd2051, %rd4020, %rd2050;
	setp.lt.u64 	%p391, %rd363, %rd2051;
	sub.s64 	%rd2052, %rd363, %rd2051;
	add.s64 	%rd2053, %rd2052, -9223372019674906624;
	selp.b64 	%rd2054, %rd2053, %rd2052, %p391;
	selp.s32 	%r345, -1, 0, %p391;
	add.s32 	%r346, %r720, %r719;
	add.s32 	%r347, %r346, %r65;
	add.s32 	%r348, %r347, %r721;
	add.s32 	%r349, %r348, %r67;
	add.s32 	%r350, %r349, %r722;
	add.s32 	%r351, %r350, %r69;
	add.s32 	%r352, %r351, %r723;
	add.s32 	%r353, %r352, %r71;
	add.s32 	%r354, %r353, %r724;
	add.s32 	%r355, %r354, %r73;
	add.s32 	%r356, %r355, %r725;
	add.s32 	%r357, %r356, %r75;
	add.s32 	%r358, %r357, %r726;
	add.s32 	%r77, %r358, %r345;
	add.s64 	%rd2055, %rd2049, %rd10;
	setp.lt.u64 	%p392, %rd2055, %rd2049;
	add.s64 	%rd2056, %rd2055, 9223372019674906624;
	selp.b64 	%rd2057, %rd2056, %rd2055, %p392;
	setp.gt.u64 	%p393, %rd2057, -9223372019674906625;
	add.s64 	%rd2058, %rd2057, 9223372019674906624;
	or.pred  	%p394, %p392, %p393;
	selp.b64 	%rd10, %rd2058, %rd2057, %p393;
	selp.u16 	%rs163, 1, 0, %p394;
	add.s16 	%rs284, %rs163, %rs31;
	add.s64 	%rd2059, %rd2054, %rd3989;
	setp.lt.u64 	%p395, %rd2059, %rd2054;
	add.s64 	%rd2060, %rd2059, 9223372019674906624;
	selp.b64 	%rd2061, %rd2060, %rd2059, %p395;
	setp.gt.u64 	%p396, %rd2061, -9223372019674906625;
	add.s64 	%rd2062, %rd2061, 9223372019674906624;
	or.pred  	%p397, %p395, %p396;
	selp.b64 	%rd378, %rd2062, %rd2061, %p396;
	selp.u16 	%rs164, 1, 0, %p397;
	add.s16 	%rs36, %rs290, %rs164;
	setp.lt.s32 	%p398, %r77, 1;
	@%p398 bra 	$L__BB0_308;
	cvt.u64.u32 	%rd2066, %r77;
	add.s64 	%rd2067, %rd9, %rd2066;
	setp.lt.u64 	%p400, %rd2067, %rd9;
	add.s64 	%rd2068, %rd2067, 9223372019674906624;
	selp.b64 	%rd2069, %rd2068, %rd2067, %p400;
	setp.gt.u64 	%p401, %rd2069, -9223372019674906625;
	add.s64 	%rd2070, %rd2069, 9223372019674906624;
	or.pred  	%p402, %p400, %p401;
	selp.b64 	%rd4022, %rd2070, %rd2069, %p401;
	selp.u16 	%rs165, 1, 0, %p402;
	add.s16 	%rs292, %rs292, %rs165;
	bra.uni 	$L__BB0_311;
$L__BB0_308:
	cvt.u64.u32 	%rd2063, %r77;
	cvt.s64.s16 	%rd380, %rd2063;
	neg.s64 	%rd2064, %rd380;
	setp.lt.u64 	%p399, %rd9, %rd2064;
	@%p399 bra 	$L__BB0_310;
	add.s64 	%rd4022, %rd380, %rd9;
	bra.uni 	$L__BB0_311;
$L__BB0_310:
	add.s64 	%rd2065, %rd9, %rd380;
	add.s64 	%rd4022, %rd2065, -9223372019674906624;
	add.s16 	%rs292, %rs292, -1;
$L__BB0_311:
	setp.eq.s64 	%p404, %rd103, -9223372019674906624;
	and.pred  	%p405, %p404, %p377;
	mov.b64 	%rd4026, 0;
	mov.b32 	%r727, 1;
	mov.u64 	%rd4025, %rd4026;
	@%p405 bra 	$L__BB0_322;
	setp.ne.s64 	%p407, %rd1594, -9223372019674906624;
	and.pred  	%p408, %p404, %p407;
	mov.b32 	%r727, 0;
	mov.u64 	%rd4025, %rd1594;
	@%p408 bra 	$L__BB0_322;
	setp.ne.s64 	%p410, %rd103, -9223372019674906624;
	and.pred  	%p411, %p410, %p407;
	mov.u64 	%rd4025, %rd103;
	@%p411 bra 	$L__BB0_322;
	max.u64 	%rd2074, %rd103, %rd1594;
	setp.gt.u64 	%p412, %rd2074, 3037000502;
	@%p412 bra 	$L__BB0_316;
	mul.lo.s64 	%rd384, %rd1594, %rd103;
	mov.u64 	%rd4025, %rd4026;
	mov.u64 	%rd4026, %rd384;
	bra.uni 	$L__BB0_322;
$L__BB0_316:
	shr.u64 	%rd2075, %rd1594, 32;
	shr.u64 	%rd2076, %rd103, 31;
	and.b64  	%rd2077, %rd2076, 8589934590;
	mul.lo.s64 	%rd2078, %rd2077, %rd2075;
	and.b64  	%rd2079, %rd2078, 8053063680;
	shr.u64 	%rd2080, %rd2079, 29;
	and.b64  	%rd385, %rd2078, 536870910;
	setp.lt.u64 	%p413, %rd385, %rd2080;
	@%p413 bra 	$L__BB0_318;
	shr.u64 	%rd2083, %rd1594, 32;
	mul.lo.s64 	%rd2084, %rd2077, %rd2083;
	and.b64  	%rd2085, %rd2084, 8053063680;
	shr.u64 	%rd4023, %rd2085, 29;
	sub.s64 	%rd2086, %rd385, %rd4023;
	shl.b64 	%rd4024, %rd2086, 34;
	bra.uni 	$L__BB0_319;
$L__BB0_318:
	shr.u64 	%rd2089, %rd1594, 32;
	mul.lo.s64 	%rd2090, %rd2077, %rd2089;
	and.b64  	%rd2091, %rd2090, 8053063680;
	shr.u64 	%rd2092, %rd2091, 29;
	sub.s64 	%rd2093, %rd385, %rd2092;
	add.s64 	%rd4023, %rd2092, -1;
	shl.b64 	%rd2094, %rd2093, 34;
	add.s64 	%rd4024, %rd2094, -9223372019674906624;
$L__BB0_319:
	shr.u64 	%rd2095, %rd103, 31;
	and.b64  	%rd2096, %rd2095, 8589934590;
	shr.u64 	%rd2097, %rd1594, 32;
	mul.lo.s64 	%rd2098, %rd2096, %rd2097;
	and.b64  	%rd2099, %rd2098, 8589934590;
	sub.s64 	%rd4025, %rd2099, %rd4023;
	mul.lo.s64 	%rd2100, %rd1594, %rd103;
	and.b64  	%rd2101, %rd2100, 4294967295;
	setp.lt.u64 	%p414, %rd2101, %rd4024;
	@%p414 bra 	$L__BB0_321;
	sub.s64 	%rd4026, %rd2101, %rd4024;
	bra.uni 	$L__BB0_322;
$L__BB0_321:
	sub.s64 	%rd2106, %rd2101, %rd4024;
	add.s64 	%rd4026, %rd2106, -9223372019674906624;
	add.s64 	%rd4025, %rd4025, -1;
$L__BB0_322:
	setp.eq.s64 	%p415, %rd1638, -9223372019674906624;
	setp.eq.s64 	%p416, %rd121, -9223372019674906624;
	and.pred  	%p417, %p416, %p415;
	mov.b64 	%rd4030, 0;
	mov.b32 	%r728, 1;
	mov.u64 	%rd4029, %rd4030;
	@%p417 bra 	$L__BB0_333;
	setp.ne.s64 	%p419, %rd1638, -9223372019674906624;
	and.pred  	%p420, %p416, %p419;
	mov.b32 	%r728, 0;
	mov.u64 	%rd4029, %rd1638;
	@%p420 bra 	$L__BB0_333;
	setp.ne.s64 	%p422, %rd121, -9223372019674906624;
	and.pred  	%p423, %p422, %p419;
	mov.u64 	%rd4029, %rd121;
	@%p423 bra 	$L__BB0_333;
	max.u64 	%rd2111, %rd121, %rd1638;
	setp.gt.u64 	%p424, %rd2111, 3037000502;
	@%p424 bra 	$L__BB0_327;
	mul.lo.s64 	%rd398, %rd1638, %rd121;
	mov.u64 	%rd4029, %rd4030;
	mov.u64 	%rd4030, %rd398;
	bra.uni 	$L__BB0_333;
$L__BB0_327:
	shr.u64 	%rd2112, %rd1638, 32;
	shr.u64 	%rd2113, %rd121, 31;
	and.b64  	%rd2114, %rd2113, 8589934590;
	mul.lo.s64 	%rd2115, %rd2114, %rd2112;
	and.b64  	%rd2116, %rd2115, 8053063680;
	shr.u64 	%rd2117, %rd2116, 29;
	and.b64  	%rd2118, %rd2115, 536870910;
	setp.lt.u64 	%p425, %rd2118, %rd2117;
	@%p425 bra 	$L__BB0_329;
	shr.u64 	%rd2119, %rd121, 31;
	and.b64  	%rd2120, %rd2119, 8589934590;
	shr.u64 	%rd2121, %rd1638, 32;
	mul.lo.s64 	%rd2122, %rd2120, %rd2121;
	and.b64  	%rd2123, %rd2122, 8053063680;
	shr.u64 	%rd4027, %rd2123, 29;
	and.b64  	%rd2124, %rd2122, 536870910;
	sub.s64 	%rd2125, %rd2124, %rd4027;
	shl.b64 	%rd4028, %rd2125, 34;
	bra.uni 	$L__BB0_330;
$L__BB0_329:
	shr.u64 	%rd2126, %rd121, 31;
	and.b64  	%rd2127, %rd2126, 8589934590;
	shr.u64 	%rd2128, %rd1638, 32;
	mul.lo.s64 	%rd2129, %rd2127, %rd2128;
	and.b64  	%rd2130, %rd2129, 8053063680;
	shr.u64 	%rd2131, %rd2130, 29;
	and.b64  	%rd2132, %rd2129, 536870910;
	sub.s64 	%rd2133, %rd2132, %rd2131;
	add.s64 	%rd4027, %rd2131, -1;
	shl.b64 	%rd2134, %rd2133, 34;
	add.s64 	%rd4028, %rd2134, -9223372019674906624;
$L__BB0_330:
	shr.u64 	%rd2135, %rd121, 31;
	and.b64  	%rd2136, %rd2135, 8589934590;
	shr.u64 	%rd2137, %rd1638, 32;
	mul.lo.s64 	%rd2138, %rd2136, %rd2137;
	and.b64  	%rd2139, %rd2138, 8589934590;
	sub.s64 	%rd4029, %rd2139, %rd4027;
	mul.lo.s64 	%rd2140, %rd1638, %rd121;
	and.b64  	%rd2141, %rd2140, 4294967295;
	setp.lt.u64 	%p426, %rd2141, %rd4028;
	@%p426 bra 	$L__BB0_332;
	mul.lo.s64 	%rd2142, %rd1638, %rd121;
	and.b64  	%rd2143, %rd2142, 4294967295;
	sub.s64 	%rd4030, %rd2143, %rd4028;
	bra.uni 	$L__BB0_333;
$L__BB0_332:
	mul.lo.s64 	%rd2144, %rd1638, %rd121;
	and.b64  	%rd2145, %rd2144, 4294967295;
	sub.s64 	%rd2146, %rd2145, %rd4028;
	add.s64 	%rd4030, %rd2146, -9223372019674906624;
	add.s64 	%rd4029, %rd4029, -1;
$L__BB0_333:
	setp.eq.s64 	%p427, %rd141, -9223372019674906624;
	setp.eq.s64 	%p428, %rd1474, -9223372019674906624;
	add.s64 	%rd2149, %rd4030, %rd4026;
	setp.lt.u64 	%p429, %rd2149, %rd4030;
	add.s64 	%rd2150, %rd2149, 9223372019674906624;
	selp.b64 	%rd2151, %rd2150, %rd2149, %p429;
	setp.gt.u64 	%p430, %rd2151, -9223372019674906625;
	add.s64 	%rd2152, %rd2151, 9223372019674906624;
	selp.b64 	%rd411, %rd2152, %rd2151, %p430;
	or.pred  	%p431, %p429, %p430;
	selp.u64 	%rd2153, 1, 0, %p431;
	add.s64 	%rd2154, %rd4029, %rd4025;
	add.s64 	%rd2155, %rd2154, %rd2153;
	setp.lt.u64 	%p432, %rd2155, %rd4025;
	add.s64 	%rd2156, %rd2155, 9223372019674906624;
	selp.b64 	%rd2157, %rd2156, %rd2155, %p432;
	setp.gt.u64 	%p433, %rd2157, -9223372019674906625;
	add.s64 	%rd2158, %rd2157, 9223372019674906624;
	selp.b64 	%rd412, %rd2158, %rd2157, %p433;
	or.pred  	%p434, %p432, %p433;
	selp.u32 	%r80, 1, 0, %p434;
	and.pred  	%p435, %p427, %p428;
	mov.b64 	%rd4034, 0;
	mov.b32 	%r729, 1;
	mov.u64 	%rd4033, %rd4034;
	@%p435 bra 	$L__BB0_344;
	setp.ne.s64 	%p437, %rd1474, -9223372019674906624;
	and.pred  	%p438, %p427, %p437;
	mov.b32 	%r729, 0;
	mov.u64 	%rd4033, %rd1474;
	@%p438 bra 	$L__BB0_344;
	setp.ne.s64 	%p440, %rd141, -9223372019674906624;
	and.pred  	%p441, %p440, %p437;
	mov.u64 	%rd4033, %rd141;
	@%p441 bra 	$L__BB0_344;
	max.u64 	%rd2161, %rd141, %rd1474;
	setp.gt.u64 	%p442, %rd2161, 3037000502;
	@%p442 bra 	$L__BB0_338;
	mul.lo.s64 	%rd413, %rd1474, %rd141;
	mov.u64 	%rd4033, %rd4034;
	mov.u64 	%rd4034, %rd413;
	bra.uni 	$L__BB0_344;
$L__BB0_338:
	shr.u64 	%rd2162, %rd1474, 32;
	shr.u64 	%rd2163, %rd141, 31;
	and.b64  	%rd2164, %rd2163, 8589934590;
	mul.lo.s64 	%rd2165, %rd2164, %rd2162;
	and.b64  	%rd2166, %rd2165, 8053063680;
	shr.u64 	%rd2167, %rd2166, 29;
	and.b64  	%rd2168, %rd2165, 536870910;
	setp.lt.u64 	%p443, %rd2168, %rd2167;
	@%p443 bra 	$L__BB0_340;
	shr.u64 	%rd2169, %rd141, 31;
	and.b64  	%rd2170, %rd2169, 8589934590;
	shr.u64 	%rd2171, %rd1474, 32;
	mul.lo.s64 	%rd2172, %rd2170, %rd2171;
	and.b64  	%rd2173, %rd2172, 8053063680;
	shr.u64 	%rd4031, %rd2173, 29;
	and.b64  	%rd2174, %rd2172, 536870910;
	sub.s64 	%rd2175, %rd2174, %rd4031;
	shl.b64 	%rd4032, %rd2175, 34;
	bra.uni 	$L__BB0_341;
$L__BB0_340:
	shr.u64 	%rd2176, %rd141, 31;
	and.b64  	%rd2177, %rd2176, 8589934590;
	shr.u64 	%rd2178, %rd1474, 32;
	mul.lo.s64 	%rd2179, %rd2177, %rd2178;
	and.b64  	%rd2180, %rd2179, 8053063680;
	shr.u64 	%rd2181, %rd2180, 29;
	and.b64  	%rd2182, %rd2179, 536870910;
	sub.s64 	%rd2183, %rd2182, %rd2181;
	add.s64 	%rd4031, %rd2181, -1;
	shl.b64 	%rd2184, %rd2183, 34;
	add.s64 	%rd4032, %rd2184, -9223372019674906624;
$L__BB0_341:
	shr.u64 	%rd2185, %rd141, 31;
	and.b64  	%rd2186, %rd2185, 8589934590;
	shr.u64 	%rd2187, %rd1474, 32;
	mul.lo.s64 	%rd2188, %rd2186, %rd2187;
	and.b64  	%rd2189, %rd2188, 8589934590;
	sub.s64 	%rd4033, %rd2189, %rd4031;
	mul.lo.s64 	%rd2190, %rd1474, %rd141;
	and.b64  	%rd2191, %rd2190, 4294967295;
	setp.lt.u64 	%p444, %rd2191, %rd4032;
	@%p444 bra 	$L__BB0_343;
	mul.lo.s64 	%rd2192, %rd1474, %rd141;
	and.b64  	%rd2193, %rd2192, 4294967295;
	sub.s64 	%rd4034, %rd2193, %rd4032;
	bra.uni 	$L__BB0_344;
$L__BB0_343:
	mul.lo.s64 	%rd2194, %rd1474, %rd141;
	and.b64  	%rd2195, %rd2194, 4294967295;
	sub.s64 	%rd2196, %rd2195, %rd4032;
	add.s64 	%rd4034, %rd2196, -9223372019674906624;
	add.s64 	%rd4033, %rd4033, -1;
$L__BB0_344:
	setp.eq.s64 	%p445, %rd161, -9223372019674906624;
	setp.eq.s64 	%p446, %rd1489, -9223372019674906624;
	add.s64 	%rd2199, %rd4034, %rd411;
	setp.lt.u64 	%p447, %rd2199, %rd4034;
	add.s64 	%rd2200, %rd2199, 9223372019674906624;
	selp.b64 	%rd2201, %rd2200, %rd2199, %p447;
	setp.gt.u64 	%p448, %rd2201, -9223372019674906625;
	add.s64 	%rd2202, %rd2201, 9223372019674906624;
	selp.b64 	%rd426, %rd2202, %rd2201, %p448;
	or.pred  	%p449, %p447, %p448;
	selp.u64 	%rd2203, 1, 0, %p449;
	add.s64 	%rd2204, %rd4033, %rd412;
	add.s64 	%rd2205, %rd2204, %rd2203;
	setp.lt.u64 	%p450, %rd2205, %rd412;
	add.s64 	%rd2206, %rd2205, 9223372019674906624;
	selp.b64 	%rd2207, %rd2206, %rd2205, %p450;
	setp.gt.u64 	%p451, %rd2207, -9223372019674906625;
	add.s64 	%rd2208, %rd2207, 9223372019674906624;
	selp.b64 	%rd427, %rd2208, %rd2207, %p451;
	or.pred  	%p452, %p450, %p451;
	selp.u32 	%r82, 1, 0, %p452;
	and.pred  	%p453, %p445, %p446;
	mov.b64 	%rd4038, 0;
	mov.b32 	%r730, -1;
	mov.u64 	%rd4037, %rd4038;
	@%p453 bra 	$L__BB0_355;
	setp.ne.s64 	%p455, %rd1489, -9223372019674906624;
	and.pred  	%p456, %p445, %p455;
	mov.b32 	%r730, 0;
	mov.u64 	%rd4037, %rd1489;
	@%p456 bra 	$L__BB0_355;
	setp.ne.s64 	%p458, %rd161, -9223372019674906624;
	and.pred  	%p459, %p458, %p455;
	mov.u64 	%rd4037, %rd161;
	@%p459 bra 	$L__BB0_355;
	max.u64 	%rd2211, %rd161, %rd1489;
	setp.gt.u64 	%p460, %rd2211, 3037000502;
	@%p460 bra 	$L__BB0_349;
	mul.lo.s64 	%rd428, %rd1489, %rd161;
	mov.u64 	%rd4037, %rd4038;
	mov.u64 	%rd4038, %rd428;
	bra.uni 	$L__BB0_355;
$L__BB0_349:
	shr.u64 	%rd2212, %rd1489, 32;
	shr.u64 	%rd2213, %rd161, 31;
	and.b64  	%rd2214, %rd2213, 8589934590;
	mul.lo.s64 	%rd2215, %rd2214, %rd2212;
	and.b64  	%rd2216, %rd2215, 8053063680;
	shr.u64 	%rd2217, %rd2216, 29;
	and.b64  	%rd2218, %rd2215, 536870910;
	setp.lt.u64 	%p461, %rd2218, %rd2217;
	@%p461 bra 	$L__BB0_351;
	shr.u64 	%rd2219, %rd161, 31;
	and.b64  	%rd2220, %rd2219, 8589934590;
	shr.u64 	%rd2221, %rd1489, 32;
	mul.lo.s64 	%rd2222, %rd2220, %rd2221;
	and.b64  	%rd2223, %rd2222, 8053063680;
	shr.u64 	%rd4035, %rd2223, 29;
	and.b64  	%rd2224, %rd2222, 536870910;
	sub.s64 	%rd2225, %rd2224, %rd4035;
	shl.b64 	%rd4036, %rd2225, 34;
	bra.uni 	$L__BB0_352;
$L__BB0_351:
	shr.u64 	%rd2226, %rd161, 31;
	and.b64  	%rd2227, %rd2226, 8589934590;
	shr.u64 	%rd2228, %rd1489, 32;
	mul.lo.s64 	%rd2229, %rd2227, %rd2228;
	and.b64  	%rd2230, %rd2229, 8053063680;
	shr.u64 	%rd2231, %rd2230, 29;
	and.b64  	%rd2232, %rd2229, 536870910;
	sub.s64 	%rd2233, %rd2232, %rd2231;
	add.s64 	%rd4035, %rd2231, -1;
	shl.b64 	%rd2234, %rd2233, 34;
	add.s64 	%rd4036, %rd2234, -9223372019674906624;
$L__BB0_352:
	shr.u64 	%rd2235, %rd161, 31;
	and.b64  	%rd2236, %rd2235, 8589934590;
	shr.u64 	%rd2237, %rd1489, 32;
	mul.lo.s64 	%rd2238, %rd2236, %rd2237;
	and.b64  	%rd2239, %rd2238, 8589934590;
	sub.s64 	%rd4037, %rd2239, %rd4035;
	mul.lo.s64 	%rd2240, %rd1489, %rd161;
	and.b64  	%rd2241, %rd2240, 4294967295;
	setp.lt.u64 	%p462, %rd2241, %rd4036;
	@%p462 bra 	$L__BB0_354;
	mul.lo.s64 	%rd2242, %rd1489, %rd161;
	and.b64  	%rd2243, %rd2242, 4294967295;
	sub.s64 	%rd4038, %rd2243, %rd4036;
	bra.uni 	$L__BB0_355;
$L__BB0_354:
	mul.lo.s64 	%rd2244, %rd1489, %rd161;
	and.b64  	%rd2245, %rd2244, 4294967295;
	sub.s64 	%rd2246, %rd2245, %rd4036;
	add.s64 	%rd4038, %rd2246, -9223372019674906624;
	add.s64 	%rd4037, %rd4037, -1;
$L__BB0_355:
	setp.eq.s64 	%p463, %rd181, -9223372019674906624;
	setp.eq.s64 	%p464, %rd1510, -9223372019674906624;
	setp.lt.u64 	%p465, %rd426, %rd4038;
	sub.s64 	%rd2249, %rd426, %rd4038;
	add.s64 	%rd2250, %rd2249, -9223372019674906624;
	selp.b64 	%rd441, %rd2250, %rd2249, %p465;
	selp.u64 	%rd2251, 1, 0, %p465;
	add.s64 	%rd2252, %rd4037, %rd2251;
	setp.lt.u64 	%p466, %rd427, %rd2252;
	sub.s64 	%rd2253, %rd427, %rd2252;
	add.s64 	%rd2254, %rd2253, -9223372019674906624;
	selp.b64 	%rd442, %rd2254, %rd2253, %p466;
	selp.s32 	%r84, -1, 0, %p466;
	and.pred  	%p467, %p463, %p464;
	mov.b64 	%rd4042, 0;
	mov.b32 	%r731, -1;
	mov.u64 	%rd4041, %rd4042;
	@%p467 bra 	$L__BB0_366;
	setp.ne.s64 	%p469, %rd1510, -9223372019674906624;
	and.pred  	%p470, %p463, %p469;
	mov.b32 	%r731, 0;
	mov.u64 	%rd4041, %rd1510;
	@%p470 bra 	$L__BB0_366;
	setp.ne.s64 	%p472, %rd181, -9223372019674906624;
	and.pred  	%p473, %p472, %p469;
	mov.u64 	%rd4041, %rd181;
	@%p473 bra 	$L__BB0_366;
	max.u64 	%rd2257, %rd181, %rd1510;
	setp.gt.u64 	%p474, %rd2257, 3037000502;
	@%p474 bra 	$L__BB0_360;
	mul.lo.s64 	%rd443, %rd1510, %rd181;
	mov.u64 	%rd4041, %rd4042;
	mov.u64 	%rd4042, %rd443;
	bra.uni 	$L__BB0_366;
$L__BB0_360:
	shr.u64 	%rd2258, %rd1510, 32;
	shr.u64 	%rd2259, %rd181, 31;
	and.b64  	%rd2260, %rd2259, 8589934590;
	mul.lo.s64 	%rd2261, %rd2260, %rd2258;
	and.b64  	%rd2262, %rd2261, 8053063680;
	shr.u64 	%rd2263, %rd2262, 29;
	and.b64  	%rd2264, %rd2261, 536870910;
	setp.lt.u64 	%p475, %rd2264, %rd2263;
	@%p475 bra 	$L__BB0_362;
	shr.u64 	%rd2265, %rd181, 31;
	and.b64  	%rd2266, %rd2265, 8589934590;
	shr.u64 	%rd2267, %rd1510, 32;
	mul.lo.s64 	%rd2268, %rd2266, %rd2267;
	and.b64  	%rd2269, %rd2268, 8053063680;
	shr.u64 	%rd4039, %rd2269, 29;
	and.b64  	%rd2270, %rd2268, 536870910;
	sub.s64 	%rd2271, %rd2270, %rd4039;
	shl.b64 	%rd4040, %rd2271, 34;
	bra.uni 	$L__BB0_363;
$L__BB0_362:
	shr.u64 	%rd2272, %rd181, 31;
	and.b64  	%rd2273, %rd2272, 8589934590;
	shr.u64 	%rd2274, %rd1510, 32;
	mul.lo.s64 	%rd2275, %rd2273, %rd2274;
	and.b64  	%rd2276, %rd2275, 8053063680;
	shr.u64 	%rd2277, %rd2276, 29;
	and.b64  	%rd2278, %rd2275, 536870910;
	sub.s64 	%rd2279, %rd2278, %rd2277;
	add.s64 	%rd4039, %rd2277, -1;
	shl.b64 	%rd2280, %rd2279, 34;
	add.s64 	%rd4040, %rd2280, -9223372019674906624;
$L__BB0_363:
	shr.u64 	%rd2281, %rd181, 31;
	and.b64  	%rd2282, %rd2281, 8589934590;
	shr.u64 	%rd2283, %rd1510, 32;
	mul.lo.s64 	%rd2284, %rd2282, %rd2283;
	and.b64  	%rd2285, %rd2284, 8589934590;
	sub.s64 	%rd4041, %rd2285, %rd4039;
	mul.lo.s64 	%rd2286, %rd1510, %rd181;
	and.b64  	%rd2287, %rd2286, 4294967295;
	setp.lt.u64 	%p476, %rd2287, %rd4040;
	@%p476 bra 	$L__BB0_365;
	mul.lo.s64 	%rd2288, %rd1510, %rd181;
	and.b64  	%rd2289, %rd2288, 4294967295;
	sub.s64 	%rd4042, %rd2289, %rd4040;
	bra.uni 	$L__BB0_366;
$L__BB0_365:
	mul.lo.s64 	%rd2290, %rd1510, %rd181;
	and.b64  	%rd2291, %rd2290, 4294967295;
	sub.s64 	%rd2292, %rd2291, %rd4040;
	add.s64 	%rd4042, %rd2292, -9223372019674906624;
	add.s64 	%rd4041, %rd4041, -1;
$L__BB0_366:
	setp.eq.s64 	%p477, %rd201, -9223372019674906624;
	setp.lt.u64 	%p479, %rd441, %rd4042;
	sub.s64 	%rd2295, %rd441, %rd4042;
	add.s64 	%rd2296, %rd2295, -9223372019674906624;
	selp.b64 	%rd456, %rd2296, %rd2295, %p479;
	selp.u64 	%rd2297, 1, 0, %p479;
	add.s64 	%rd2298, %rd4041, %rd2297;
	setp.lt.u64 	%p480, %rd442, %rd2298;
	sub.s64 	%rd2299, %rd442, %rd2298;
	add.s64 	%rd2300, %rd2299, -9223372019674906624;
	selp.b64 	%rd457, %rd2300, %rd2299, %p480;
	selp.s32 	%r86, -1, 0, %p480;
	and.pred  	%p481, %p477, %p335;
	mov.b64 	%rd4046, 0;
	mov.b32 	%r732, -1;
	mov.u64 	%rd4045, %rd4046;
	@%p481 bra 	$L__BB0_377;
	setp.ne.s64 	%p483, %rd1531, -9223372019674906624;
	and.pred  	%p484, %p477, %p483;
	mov.b32 	%r732, 0;
	mov.u64 	%rd4045, %rd1531;
	@%p484 bra 	$L__BB0_377;
	setp.ne.s64 	%p486, %rd201, -9223372019674906624;
	and.pred  	%p487, %p486, %p483;
	mov.u64 	%rd4045, %rd201;
	@%p487 bra 	$L__BB0_377;
	max.u64 	%rd2303, %rd201, %rd1531;
	setp.gt.u64 	%p488, %rd2303, 3037000502;
	@%p488 bra 	$L__BB0_371;
	mul.lo.s64 	%rd458, %rd1531, %rd201;
	mov.u64 	%rd4045, %rd4046;
	mov.u64 	%rd4046, %rd458;
	bra.uni 	$L__BB0_377;
$L__BB0_371:
	shr.u64 	%rd2304, %rd1531, 32;
	shr.u64 	%rd2305, %rd201, 31;
	and.b64  	%rd2306, %rd2305, 8589934590;
	mul.lo.s64 	%rd2307, %rd2306, %rd2304;
	and.b64  	%rd2308, %rd2307, 8053063680;
	shr.u64 	%rd2309, %rd2308, 29;
	and.b64  	%rd2310, %rd2307, 536870910;
	setp.lt.u64 	%p489, %rd2310, %rd2309;
	@%p489 bra 	$L__BB0_373;
	shr.u64 	%rd2311, %rd201, 31;
	and.b64  	%rd2312, %rd2311, 8589934590;
	shr.u64 	%rd2313, %rd1531, 32;
	mul.lo.s64 	%rd2314, %rd2312, %rd2313;
	and.b64  	%rd2315, %rd2314, 8053063680;
	shr.u64 	%rd4043, %rd2315, 29;
	and.b64  	%rd2316, %rd2314, 536870910;
	sub.s64 	%rd2317, %rd2316, %rd4043;
	shl.b64 	%rd4044, %rd2317, 34;
	bra.uni 	$L__BB0_374;
$L__BB0_373:
	shr.u64 	%rd2318, %rd201, 31;
	and.b64  	%rd2319, %rd2318, 8589934590;
	shr.u64 	%rd2320, %rd1531, 32;
	mul.lo.s64 	%rd2321, %rd2319, %rd2320;
	and.b64  	%rd2322, %rd2321, 8053063680;
	shr.u64 	%rd2323, %rd2322, 29;
	and.b64  	%rd2324, %rd2321, 536870910;
	sub.s64 	%rd2325, %rd2324, %rd2323;
	add.s64 	%rd4043, %rd2323, -1;
	shl.b64 	%rd2326, %rd2325, 34;
	add.s64 	%rd4044, %rd2326, -9223372019674906624;
$L__BB0_374:
	shr.u64 	%rd2327, %rd201, 31;
	and.b64  	%rd2328, %rd2327, 8589934590;
	shr.u64 	%rd2329, %rd1531, 32;
	mul.lo.s64 	%rd2330, %rd2328, %rd2329;
	and.b64  	%rd2331, %rd2330, 8589934590;
	sub.s64 	%rd4045, %rd2331, %rd4043;
	mul.lo.s64 	%rd2332, %rd1531, %rd201;
	and.b64  	%rd2333, %rd2332, 4294967295;
	setp.lt.u64 	%p490, %rd2333, %rd4044;
	@%p490 bra 	$L__BB0_376;
	mul.lo.s64 	%rd2334, %rd1531, %rd201;
	and.b64  	%rd2335, %rd2334, 4294967295;
	sub.s64 	%rd4046, %rd2335, %rd4044;
	bra.uni 	$L__BB0_377;
$L__BB0_376:
	mul.lo.s64 	%rd2336, %rd1531, %rd201;
	and.b64  	%rd2337, %rd2336, 4294967295;
	sub.s64 	%rd2338, %rd2337, %rd4044;
	add.s64 	%rd4046, %rd2338, -9223372019674906624;
	add.s64 	%rd4045, %rd4045, -1;
$L__BB0_377:
	setp.eq.s64 	%p492, %rd1552, -9223372019674906624;
	setp.lt.u64 	%p493, %rd456, %rd4046;
	sub.s64 	%rd2341, %rd456, %rd4046;
	add.s64 	%rd2342, %rd2341, -9223372019674906624;
	selp.b64 	%rd471, %rd2342, %rd2341, %p493;
	selp.u64 	%rd2343, 1, 0, %p493;
	add.s64 	%rd2344, %rd4045, %rd2343;
	setp.lt.u64 	%p494, %rd457, %rd2344;
	sub.s64 	%rd2345, %rd457, %rd2344;
	add.s64 	%rd2346, %rd2345, -9223372019674906624;
	selp.b64 	%rd472, %rd2346, %rd2345, %p494;
	selp.s32 	%r88, -1, 0, %p494;
	and.pred  	%p495, %p362, %p492;
	mov.b64 	%rd4050, 0;
	mov.b32 	%r733, -1;
	mov.u64 	%rd4049, %rd4050;
	@%p495 bra 	$L__BB0_388;
	setp.eq.s64 	%p496, %rd221, -9223372019674906624;
	setp.ne.s64 	%p497, %rd1552, -9223372019674906624;
	and.pred  	%p498, %p496, %p497;
	mov.b32 	%r733, 0;
	mov.u64 	%rd4049, %rd1552;
	@%p498 bra 	$L__BB0_388;
	setp.ne.s64 	%p500, %rd221, -9223372019674906624;
	and.pred  	%p501, %p500, %p497;
	mov.u64 	%rd4049, %rd221;
	@%p501 bra 	$L__BB0_388;
	max.u64 	%rd2349, %rd221, %rd1552;
	setp.gt.u64 	%p502, %rd2349, 3037000502;
	@%p502 bra 	$L__BB0_382;
	mul.lo.s64 	%rd473, %rd1552, %rd221;
	mov.u64 	%rd4049, %rd4050;
	mov.u64 	%rd4050, %rd473;
	bra.uni 	$L__BB0_388;
$L__BB0_382:
	shr.u64 	%rd2350, %rd1552, 32;
	shr.u64 	%rd2351, %rd221, 31;
	and.b64  	%rd2352, %rd2351, 8589934590;
	mul.lo.s64 	%rd2353, %rd2352, %rd2350;
	and.b64  	%rd2354, %rd2353, 8053063680;
	shr.u64 	%rd2355, %rd2354, 29;
	and.b64  	%rd2356, %rd2353, 536870910;
	setp.lt.u64 	%p503, %rd2356, %rd2355;
	@%p503 bra 	$L__BB0_384;
	shr.u64 	%rd2357, %rd221, 31;
	and.b64  	%rd2358, %rd2357, 8589934590;
	shr.u64 	%rd2359, %rd1552, 32;
	mul.lo.s64 	%rd2360, %rd2358, %rd2359;
	and.b64  	%rd2361, %rd2360, 8053063680;
	shr.u64 	%rd4047, %rd2361, 29;
	and.b64  	%rd2362, %rd2360, 536870910;
	sub.s64 	%rd2363, %rd2362, %rd4047;
	shl.b64 	%rd4048, %rd2363, 34;
	bra.uni 	$L__BB0_385;
$L__BB0_384:
	shr.u64 	%rd2364, %rd221, 31;
	and.b64  	%rd2365, %rd2364, 8589934590;
	shr.u64 	%rd2366, %rd1552, 32;
	mul.lo.s64 	%rd2367, %rd2365, %rd2366;
	and.b64  	%rd2368, %rd2367, 8053063680;
	shr.u64 	%rd2369, %rd2368, 29;
	and.b64  	%rd2370, %rd2367, 536870910;
	sub.s64 	%rd2371, %rd2370, %rd2369;
	add.s64 	%rd4047, %rd2369, -1;
	shl.b64 	%rd2372, %rd2371, 34;
	add.s64 	%rd4048, %rd2372, -9223372019674906624;
$L__BB0_385:
	shr.u64 	%rd2373, %rd221, 31;
	and.b64  	%rd2374, %rd2373, 8589934590;
	shr.u64 	%rd2375, %rd1552, 32;
	mul.lo.s64 	%rd2376, %rd2374, %rd2375;
	and.b64  	%rd2377, %rd2376, 8589934590;
	sub.s64 	%rd4049, %rd2377, %rd4047;
	mul.lo.s64 	%rd2378, %rd1552, %rd221;
	and.b64  	%rd2379, %rd2378, 4294967295;
	setp.lt.u64 	%p504, %rd2379, %rd4048;
	@%p504 bra 	$L__BB0_387;
	mul.lo.s64 	%rd2380, %rd1552, %rd221;
	and.b64  	%rd2381, %rd2380, 4294967295;
	sub.s64 	%rd4050, %rd2381, %rd4048;
	bra.uni 	$L__BB0_388;
$L__BB0_387:
	mul.lo.s64 	%rd2382, %rd1552, %rd221;
	and.b64  	%rd2383, %rd2382, 4294967295;
	sub.s64 	%rd2384, %rd2383, %rd4048;
	add.s64 	%rd4050, %rd2384, -9223372019674906624;
	add.s64 	%rd4049, %rd4049, -1;
$L__BB0_388:
	setp.eq.s64 	%p505, %rd239, -9223372019674906624;
	setp.eq.s64 	%p506, %rd1573, -9223372019674906624;
	setp.lt.u64 	%p507, %rd471, %rd4050;
	sub.s64 	%rd2387, %rd471, %rd4050;
	add.s64 	%rd2388, %rd2387, -9223372019674906624;
	selp.b64 	%rd486, %rd2388, %rd2387, %p507;
	selp.u64 	%rd2389, 1, 0, %p507;
	add.s64 	%rd2390, %rd4049, %rd2389;
	setp.lt.u64 	%p508, %rd472, %rd2390;
	sub.s64 	%rd2391, %rd472, %rd2390;
	add.s64 	%rd2392, %rd2391, -9223372019674906624;
	selp.b64 	%rd487, %rd2392, %rd2391, %p508;
	selp.s32 	%r90, -1, 0, %p508;
	and.pred  	%p509, %p505, %p506;
	mov.b64 	%rd4054, 0;
	mov.b32 	%r734, -1;
	mov.u64 	%rd4053, %rd4054;
	@%p509 bra 	$L__BB0_399;
	setp.ne.s64 	%p511, %rd1573, -9223372019674906624;
	and.pred  	%p512, %p505, %p511;
	mov.b32 	%r734, 0;
	mov.u64 	%rd4053, %rd1573;
	@%p512 bra 	$L__BB0_399;
	setp.ne.s64 	%p514, %rd239, -9223372019674906624;
	and.pred  	%p515, %p514, %p511;
	mov.u64 	%rd4053, %rd239;
	@%p515 bra 	$L__BB0_399;
	max.u64 	%rd2395, %rd239, %rd1573;
	setp.gt.u64 	%p516, %rd2395, 3037000502;
	@%p516 bra 	$L__BB0_393;
	mul.lo.s64 	%rd488, %rd1573, %rd239;
	mov.u64 	%rd4053, %rd4054;
	mov.u64 	%rd4054, %rd488;
	bra.uni 	$L__BB0_399;
$L__BB0_393:
	shr.u64 	%rd2396, %rd1573, 32;
	shr.u64 	%rd2397, %rd239, 31;
	and.b64  	%rd2398, %rd2397, 8589934590;
	mul.lo.s64 	%rd2399, %rd2398, %rd2396;
	and.b64  	%rd2400, %rd2399, 8053063680;
	shr.u64 	%rd2401, %rd2400, 29;
	and.b64  	%rd2402, %rd2399, 536870910;
	setp.lt.u64 	%p517, %rd2402, %rd2401;
	@%p517 bra 	$L__BB0_395;
	shr.u64 	%rd2403, %rd239, 31;
	and.b64  	%rd2404, %rd2403, 8589934590;
	shr.u64 	%rd2405, %rd1573, 32;
	mul.lo.s64 	%rd2406, %rd2404, %rd2405;
	and.b64  	%rd2407, %rd2406, 8053063680;
	shr.u64 	%rd4051, %rd2407, 29;
	and.b64  	%rd2408, %rd2406, 536870910;
	sub.s64 	%rd2409, %rd2408, %rd4051;
	shl.b64 	%rd4052, %rd2409, 34;
	bra.uni 	$L__BB0_396;
$L__BB0_395:
	shr.u64 	%rd2410, %rd239, 31;
	and.b64  	%rd2411, %rd2410, 8589934590;
	shr.u64 	%rd2412, %rd1573, 32;
	mul.lo.s64 	%rd2413, %rd2411, %rd2412;
	and.b64  	%rd2414, %rd2413, 8053063680;
	shr.u64 	%rd2415, %rd2414, 29;
	and.b64  	%rd2416, %rd2413, 536870910;
	sub.s64 	%rd2417, %rd2416, %rd2415;
	add.s64 	%rd4051, %rd2415, -1;
	shl.b64 	%rd2418, %rd2417, 34;
	add.s64 	%rd4052, %rd2418, -9223372019674906624;
$L__BB0_396:
	shr.u64 	%rd2419, %rd239, 31;
	and.b64  	%rd2420, %rd2419, 8589934590;
	shr.u64 	%rd2421, %rd1573, 32;
	mul.lo.s64 	%rd2422, %rd2420, %rd2421;
	and.b64  	%rd2423, %rd2422, 8589934590;
	sub.s64 	%rd4053, %rd2423, %rd4051;
	mul.lo.s64 	%rd2424, %rd1573, %rd239;
	and.b64  	%rd2425, %rd2424, 4294967295;
	setp.lt.u64 	%p518, %rd2425, %rd4052;
	@%p518 bra 	$L__BB0_398;
	mul.lo.s64 	%rd2426, %rd1573, %rd239;
	and.b64  	%rd2427, %rd2426, 4294967295;
	sub.s64 	%rd4054, %rd2427, %rd4052;
	bra.uni 	$L__BB0_399;
$L__BB0_398:
	mul.lo.s64 	%rd2428, %rd1573, %rd239;
	and.b64  	%rd2429, %rd2428, 4294967295;
	sub.s64 	%rd2430, %rd2429, %rd4052;
	add.s64 	%rd4054, %rd2430, -9223372019674906624;
	add.s64 	%rd4053, %rd4053, -1;
$L__BB0_399:
	setp.lt.u64 	%p519, %rd486, %rd4054;
	sub.s64 	%rd2432, %rd486, %rd4054;
	add.s64 	%rd2433, %rd2432, -9223372019674906624;
	selp.b64 	%rd2434, %rd2433, %rd2432, %p519;
	selp.u64 	%rd2435, 1, 0, %p519;
	add.s64 	%rd2436, %rd4053, %rd2435;
	setp.lt.u64 	%p520, %rd487, %rd2436;
	sub.s64 	%rd2437, %rd487, %rd2436;
	add.s64 	%rd2438, %rd2437, -9223372019674906624;
	selp.b64 	%rd2439, %rd2438, %rd2437, %p520;
	selp.s32 	%r407, -1, 0, %p520;
	add.s32 	%r408, %r728, %r727;
	add.s32 	%r409, %r408, %r80;
	add.s32 	%r410, %r409, %r729;
	add.s32 	%r411, %r410, %r82;
	add.s32 	%r412, %r411, %r730;
	add.s32 	%r413, %r412, %r84;
	add.s32 	%r414, %r413, %r731;
	add.s32 	%r415, %r414, %r86;
	add.s32 	%r416, %r415, %r732;
	add.s32 	%r417, %r416, %r88;
	add.s32 	%r418, %r417, %r733;
	add.s32 	%r419, %r418, %r90;
	add.s32 	%r420, %r419, %r734;
	add.s32 	%r92, %r420, %r407;
	add.s64 	%rd2440, %rd2434, %rd378;
	setp.lt.u64 	%p521, %rd2440, %rd2434;
	add.s64 	%rd2441, %rd2440, 9223372019674906624;
	selp.b64 	%rd2442, %rd2441, %rd2440, %p521;
	setp.gt.u64 	%p522, %rd2442, -9223372019674906625;
	add.s64 	%rd2443, %rd2442, 9223372019674906624;
	or.pred  	%p523, %p521, %p522;
	selp.b64 	%rd11, %rd2443, %rd2442, %p522;
	selp.u16 	%rs166, 1, 0, %p523;
	add.s16 	%rs290, %rs36, %rs166;
	add.s64 	%rd2444, %rd2439, %rd4022;
	setp.lt.u64 	%p524, %rd2444, %rd2439;
	add.s64 	%rd2445, %rd2444, 9223372019674906624;
	selp.b64 	%rd2446, %rd2445, %rd2444, %p524;
	setp.gt.u64 	%p525, %rd2446, -9223372019674906625;
	add.s64 	%rd2447, %rd2446, 9223372019674906624;
	or.pred  	%p526, %p524, %p525;
	selp.b64 	%rd502, %rd2447, %rd2446, %p525;
	selp.u16 	%rs167, 1, 0, %p526;
	add.s16 	%rs41, %rs292, %rs167;
	setp.lt.s32 	%p527, %r92, 1;
	@%p527 bra 	$L__BB0_401;
	cvt.u64.u32 	%rd2451, %r92;
	add.s64 	%rd2452, %rd8, %rd2451;
	setp.lt.u64 	%p529, %rd2452, %rd8;
	add.s64 	%rd2453, %rd2452, 9223372019674906624;
	selp.b64 	%rd2454, %rd2453, %rd2452, %p529;
	setp.gt.u64 	%p530, %rd2454, -9223372019674906625;
	add.s64 	%rd2455, %rd2454, 9223372019674906624;
	or.pred  	%p531, %p529, %p530;
	selp.b64 	%rd4055, %rd2455, %rd2454, %p530;
	selp.u16 	%rs168, 1, 0, %p531;
	add.s16 	%rs293, %rs293, %rs168;
	bra.uni 	$L__BB0_404;
$L__BB0_401:
	cvt.u64.u32 	%rd2448, %r92;
	cvt.s64.s16 	%rd504, %rd2448;
	neg.s64 	%rd2449, %rd504;
	setp.lt.u64 	%p528, %rd8, %rd2449;
	@%p528 bra 	$L__BB0_403;
	add.s64 	%rd4055, %rd504, %rd8;
	bra.uni 	$L__BB0_404;
$L__BB0_403:
	add.s64 	%rd2450, %rd8, %rd504;
	add.s64 	%rd4055, %rd2450, -9223372019674906624;
	add.s16 	%rs293, %rs293, -1;
$L__BB0_404:
	setp.eq.s64 	%p533, %rd103, -9223372019674906624;
	and.pred  	%p534, %p533, %p506;
	mov.b64 	%rd4059, 0;
	mov.b32 	%r735, 1;
	mov.u64 	%rd4058, %rd4059;
	@%p534 bra 	$L__BB0_415;
	setp.ne.s64 	%p536, %rd1573, -9223372019674906624;
	and.pred  	%p537, %p533, %p536;
	mov.b32 	%r735, 0;
	mov.u64 	%rd4058, %rd1573;
	@%p537 bra 	$L__BB0_415;
	setp.ne.s64 	%p539, %rd103, -9223372019674906624;
	and.pred  	%p540, %p539, %p536;
	mov.u64 	%rd4058, %rd103;
	@%p540 bra 	$L__BB0_415;
	max.u64 	%rd2459, %rd103, %rd1573;
	setp.gt.u64 	%p541, %rd2459, 3037000502;
	@%p541 bra 	$L__BB0_409;
	mul.lo.s64 	%rd508, %rd1573, %rd103;
	mov.u64 	%rd4058, %rd4059;
	mov.u64 	%rd4059, %rd508;
	bra.uni 	$L__BB0_415;
$L__BB0_409:
	shr.u64 	%rd2460, %rd1573, 32;
	shr.u64 	%rd2461, %rd103, 31;
	and.b64  	%rd2462, %rd2461, 8589934590;
	mul.lo.s64 	%rd2463, %rd2462, %rd2460;
	and.b64  	%rd2464, %rd2463, 8053063680;
	shr.u64 	%rd2465, %rd2464, 29;
	and.b64  	%rd509, %rd2463, 536870910;
	setp.lt.u64 	%p542, %rd509, %rd2465;
	@%p542 bra 	$L__BB0_411;
	shr.u64 	%rd2468, %rd1573, 32;
	mul.lo.s64 	%rd2469, %rd2462, %rd2468;
	and.b64  	%rd2470, %rd2469, 8053063680;
	shr.u64 	%rd4056, %rd2470, 29;
	sub.s64 	%rd2471, %rd509, %rd4056;
	shl.b64 	%rd4057, %rd2471, 34;
	bra.uni 	$L__BB0_412;
$L__BB0_411:
	shr.u64 	%rd2474, %rd1573, 32;
	mul.lo.s64 	%rd2475, %rd2462, %rd2474;
	and.b64  	%rd2476, %rd2475, 8053063680;
	shr.u64 	%rd2477, %rd2476, 29;
	sub.s64 	%rd2478, %rd509, %rd2477;
	add.s64 	%rd4056, %rd2477, -1;
	shl.b64 	%rd2479, %rd2478, 34;
	add.s64 	%rd4057, %rd2479, -9223372019674906624;
$L__BB0_412:
	shr.u64 	%rd2480, %rd103, 31;
	and.b64  	%rd2481, %rd2480, 8589934590;
	shr.u64 	%rd2482, %rd1573, 32;
	mul.lo.s64 	%rd2483, %rd2481, %rd2482;
	and.b64  	%rd2484, %rd2483, 8589934590;
	sub.s64 	%rd4058, %rd2484, %rd4056;
	mul.lo.s64 	%rd2485, %rd1573, %rd103;
	and.b64  	%rd2486, %rd2485, 4294967295;
	setp.lt.u64 	%p543, %rd2486, %rd4057;
	@%p543 bra 	$L__BB0_414;
	sub.s64 	%rd4059, %rd2486, %rd4057;
	bra.uni 	$L__BB0_415;
$L__BB0_414:
	sub.s64 	%rd2491, %rd2486, %rd4057;
	add.s64 	%rd4059, %rd2491, -9223372019674906624;
	add.s64 	%rd4058, %rd4058, -1;
$L__BB0_415:
	setp.eq.s64 	%p544, %rd1594, -9223372019674906624;
	setp.eq.s64 	%p545, %rd121, -9223372019674906624;
	and.pred  	%p546, %p545, %p544;
	mov.b64 	%rd4063, 0;
	mov.b32 	%r736, 1;
	mov.u64 	%rd4062, %rd4063;
	@%p546 bra 	$L__BB0_426;
	setp.ne.s64 	%p548, %rd1594, -9223372019674906624;
	and.pred  	%p549, %p545, %p548;
	mov.b32 	%r736, 0;
	mov.u64 	%rd4062, %rd1594;
	@%p549 bra 	$L__BB0_426;
	setp.ne.s64 	%p551, %rd121, -9223372019674906624;
	and.pred  	%p552, %p551, %p548;
	mov.u64 	%rd4062, %rd121;
	@%p552 bra 	$L__BB0_426;
	max.u64 	%rd2496, %rd121, %rd1594;
	setp.gt.u64 	%p553, %rd2496, 3037000502;
	@%p553 bra 	$L__BB0_420;
	mul.lo.s64 	%rd522, %rd1594, %rd121;
	mov.u64 	%rd4062, %rd4063;
	mov.u64 	%rd4063, %rd522;
	bra.uni 	$L__BB0_426;
$L__BB0_420:
	shr.u64 	%rd2497, %rd1594, 32;
	shr.u64 	%rd2498, %rd121, 31;
	and.b64  	%rd2499, %rd2498, 8589934590;
	mul.lo.s64 	%rd2500, %rd2499, %rd2497;
	and.b64  	%rd2501, %rd2500, 8053063680;
	shr.u64 	%rd2502, %rd2501, 29;
	and.b64  	%rd2503, %rd2500, 536870910;
	setp.lt.u64 	%p554, %rd2503, %rd2502;
	@%p554 bra 	$L__BB0_422;
	shr.u64 	%rd2504, %rd121, 31;
	and.b64  	%rd2505, %rd2504, 8589934590;
	shr.u64 	%rd2506, %rd1594, 32;
	mul.lo.s64 	%rd2507, %rd2505, %rd2506;
	and.b64  	%rd2508, %rd2507, 8053063680;
	shr.u64 	%rd4060, %rd2508, 29;
	and.b64  	%rd2509, %rd2507, 536870910;
	sub.s64 	%rd2510, %rd2509, %rd4060;
	shl.b64 	%rd4061, %rd2510, 34;
	bra.uni 	$L__BB0_423;
$L__BB0_422:
	shr.u64 	%rd2511, %rd121, 31;
	and.b64  	%rd2512, %rd2511, 8589934590;
	shr.u64 	%rd2513, %rd1594, 32;
	mul.lo.s64 	%rd2514, %rd2512, %rd2513;
	and.b64  	%rd2515, %rd2514, 8053063680;
	shr.u64 	%rd2516, %rd2515, 29;
	and.b64  	%rd2517, %rd2514, 536870910;
	sub.s64 	%rd2518, %rd2517, %rd2516;
	add.s64 	%rd4060, %rd2516, -1;
	shl.b64 	%rd2519, %rd2518, 34;
	add.s64 	%rd4061, %rd2519, -9223372019674906624;
$L__BB0_423:
	shr.u64 	%rd2520, %rd121, 31;
	and.b64  	%rd2521, %rd2520, 8589934590;
	shr.u64 	%rd2522, %rd1594, 32;
	mul.lo.s64 	%rd2523, %rd2521, %rd2522;
	and.b64  	%rd2524, %rd2523, 8589934590;
	sub.s64 	%rd4062, %rd2524, %rd4060;
	mul.lo.s64 	%rd2525, %rd1594, %rd121;
	and.b64  	%rd2526, %rd2525, 4294967295;
	setp.lt.u64 	%p555, %rd2526, %rd4061;
	@%p555 bra 	$L__BB0_425;
	mul.lo.s64 	%rd2527, %rd1594, %rd121;
	and.b64  	%rd2528, %rd2527, 4294967295;
	sub.s64 	%rd4063, %rd2528, %rd4061;
	bra.uni 	$L__BB0_426;
$L__BB0_425:
	mul.lo.s64 	%rd2529, %rd1594, %rd121;
	and.b64  	%rd2530, %rd2529, 4294967295;
	sub.s64 	%rd2531, %rd2530, %rd4061;
	add.s64 	%rd4063, %rd2531, -9223372019674906624;
	add.s64 	%rd4062, %rd4062, -1;
$L__BB0_426:
	setp.eq.s64 	%p556, %rd1638, -9223372019674906624;
	setp.eq.s64 	%p557, %rd141, -9223372019674906624;
	add.s64 	%rd2534, %rd4063, %rd4059;
	setp.lt.u64 	%p558, %rd2534, %rd4063;
	add.s64 	%rd2535, %rd2534, 9223372019674906624;
	selp.b64 	%rd2536, %rd2535, %rd2534, %p558;
	setp.gt.u64 	%p559, %rd2536, -9223372019674906625;
	add.s64 	%rd2537, %rd2536, 9223372019674906624;
	selp.b64 	%rd535, %rd2537, %rd2536, %p559;
	or.pred  	%p560, %p558, %p559;
	selp.u64 	%rd2538, 1, 0, %p560;
	add.s64 	%rd2539, %rd4062, %rd4058;
	add.s64 	%rd2540, %rd2539, %rd2538;
	setp.lt.u64 	%p561, %rd2540, %rd4058;
	add.s64 	%rd2541, %rd2540, 9223372019674906624;
	selp.b64 	%rd2542, %rd2541, %rd2540, %p561;
	setp.gt.u64 	%p562, %rd2542, -9223372019674906625;
	add.s64 	%rd2543, %rd2542, 9223372019674906624;
	selp.b64 	%rd536, %rd2543, %rd2542, %p562;
	or.pred  	%p563, %p561, %p562;
	selp.u32 	%r95, 1, 0, %p563;
	and.pred  	%p564, %p557, %p556;
	mov.b64 	%rd4067, 0;
	mov.b32 	%r737, 1;
	mov.u64 	%rd4066, %rd4067;
	@%p564 bra 	$L__BB0_437;
	setp.ne.s64 	%p566, %rd1638, -9223372019674906624;
	and.pred  	%p567, %p557, %p566;
	mov.b32 	%r737, 0;
	mov.u64 	%rd4066, %rd1638;
	@%p567 bra 	$L__BB0_437;
	setp.ne.s64 	%p569, %rd141, -9223372019674906624;
	and.pred  	%p570, %p569, %p566;
	mov.u64 	%rd4066, %rd141;
	@%p570 bra 	$L__BB0_437;
	max.u64 	%rd2546, %rd141, %rd1638;
	setp.gt.u64 	%p571, %rd2546, 3037000502;
	@%p571 bra 	$L__BB0_431;
	mul.lo.s64 	%rd537, %rd1638, %rd141;
	mov.u64 	%rd4066, %rd4067;
	mov.u64 	%rd4067, %rd537;
	bra.uni 	$L__BB0_437;
$L__BB0_431:
	shr.u64 	%rd2547, %rd1638, 32;
	shr.u64 	%rd2548, %rd141, 31;
	and.b64  	%rd2549, %rd2548, 8589934590;
	mul.lo.s64 	%rd2550, %rd2549, %rd2547;
	and.b64  	%rd2551, %rd2550, 8053063680;
	shr.u64 	%rd2552, %rd2551, 29;
	and.b64  	%rd2553, %rd2550, 536870910;
	setp.lt.u64 	%p572, %rd2553, %rd2552;
	@%p572 bra 	$L__BB0_433;
	shr.u64 	%rd2554, %rd141, 31;
	and.b64  	%rd2555, %rd2554, 8589934590;
	shr.u64 	%rd2556, %rd1638, 32;
	mul.lo.s64 	%rd2557, %rd2555, %rd2556;
	and.b64  	%rd2558, %rd2557, 8053063680;
	shr.u64 	%rd4064, %rd2558, 29;
	and.b64  	%rd2559, %rd2557, 536870910;
	sub.s64 	%rd2560, %rd2559, %rd4064;
	shl.b64 	%rd4065, %rd2560, 34;
	bra.uni 	$L__BB0_434;
$L__BB0_433:
	shr.u64 	%rd2561, %rd141, 31;
	and.b64  	%rd2562, %rd2561, 8589934590;
	shr.u64 	%rd2563, %rd1638, 32;
	mul.lo.s64 	%rd2564, %rd2562, %rd2563;
	and.b64  	%rd2565, %rd2564, 8053063680;
	shr.u64 	%rd2566, %rd2565, 29;
	and.b64  	%rd2567, %rd2564, 536870910;
	sub.s64 	%rd2568, %rd2567, %rd2566;
	add.s64 	%rd4064, %rd2566, -1;
	shl.b64 	%rd2569, %rd2568, 34;
	add.s64 	%rd4065, %rd2569, -9223372019674906624;
$L__BB0_434:
	shr.u64 	%rd2570, %rd141, 31;
	and.b64  	%rd2571, %rd2570, 8589934590;
	shr.u64 	%rd2572, %rd1638, 32;
	mul.lo.s64 	%rd2573, %rd2571, %rd2572;
	and.b64  	%rd2574, %rd2573, 8589934590;
	sub.s64 	%rd4066, %rd2574, %rd4064;
	mul.lo.s64 	%rd2575, %rd1638, %rd141;
	and.b64  	%rd2576, %rd2575, 4294967295;
	setp.lt.u64 	%p573, %rd2576, %rd4065;
	@%p573 bra 	$L__BB0_436;
	mul.lo.s64 	%rd2577, %rd1638, %rd141;
	and.b64  	%rd2578, %rd2577, 4294967295;
	sub.s64 	%rd4067, %rd2578, %rd4065;
	bra.uni 	$L__BB0_437;
$L__BB0_436:
	mul.lo.s64 	%rd2579, %rd1638, %rd141;
	and.b64  	%rd2580, %rd2579, 4294967295;
	sub.s64 	%rd2581, %rd2580, %rd4065;
	add.s64 	%rd4067, %rd2581, -9223372019674906624;
	add.s64 	%rd4066, %rd4066, -1;
$L__BB0_437:
	setp.eq.s64 	%p575, %rd1474, -9223372019674906624;
	add.s64 	%rd2584, %rd4067, %rd535;
	setp.lt.u64 	%p576, %rd2584, %rd4067;
	add.s64 	%rd2585, %rd2584, 9223372019674906624;
	selp.b64 	%rd2586, %rd2585, %rd2584, %p576;
	setp.gt.u64 	%p577, %rd2586, -9223372019674906625;
	add.s64 	%rd2587, %rd2586, 9223372019674906624;
	selp.b64 	%rd550, %rd2587, %rd2586, %p577;
	or.pred  	%p578, %p576, %p577;
	selp.u64 	%rd2588, 1, 0, %p578;
	add.s64 	%rd2589, %rd4066, %rd536;
	add.s64 	%rd2590, %rd2589, %rd2588;
	setp.lt.u64 	%p579, %rd2590, %rd536;
	add.s64 	%rd2591, %rd2590, 9223372019674906624;
	selp.b64 	%rd2592, %rd2591, %rd2590, %p579;
	setp.gt.u64 	%p580, %rd2592, -9223372019674906625;
	add.s64 	%rd2593, %rd2592, 9223372019674906624;
	selp.b64 	%rd551, %rd2593, %rd2592, %p580;
	or.pred  	%p581, %p579, %p580;
	selp.u32 	%r97, 1, 0, %p581;
	and.pred  	%p582, %p445, %p575;
	mov.b64 	%rd4071, 0;
	mov.b32 	%r738, 1;
	mov.u64 	%rd4070, %rd4071;
	@%p582 bra 	$L__BB0_448;
	setp.eq.s64 	%p583, %rd161, -9223372019674906624;
	setp.ne.s64 	%p584, %rd1474, -9223372019674906624;
	and.pred  	%p585, %p583, %p584;
	mov.b32 	%r738, 0;
	mov.u64 	%rd4070, %rd1474;
	@%p585 bra 	$L__BB0_448;
	setp.ne.s64 	%p587, %rd161, -9223372019674906624;
	and.pred  	%p588, %p587, %p584;
	mov.u64 	%rd4070, %rd161;
	@%p588 bra 	$L__BB0_448;
	max.u64 	%rd2596, %rd161, %rd1474;
	setp.gt.u64 	%p589, %rd2596, 3037000502;
	@%p589 bra 	$L__BB0_442;
	mul.lo.s64 	%rd552, %rd1474, %rd161;
	mov.u64 	%rd4070, %rd4071;
	mov.u64 	%rd4071, %rd552;
	bra.uni 	$L__BB0_448;
$L__BB0_442:
	shr.u64 	%rd2597, %rd1474, 32;
	mul.lo.s64 	%rd2598, %rd1474, %rd161;
	and.b64  	%rd553, %rd2598, 4294967295;
	shr.u64 	%rd2599, %rd161, 31;
	and.b64  	%rd2600, %rd2599, 8589934590;
	mul.lo.s64 	%rd2601, %rd2600, %rd2597;
	and.b64  	%rd554, %rd2601, 8589934590;
	shr.u64 	%rd2602, %rd554, 29;
	and.b64  	%rd555, %rd2601, 536870910;
	setp.lt.u64 	%p590, %rd555, %rd2602;
	@%p590 bra 	$L__BB0_444;
	shr.u64 	%rd4068, %rd554, 29;
	sub.s64 	%rd2603, %rd555, %rd4068;
	shl.b64 	%rd4069, %rd2603, 34;
	bra.uni 	$L__BB0_445;
$L__BB0_444:
	shr.u64 	%rd2604, %rd554, 29;
	sub.s64 	%rd2605, %rd555, %rd2604;
	add.s64 	%rd4068, %rd2604, -1;
	shl.b64 	%rd2606, %rd2605, 34;
	add.s64 	%rd4069, %rd2606, -9223372019674906624;
$L__BB0_445:
	sub.s64 	%rd4070, %rd554, %rd4068;
	setp.lt.u64 	%p591, %rd553, %rd4069;
	@%p591 bra 	$L__BB0_447;
	sub.s64 	%rd4071, %rd553, %rd4069;
	bra.uni 	$L__BB0_448;
$L__BB0_447:
	sub.s64 	%rd2607, %rd553, %rd4069;
	add.s64 	%rd4071, %rd2607, -9223372019674906624;
	add.s64 	%rd4070, %rd4070, -1;
$L__BB0_448:
	setp.eq.s64 	%p592, %rd181, -9223372019674906624;
	setp.eq.s64 	%p593, %rd1489, -9223372019674906624;
	add.s64 	%rd2610, %rd4071, %rd550;
	setp.lt.u64 	%p594, %rd2610, %rd4071;
	add.s64 	%rd2611, %rd2610, 9223372019674906624;
	selp.b64 	%rd2612, %rd2611, %rd2610, %p594;
	setp.gt.u64 	%p595, %rd2612, -9223372019674906625;
	add.s64 	%rd2613, %rd2612, 9223372019674906624;
	selp.b64 	%rd568, %rd2613, %rd2612, %p595;
	or.pred  	%p596, %p594, %p595;
	selp.u64 	%rd2614, 1, 0, %p596;
	add.s64 	%rd2615, %rd4070, %rd551;
	add.s64 	%rd2616, %rd2615, %rd2614;
	setp.lt.u64 	%p597, %rd2616, %rd551;
	add.s64 	%rd2617, %rd2616, 9223372019674906624;
	selp.b64 	%rd2618, %rd2617, %rd2616, %p597;
	setp.gt.u64 	%p598, %rd2618, -9223372019674906625;
	add.s64 	%rd2619, %rd2618, 9223372019674906624;
	selp.b64 	%rd569, %rd2619, %rd2618, %p598;
	or.pred  	%p599, %p597, %p598;
	selp.u32 	%r99, 1, 0, %p599;
	and.pred  	%p600, %p592, %p593;
	mov.b64 	%rd4075, 0;
	mov.b32 	%r739, -1;
	mov.u64 	%rd4074, %rd4075;
	@%p600 bra 	$L__BB0_459;
	setp.ne.s64 	%p602, %rd1489, -9223372019674906624;
	and.pred  	%p603, %p592, %p602;
	mov.b32 	%r739, 0;
	mov.u64 	%rd4074, %rd1489;
	@%p603 bra 	$L__BB0_459;
	setp.ne.s64 	%p605, %rd181, -9223372019674906624;
	and.pred  	%p606, %p605, %p602;
	mov.u64 	%rd4074, %rd181;
	@%p606 bra 	$L__BB0_459;
	max.u64 	%rd2622, %rd181, %rd1489;
	setp.gt.u64 	%p607, %rd2622, 3037000502;
	@%p607 bra 	$L__BB0_453;
	mul.lo.s64 	%rd570, %rd1489, %rd181;
	mov.u64 	%rd4074, %rd4075;
	mov.u64 	%rd4075, %rd570;
	bra.uni 	$L__BB0_459;
$L__BB0_453:
	shr.u64 	%rd2623, %rd1489, 32;
	mul.lo.s64 	%rd2624, %rd1489, %rd181;
	and.b64  	%rd571, %rd2624, 4294967295;
	shr.u64 	%rd2625, %rd181, 31;
	and.b64  	%rd2626, %rd2625, 8589934590;
	mul.lo.s64 	%rd2627, %rd2626, %rd2623;
	and.b64  	%rd572, %rd2627, 8589934590;
	shr.u64 	%rd2628, %rd572, 29;
	and.b64  	%rd573, %rd2627, 536870910;
	setp.lt.u64 	%p608, %rd573, %rd2628;
	@%p608 bra 	$L__BB0_455;
	shr.u64 	%rd4072, %rd572, 29;
	sub.s64 	%rd2629, %rd573, %rd4072;
	shl.b64 	%rd4073, %rd2629, 34;
	bra.uni 	$L__BB0_456;
$L__BB0_455:
	shr.u64 	%rd2630, %rd572, 29;
	sub.s64 	%rd2631, %rd573, %rd2630;
	add.s64 	%rd4072, %rd2630, -1;
	shl.b64 	%rd2632, %rd2631, 34;
	add.s64 	%rd4073, %rd2632, -9223372019674906624;
$L__BB0_456:
	sub.s64 	%rd4074, %rd572, %rd4072;
	setp.lt.u64 	%p609, %rd571, %rd4073;
	@%p609 bra 	$L__BB0_458;
	sub.s64 	%rd4075, %rd571, %rd4073;
	bra.uni 	$L__BB0_459;
$L__BB0_458:
	sub.s64 	%rd2633, %rd571, %rd4073;
	add.s64 	%rd4075, %rd2633, -9223372019674906624;
	add.s64 	%rd4074, %rd4074, -1;
$L__BB0_459:
	setp.eq.s64 	%p611, %rd1510, -9223372019674906624;
	setp.lt.u64 	%p612, %rd568, %rd4075;
	sub.s64 	%rd2636, %rd568, %rd4075;
	add.s64 	%rd2637, %rd2636, -9223372019674906624;
	selp.b64 	%rd586, %rd2637, %rd2636, %p612;
	selp.u64 	%rd2638, 1, 0, %p612;
	add.s64 	%rd2639, %rd4074, %rd2638;
	setp.lt.u64 	%p613, %rd569, %rd2639;
	sub.s64 	%rd2640, %rd569, %rd2639;
	add.s64 	%rd2641, %rd2640, -9223372019674906624;
	selp.b64 	%rd587, %rd2641, %rd2640, %p613;
	selp.s32 	%r101, -1, 0, %p613;
	and.pred  	%p614, %p477, %p611;
	mov.b64 	%rd4079, 0;
	mov.b32 	%r740, -1;
	mov.u64 	%rd4078, %rd4079;
	@%p614 bra 	$L__BB0_470;
	setp.eq.s64 	%p615, %rd201, -9223372019674906624;
	setp.ne.s64 	%p616, %rd1510, -9223372019674906624;
	and.pred  	%p617, %p615, %p616;
	mov.b32 	%r740, 0;
	mov.u64 	%rd4078, %rd1510;
	@%p617 bra 	$L__BB0_470;
	setp.ne.s64 	%p619, %rd201, -9223372019674906624;
	and.pred  	%p620, %p619, %p616;
	mov.u64 	%rd4078, %rd201;
	@%p620 bra 	$L__BB0_470;
	max.u64 	%rd2644, %rd201, %rd1510;
	setp.gt.u64 	%p621, %rd2644, 3037000502;
	@%p621 bra 	$L__BB0_464;
	mul.lo.s64 	%rd588, %rd1510, %rd201;
	mov.u64 	%rd4078, %rd4079;
	mov.u64 	%rd4079, %rd588;
	bra.uni 	$L__BB0_470;
$L__BB0_464:
	shr.u64 	%rd2645, %rd1510, 32;
	mul.lo.s64 	%rd2646, %rd1510, %rd201;
	and.b64  	%rd589, %rd2646, 4294967295;
	shr.u64 	%rd2647, %rd201, 31;
	and.b64  	%rd2648, %rd2647, 8589934590;
	mul.lo.s64 	%rd2649, %rd2648, %rd2645;
	and.b64  	%rd590, %rd2649, 8589934590;
	shr.u64 	%rd2650, %rd590, 29;
	and.b64  	%rd591, %rd2649, 536870910;
	setp.lt.u64 	%p622, %rd591, %rd2650;
	@%p622 bra 	$L__BB0_466;
	shr.u64 	%rd4076, %rd590, 29;
	sub.s64 	%rd2651, %rd591, %rd4076;
	shl.b64 	%rd4077, %rd2651, 34;
	bra.uni 	$L__BB0_467;
$L__BB0_466:
	shr.u64 	%rd2652, %rd590, 29;
	sub.s64 	%rd2653, %rd591, %rd2652;
	add.s64 	%rd4076, %rd2652, -1;
	shl.b64 	%rd2654, %rd2653, 34;
	add.s64 	%rd4077, %rd2654, -9223372019674906624;
$L__BB0_467:
	sub.s64 	%rd4078, %rd590, %rd4076;
	setp.lt.u64 	%p623, %rd589, %rd4077;
	@%p623 bra 	$L__BB0_469;
	sub.s64 	%rd4079, %rd589, %rd4077;
	bra.uni 	$L__BB0_470;
$L__BB0_469:
	sub.s64 	%rd2655, %rd589, %rd4077;
	add.s64 	%rd4079, %rd2655, -9223372019674906624;
	add.s64 	%rd4078, %rd4078, -1;
$L__BB0_470:
	setp.eq.s64 	%p624, %rd221, -9223372019674906624;
	setp.eq.s64 	%p625, %rd1531, -9223372019674906624;
	setp.lt.u64 	%p626, %rd586, %rd4079;
	sub.s64 	%rd2658, %rd586, %rd4079;
	add.s64 	%rd2659, %rd2658, -9223372019674906624;
	selp.b64 	%rd604, %rd2659, %rd2658, %p626;
	selp.u64 	%rd2660, 1, 0, %p626;
	add.s64 	%rd2661, %rd4078, %rd2660;
	setp.lt.u64 	%p627, %rd587, %rd2661;
	sub.s64 	%rd2662, %rd587, %rd2661;
	add.s64 	%rd2663, %rd2662, -9223372019674906624;
	selp.b64 	%rd605, %rd2663, %rd2662, %p627;
	selp.s32 	%r103, -1, 0, %p627;
	and.pred  	%p628, %p624, %p625;
	mov.b64 	%rd4083, 0;
	mov.b32 	%r741, -1;
	mov.u64 	%rd4082, %rd4083;
	@%p628 bra 	$L__BB0_481;
	setp.ne.s64 	%p630, %rd1531, -9223372019674906624;
	and.pred  	%p631, %p624, %p630;
	mov.b32 	%r741, 0;
	mov.u64 	%rd4082, %rd1531;
	@%p631 bra 	$L__BB0_481;
	setp.ne.s64 	%p633, %rd221, -9223372019674906624;
	and.pred  	%p634, %p633, %p630;
	mov.u64 	%rd4082, %rd221;
	@%p634 bra 	$L__BB0_481;
	max.u64 	%rd2666, %rd221, %rd1531;
	setp.gt.u64 	%p635, %rd2666, 3037000502;
	@%p635 bra 	$L__BB0_475;
	mul.lo.s64 	%rd606, %rd1531, %rd221;
	mov.u64 	%rd4082, %rd4083;
	mov.u64 	%rd4083, %rd606;
	bra.uni 	$L__BB0_481;
$L__BB0_475:
	shr.u64 	%rd2667, %rd1531, 32;
	mul.lo.s64 	%rd2668, %rd1531, %rd221;
	and.b64  	%rd607, %rd2668, 4294967295;
	shr.u64 	%rd2669, %rd221, 31;
	and.b64  	%rd2670, %rd2669, 8589934590;
	mul.lo.s64 	%rd2671, %rd2670, %rd2667;
	and.b64  	%rd608, %rd2671, 8589934590;
	shr.u64 	%rd2672, %rd608, 29;
	and.b64  	%rd609, %rd2671, 536870910;
	setp.lt.u64 	%p636, %rd609, %rd2672;
	@%p636 bra 	$L__BB0_477;
	shr.u64 	%rd4080, %rd608, 29;
	sub.s64 	%rd2673, %rd609, %rd4080;
	shl.b64 	%rd4081, %rd2673, 34;
	bra.uni 	$L__BB0_478;
$L__BB0_477:
	shr.u64 	%rd2674, %rd608, 29;
	sub.s64 	%rd2675, %rd609, %rd2674;
	add.s64 	%rd4080, %rd2674, -1;
	shl.b64 	%rd2676, %rd2675, 34;
	add.s64 	%rd4081, %rd2676, -9223372019674906624;
$L__BB0_478:
	sub.s64 	%rd4082, %rd608, %rd4080;
	setp.lt.u64 	%p637, %rd607, %rd4081;
	@%p637 bra 	$L__BB0_480;
	sub.s64 	%rd4083, %rd607, %rd4081;
	bra.uni 	$L__BB0_481;
$L__BB0_480:
	sub.s64 	%rd2677, %rd607, %rd4081;
	add.s64 	%rd4083, %rd2677, -9223372019674906624;
	add.s64 	%rd4082, %rd4082, -1;
$L__BB0_481:
	setp.eq.s64 	%p638, %rd239, -9223372019674906624;
	setp.eq.s64 	%p639, %rd1552, -9223372019674906624;
	setp.lt.u64 	%p640, %rd604, %rd4083;
	sub.s64 	%rd2680, %rd604, %rd4083;
	add.s64 	%rd2681, %rd2680, -9223372019674906624;
	selp.b64 	%rd622, %rd2681, %rd2680, %p640;
	selp.u64 	%rd2682, 1, 0, %p640;
	add.s64 	%rd2683, %rd4082, %rd2682;
	setp.lt.u64 	%p641, %rd605, %rd2683;
	sub.s64 	%rd2684, %rd605, %rd2683;
	add.s64 	%rd2685, %rd2684, -9223372019674906624;
	selp.b64 	%rd623, %rd2685, %rd2684, %p641;
	selp.s32 	%r105, -1, 0, %p641;
	and.pred  	%p642, %p638, %p639;
	mov.b64 	%rd4087, 0;
	mov.b32 	%r742, -1;
	mov.u64 	%rd4086, %rd4087;
	@%p642 bra 	$L__BB0_492;
	setp.ne.s64 	%p644, %rd1552, -9223372019674906624;
	and.pred  	%p645, %p638, %p644;
	mov.b32 	%r742, 0;
	mov.u64 	%rd4086, %rd1552;
	@%p645 bra 	$L__BB0_492;
	setp.ne.s64 	%p647, %rd239, -9223372019674906624;
	and.pred  	%p648, %p647, %p644;
	mov.u64 	%rd4086, %rd239;
	@%p648 bra 	$L__BB0_492;
	max.u64 	%rd2688, %rd239, %rd1552;
	setp.gt.u64 	%p649, %rd2688, 3037000502;
	@%p649 bra 	$L__BB0_486;
	mul.lo.s64 	%rd624, %rd1552, %rd239;
	mov.u64 	%rd4086, %rd4087;
	mov.u64 	%rd4087, %rd624;
	bra.uni 	$L__BB0_492;
$L__BB0_486:
	shr.u64 	%rd2689, %rd1552, 32;
	shr.u64 	%rd2690, %rd239, 31;
	and.b64  	%rd2691, %rd2690, 8589934590;
	mul.lo.s64 	%rd2692, %rd2691, %rd2689;
	and.b64  	%rd2693, %rd2692, 8053063680;
	shr.u64 	%rd2694, %rd2693, 29;
	and.b64  	%rd2695, %rd2692, 536870910;
	setp.lt.u64 	%p650, %rd2695, %rd2694;
	@%p650 bra 	$L__BB0_488;
	shr.u64 	%rd2696, %rd239, 31;
	and.b64  	%rd2697, %rd2696, 8589934590;
	shr.u64 	%rd2698, %rd1552, 32;
	mul.lo.s64 	%rd2699, %rd2697, %rd2698;
	and.b64  	%rd2700, %rd2699, 8053063680;
	shr.u64 	%rd4084, %rd2700, 29;
	and.b64  	%rd2701, %rd2699, 536870910;
	sub.s64 	%rd2702, %rd2701, %rd4084;
	shl.b64 	%rd4085, %rd2702, 34;
	bra.uni 	$L__BB0_489;
$L__BB0_488:
	shr.u64 	%rd2703, %rd239, 31;
	and.b64  	%rd2704, %rd2703, 8589934590;
	shr.u64 	%rd2705, %rd1552, 32;
	mul.lo.s64 	%rd2706, %rd2704, %rd2705;
	and.b64  	%rd2707, %rd2706, 8053063680;
	shr.u64 	%rd2708, %rd2707, 29;
	and.b64  	%rd2709, %rd2706, 536870910;
	sub.s64 	%rd2710, %rd2709, %rd2708;
	add.s64 	%rd4084, %rd2708, -1;
	shl.b64 	%rd2711, %rd2710, 34;
	add.s64 	%rd4085, %rd2711, -9223372019674906624;
$L__BB0_489:
	shr.u64 	%rd2712, %rd239, 31;
	and.b64  	%rd2713, %rd2712, 8589934590;
	shr.u64 	%rd2714, %rd1552, 32;
	mul.lo.s64 	%rd2715, %rd2713, %rd2714;
	and.b64  	%rd2716, %rd2715, 8589934590;
	sub.s64 	%rd4086, %rd2716, %rd4084;
	mul.lo.s64 	%rd2717, %rd1552, %rd239;
	and.b64  	%rd2718, %rd2717, 4294967295;
	setp.lt.u64 	%p651, %rd2718, %rd4085;
	@%p651 bra 	$L__BB0_491;
	mul.lo.s64 	%rd2719, %rd1552, %rd239;
	and.b64  	%rd2720, %rd2719, 4294967295;
	sub.s64 	%rd4087, %rd2720, %rd4085;
	bra.uni 	$L__BB0_492;
$L__BB0_491:
	mul.lo.s64 	%rd2721, %rd1552, %rd239;
	and.b64  	%rd2722, %rd2721, 4294967295;
	sub.s64 	%rd2723, %rd2722, %rd4085;
	add.s64 	%rd4087, %rd2723, -9223372019674906624;
	add.s64 	%rd4086, %rd4086, -1;
$L__BB0_492:
	setp.lt.u64 	%p652, %rd622, %rd4087;
	sub.s64 	%rd2725, %rd622, %rd4087;
	add.s64 	%rd2726, %rd2725, -9223372019674906624;
	selp.b64 	%rd2727, %rd2726, %rd2725, %p652;
	selp.u64 	%rd2728, 1, 0, %p652;
	add.s64 	%rd2729, %rd4086, %rd2728;
	setp.lt.u64 	%p653, %rd623, %rd2729;
	sub.s64 	%rd2730, %rd623, %rd2729;
	add.s64 	%rd2731, %rd2730, -9223372019674906624;
	selp.b64 	%rd2732, %rd2731, %rd2730, %p653;
	selp.s32 	%r469, -1, 0, %p653;
	add.s32 	%r470, %r736, %r735;
	add.s32 	%r471, %r470, %r95;
	add.s32 	%r472, %r471, %r737;
	add.s32 	%r473, %r472, %r97;
	add.s32 	%r474, %r473, %r738;
	add.s32 	%r475, %r474, %r99;
	add.s32 	%r476, %r475, %r739;
	add.s32 	%r477, %r476, %r101;
	add.s32 	%r478, %r477, %r740;
	add.s32 	%r479, %r478, %r103;
	add.s32 	%r480, %r479, %r741;
	add.s32 	%r481, %r480, %r105;
	add.s32 	%r482, %r481, %r742;
	add.s32 	%r107, %r482, %r469;
	add.s64 	%rd2733, %rd2727, %rd502;
	setp.lt.u64 	%p654, %rd2733, %rd2727;
	add.s64 	%rd2734, %rd2733, 9223372019674906624;
	selp.b64 	%rd2735, %rd2734, %rd2733, %p654;
	setp.gt.u64 	%p655, %rd2735, -9223372019674906625;
	add.s64 	%rd2736, %rd2735, 9223372019674906624;
	or.pred  	%p656, %p654, %p655;
	selp.b64 	%rd9, %rd2736, %rd2735, %p655;
	selp.u16 	%rs169, 1, 0, %p656;
	add.s16 	%rs292, %rs41, %rs169;
	add.s64 	%rd2737, %rd2732, %rd4055;
	setp.lt.u64 	%p657, %rd2737, %rd2732;
	add.s64 	%rd2738, %rd2737, 9223372019674906624;
	selp.b64 	%rd2739, %rd2738, %rd2737, %p657;
	setp.gt.u64 	%p658, %rd2739, -9223372019674906625;
	add.s64 	%rd2740, %rd2739, 9223372019674906624;
	or.pred  	%p659, %p657, %p658;
	selp.b64 	%rd638, %rd2740, %rd2739, %p658;
	selp.u16 	%rs170, 1, 0, %p659;
	add.s16 	%rs46, %rs293, %rs170;
	setp.lt.s32 	%p660, %r107, 1;
	@%p660 bra 	$L__BB0_494;
	cvt.u64.u32 	%rd2744, %r107;
	add.s64 	%rd2745, %rd7, %rd2744;
	setp.lt.u64 	%p662, %rd2745, %rd7;
	add.s64 	%rd2746, %rd2745, 9223372019674906624;
	selp.b64 	%rd2747, %rd2746, %rd2745, %p662;
	setp.gt.u64 	%p663, %rd2747, -9223372019674906625;
	add.s64 	%rd2748, %rd2747, 9223372019674906624;
	or.pred  	%p664, %p662, %p663;
	selp.b64 	%rd4088, %rd2748, %rd2747, %p663;
	selp.u16 	%rs171, 1, 0, %p664;
	add.s16 	%rs294, %rs294, %rs171;
	bra.uni 	$L__BB0_497;
$L__BB0_494:
	cvt.u64.u32 	%rd2741, %r107;
	cvt.s64.s16 	%rd640, %rd2741;
	neg.s64 	%rd2742, %rd640;
	setp.lt.u64 	%p661, %rd7, %rd2742;
	@%p661 bra 	$L__BB0_496;
	add.s64 	%rd4088, %rd640, %rd7;
	bra.uni 	$L__BB0_497;
$L__BB0_496:
	add.s64 	%rd2743, %rd7, %rd640;
	add.s64 	%rd4088, %rd2743, -9223372019674906624;
	add.s16 	%rs294, %rs294, -1;
$L__BB0_497:
	setp.eq.s64 	%p666, %rd103, -9223372019674906624;
	and.pred  	%p667, %p666, %p639;
	mov.b64 	%rd4092, 0;
	mov.b32 	%r743, 1;
	mov.u64 	%rd4091, %rd4092;
	@%p667 bra 	$L__BB0_508;
	setp.ne.s64 	%p669, %rd1552, -9223372019674906624;
	and.pred  	%p670, %p666, %p669;
	mov.b32 	%r743, 0;
	mov.u64 	%rd4091, %rd1552;
	@%p670 bra 	$L__BB0_508;
	setp.ne.s64 	%p672, %rd103, -9223372019674906624;
	and.pred  	%p673, %p672, %p669;
	mov.u64 	%rd4091, %rd103;
	@%p673 bra 	$L__BB0_508;
	max.u64 	%rd2752, %rd103, %rd1552;
	setp.gt.u64 	%p674, %rd2752, 3037000502;
	@%p674 bra 	$L__BB0_502;
	mul.lo.s64 	%rd644, %rd1552, %rd103;
	mov.u64 	%rd4091, %rd4092;
	mov.u64 	%rd4092, %rd644;
	bra.uni 	$L__BB0_508;
$L__BB0_502:
	shr.u64 	%rd2753, %rd1552, 32;
	mul.lo.s64 	%rd2754, %rd1552, %rd103;
	and.b64  	%rd645, %rd2754, 4294967295;
	shr.u64 	%rd2755, %rd103, 31;
	and.b64  	%rd2756, %rd2755, 8589934590;
	mul.lo.s64 	%rd2757, %rd2756, %rd2753;
	and.b64  	%rd646, %rd2757, 8589934590;
	shr.u64 	%rd4089, %rd646, 29;
	and.b64  	%rd648, %rd2757, 536870910;
	setp.lt.u64 	%p675, %rd648, %rd4089;
	@%p675 bra 	$L__BB0_504;
	sub.s64 	%rd2758, %rd648, %rd4089;
	shl.b64 	%rd4090, %rd2758, 34;
	bra.uni 	$L__BB0_505;
$L__BB0_504:
	sub.s64 	%rd2759, %rd648, %rd4089;
	add.s64 	%rd4089, %rd4089, -1;
	shl.b64 	%rd2760, %rd2759, 34;
	add.s64 	%rd4090, %rd2760, -9223372019674906624;
$L__BB0_505:
	sub.s64 	%rd4091, %rd646, %rd4089;
	setp.lt.u64 	%p676, %rd645, %rd4090;
	@%p676 bra 	$L__BB0_507;
	sub.s64 	%rd4092, %rd645, %rd4090;
	bra.uni 	$L__BB0_508;
$L__BB0_507:
	sub.s64 	%rd2761, %rd645, %rd4090;
	add.s64 	%rd4092, %rd2761, -9223372019674906624;
	add.s64 	%rd4091, %rd4091, -1;
$L__BB0_508:
	setp.eq.s64 	%p677, %rd1573, -9223372019674906624;
	setp.eq.s64 	%p678, %rd121, -9223372019674906624;
	and.pred  	%p679, %p678, %p677;
	mov.b64 	%rd4096, 0;
	mov.b32 	%r744, 1;
	mov.u64 	%rd4095, %rd4096;
	@%p679 bra 	$L__BB0_519;
	setp.ne.s64 	%p681, %rd1573, -9223372019674906624;
	and.pred  	%p682, %p678, %p681;
	mov.b32 	%r744, 0;
	mov.u64 	%rd4095, %rd1573;
	@%p682 bra 	$L__BB0_519;
	setp.ne.s64 	%p684, %rd121, -9223372019674906624;
	and.pred  	%p685, %p684, %p681;
	mov.u64 	%rd4095, %rd121;
	@%p685 bra 	$L__BB0_519;
	max.u64 	%rd2766, %rd121, %rd1573;
	setp.gt.u64 	%p686, %rd2766, 3037000502;
	@%p686 bra 	$L__BB0_513;
	mul.lo.s64 	%rd660, %rd1573, %rd121;
	mov.u64 	%rd4095, %rd4096;
	mov.u64 	%rd4096, %rd660;
	bra.uni 	$L__BB0_519;
$L__BB0_513:
	shr.u64 	%rd2767, %rd1573, 32;
	mul.lo.s64 	%rd2768, %rd1573, %rd121;
	and.b64  	%rd661, %rd2768, 4294967295;
	shr.u64 	%rd2769, %rd121, 31;
	and.b64  	%rd2770, %rd2769, 8589934590;
	mul.lo.s64 	%rd2771, %rd2770, %rd2767;
	and.b64  	%rd662, %rd2771, 8589934590;
	shr.u64 	%rd4093, %rd662, 29;
	and.b64  	%rd664, %rd2771, 536870910;
	setp.lt.u64 	%p687, %rd664, %rd4093;
	@%p687 bra 	$L__BB0_515;
	sub.s64 	%rd2772, %rd664, %rd4093;
	shl.b64 	%rd4094, %rd2772, 34;
	bra.uni 	$L__BB0_516;
$L__BB0_515:
	sub.s64 	%rd2773, %rd664, %rd4093;
	add.s64 	%rd4093, %rd4093, -1;
	shl.b64 	%rd2774, %rd2773, 34;
	add.s64 	%rd4094, %rd2774, -9223372019674906624;
$L__BB0_516:
	sub.s64 	%rd4095, %rd662, %rd4093;
	setp.lt.u64 	%p688, %rd661, %rd4094;
	@%p688 bra 	$L__BB0_518;
	sub.s64 	%rd4096, %rd661, %rd4094;
	bra.uni 	$L__BB0_519;
$L__BB0_518:
	sub.s64 	%rd2775, %rd661, %rd4094;
	add.s64 	%rd4096, %rd2775, -9223372019674906624;
	add.s64 	%rd4095, %rd4095, -1;
$L__BB0_519:
	setp.eq.s64 	%p689, %rd1594, -9223372019674906624;
	setp.eq.s64 	%p690, %rd141, -9223372019674906624;
	add.s64 	%rd2778, %rd4096, %rd4092;
	setp.lt.u64 	%p691, %rd2778, %rd4096;
	add.s64 	%rd2779, %rd2778, 9223372019674906624;
	selp.b64 	%rd2780, %rd2779, %rd2778, %p691;
	setp.gt.u64 	%p692, %rd2780, -9223372019674906625;
	add.s64 	%rd2781, %rd2780, 9223372019674906624;
	selp.b64 	%rd676, %rd2781, %rd2780, %p692;
	or.pred  	%p693, %p691, %p692;
	selp.u64 	%rd2782, 1, 0, %p693;
	add.s64 	%rd2783, %rd4095, %rd4091;
	add.s64 	%rd2784, %rd2783, %rd2782;
	setp.lt.u64 	%p694, %rd2784, %rd4091;
	add.s64 	%rd2785, %rd2784, 9223372019674906624;
	selp.b64 	%rd2786, %rd2785, %rd2784, %p694;
	setp.gt.u64 	%p695, %rd2786, -9223372019674906625;
	add.s64 	%rd2787, %rd2786, 9223372019674906624;
	selp.b64 	%rd677, %rd2787, %rd2786, %p695;
	or.pred  	%p696, %p694, %p695;
	selp.u32 	%r110, 1, 0, %p696;
	and.pred  	%p697, %p690, %p689;
	mov.b64 	%rd4100, 0;
	mov.b32 	%r745, 1;
	mov.u64 	%rd4099, %rd4100;
	@%p697 bra 	$L__BB0_530;
	setp.eq.s64 	%p698, %rd141, -9223372019674906624;
	setp.ne.s64 	%p699, %rd1594, -9223372019674906624;
	and.pred  	%p700, %p698, %p699;
	mov.b32 	%r745, 0;
	mov.u64 	%rd4099, %rd1594;
	@%p700 bra 	$L__BB0_530;
	setp.ne.s64 	%p701, %rd1594, -9223372019674906624;
	setp.ne.s64 	%p702, %rd141, -9223372019674906624;
	and.pred  	%p703, %p702, %p701;
	mov.u64 	%rd4099, %rd141;
	@%p703 bra 	$L__BB0_530;
	max.u64 	%rd2790, %rd141, %rd1594;
	setp.gt.u64 	%p704, %rd2790, 3037000502;
	@%p704 bra 	$L__BB0_524;
	mul.lo.s64 	%rd678, %rd1594, %rd141;
	mov.u64 	%rd4099, %rd4100;
	mov.u64 	%rd4100, %rd678;
	bra.uni 	$L__BB0_530;
$L__BB0_524:
	shr.u64 	%rd2791, %rd1594, 32;
	mul.lo.s64 	%rd2792, %rd1594, %rd141;
	and.b64  	%rd679, %rd2792, 4294967295;
	shr.u64 	%rd2793, %rd141, 31;
	and.b64  	%rd2794, %rd2793, 8589934590;
	mul.lo.s64 	%rd2795, %rd2794, %rd2791;
	and.b64  	%rd680, %rd2795, 8589934590;
	shr.u64 	%rd4097, %rd680, 29;
	and.b64  	%rd682, %rd2795, 536870910;
	setp.lt.u64 	%p705, %rd682, %rd4097;
	@%p705 bra 	$L__BB0_526;
	sub.s64 	%rd2796, %rd682, %rd4097;
	shl.b64 	%rd4098, %rd2796, 34;
	bra.uni 	$L__BB0_527;
$L__BB0_526:
	sub.s64 	%rd2797, %rd682, %rd4097;
	add.s64 	%rd4097, %rd4097, -1;
	shl.b64 	%rd2798, %rd2797, 34;
	add.s64 	%rd4098, %rd2798, -9223372019674906624;
$L__BB0_527:
	sub.s64 	%rd4099, %rd680, %rd4097;
	setp.lt.u64 	%p706, %rd679, %rd4098;
	@%p706 bra 	$L__BB0_529;
	sub.s64 	%rd4100, %rd679, %rd4098;
	bra.uni 	$L__BB0_530;
$L__BB0_529:
	sub.s64 	%rd2799, %rd679, %rd4098;
	add.s64 	%rd4100, %rd2799, -9223372019674906624;
	add.s64 	%rd4099, %rd4099, -1;
$L__BB0_530:
	setp.eq.s64 	%p707, %rd1638, -9223372019674906624;
	setp.eq.s64 	%p708, %rd161, -9223372019674906624;
	add.s64 	%rd2802, %rd4100, %rd676;
	setp.lt.u64 	%p709, %rd2802, %rd4100;
	add.s64 	%rd2803, %rd2802, 9223372019674906624;
	selp.b64 	%rd2804, %rd2803, %rd2802, %p709;
	setp.gt.u64 	%p710, %rd2804, -9223372019674906625;
	add.s64 	%rd2805, %rd2804, 9223372019674906624;
	selp.b64 	%rd694, %rd2805, %rd2804, %p710;
	or.pred  	%p711, %p709, %p710;
	selp.u64 	%rd2806, 1, 0, %p711;
	add.s64 	%rd2807, %rd4099, %rd677;
	add.s64 	%rd2808, %rd2807, %rd2806;
	setp.lt.u64 	%p712, %rd2808, %rd677;
	add.s64 	%rd2809, %rd2808, 9223372019674906624;
	selp.b64 	%rd2810, %rd2809, %rd2808, %p712;
	setp.gt.u64 	%p713, %rd2810, -9223372019674906625;
	add.s64 	%rd2811, %rd2810, 9223372019674906624;
	selp.b64 	%rd695, %rd2811, %rd2810, %p713;
	or.pred  	%p714, %p712, %p713;
	selp.u32 	%r112, 1, 0, %p714;
	and.pred  	%p715, %p708, %p707;
	mov.b64 	%rd4104, 0;
	mov.b32 	%r746, 1;
	mov.u64 	%rd4103, %rd4104;
	@%p715 bra 	$L__BB0_541;
	setp.eq.s64 	%p716, %rd161, -9223372019674906624;
	setp.ne.s64 	%p717, %rd1638, -9223372019674906624;
	and.pred  	%p718, %p716, %p717;
	mov.b32 	%r746, 0;
	mov.u64 	%rd4103, %rd1638;
	@%p718 bra 	$L__BB0_541;
	setp.ne.s64 	%p719, %rd1638, -9223372019674906624;
	setp.ne.s64 	%p720, %rd161, -9223372019674906624;
	and.pred  	%p721, %p720, %p719;
	mov.u64 	%rd4103, %rd161;
	@%p721 bra 	$L__BB0_541;
	max.u64 	%rd2814, %rd161, %rd1638;
	setp.gt.u64 	%p722, %rd2814, 3037000502;
	@%p722 bra 	$L__BB0_535;
	mul.lo.s64 	%rd696, %rd1638, %rd161;
	mov.u64 	%rd4103, %rd4104;
	mov.u64 	%rd4104, %rd696;
	bra.uni 	$L__BB0_541;
$L__BB0_535:
	shr.u64 	%rd2815, %rd1638, 32;
	mul.lo.s64 	%rd2816, %rd1638, %rd161;
	and.b64  	%rd697, %rd2816, 4294967295;
	shr.u64 	%rd2817, %rd161, 31;
	and.b64  	%rd2818, %rd2817, 8589934590;
	mul.lo.s64 	%rd2819, %rd2818, %rd2815;
	and.b64  	%rd698, %rd2819, 8589934590;
	shr.u64 	%rd4101, %rd698, 29;
	and.b64  	%rd700, %rd2819, 536870910;
	setp.lt.u64 	%p723, %rd700, %rd4101;
	@%p723 bra 	$L__BB0_537;
	sub.s64 	%rd2820, %rd700, %rd4101;
	shl.b64 	%rd4102, %rd2820, 34;
	bra.uni 	$L__BB0_538;
$L__BB0_537:
	sub.s64 	%rd2821, %rd700, %rd4101;
	add.s64 	%rd4101, %rd4101, -1;
	shl.b64 	%rd2822, %rd2821, 34;
	add.s64 	%rd4102, %rd2822, -9223372019674906624;
$L__BB0_538:
	sub.s64 	%rd4103, %rd698, %rd4101;
	setp.lt.u64 	%p724, %rd697, %rd4102;
	@%p724 bra 	$L__BB0_540;
	sub.s64 	%rd4104, %rd697, %rd4102;
	bra.uni 	$L__BB0_541;
$L__BB0_540:
	sub.s64 	%rd2823, %rd697, %rd4102;
	add.s64 	%rd4104, %rd2823, -9223372019674906624;
	add.s64 	%rd4103, %rd4103, -1;
$L__BB0_541:
	setp.eq.s64 	%p725, %rd181, -9223372019674906624;
	add.s64 	%rd2826, %rd4104, %rd694;
	setp.lt.u64 	%p726, %rd2826, %rd4104;
	add.s64 	%rd2827, %rd2826, 9223372019674906624;
	selp.b64 	%rd2828, %rd2827, %rd2826, %p726;
	setp.gt.u64 	%p727, %rd2828, -9223372019674906625;
	add.s64 	%rd2829, %rd2828, 9223372019674906624;
	selp.b64 	%rd712, %rd2829, %rd2828, %p727;
	or.pred  	%p728, %p726, %p727;
	selp.u64 	%rd2830, 1, 0, %p728;
	add.s64 	%rd2831, %rd4103, %rd695;
	add.s64 	%rd2832, %rd2831, %rd2830;
	setp.lt.u64 	%p729, %rd2832, %rd695;
	add.s64 	%rd2833, %rd2832, 9223372019674906624;
	selp.b64 	%rd2834, %rd2833, %rd2832, %p729;
	setp.gt.u64 	%p730, %rd2834, -9223372019674906625;
	add.s64 	%rd2835, %rd2834, 9223372019674906624;
	selp.b64 	%rd713, %rd2835, %rd2834, %p730;
	or.pred  	%p731, %p729, %p730;
	selp.u32 	%r114, 1, 0, %p731;
	ld.global.u64 	%rd2836, [%rd102];
	setp.eq.s64 	%p732, %rd2836, -9223372019674906624;
	and.pred  	%p733, %p725, %p732;
	mov.b64 	%rd4108, 0;
	mov.b32 	%r747, 1;
	mov.u64 	%rd4107, %rd4108;
	@%p733 bra 	$L__BB0_552;
	setp.eq.s64 	%p734, %rd181, -9223372019674906624;
	setp.ne.s64 	%p735, %rd2836, -9223372019674906624;
	and.pred  	%p736, %p734, %p735;
	mov.b32 	%r747, 0;
	mov.u64 	%rd4107, %rd2836;
	@%p736 bra 	$L__BB0_552;
	setp.ne.s64 	%p737, %rd2836, -9223372019674906624;
	setp.ne.s64 	%p738, %rd181, -9223372019674906624;
	and.pred  	%p739, %p738, %p737;
	mov.u64 	%rd4107, %rd181;
	@%p739 bra 	$L__BB0_552;
	max.u64 	%rd2839, %rd181, %rd2836;
	setp.gt.u64 	%p740, %rd2839, 3037000502;
	@%p740 bra 	$L__BB0_546;
	mul.lo.s64 	%rd715, %rd2836, %rd181;
	mov.u64 	%rd4107, %rd4108;
	mov.u64 	%rd4108, %rd715;
	bra.uni 	$L__BB0_552;
$L__BB0_546:
	shr.u64 	%rd2840, %rd2836, 32;
	mul.lo.s64 	%rd2841, %rd2836, %rd181;
	and.b64  	%rd716, %rd2841, 4294967295;
	shr.u64 	%rd2842, %rd181, 31;
	and.b64  	%rd2843, %rd2842, 8589934590;
	mul.lo.s64 	%rd2844, %rd2843, %rd2840;
	and.b64  	%rd717, %rd2844, 8589934590;
	shr.u64 	%rd4105, %rd717, 29;
	and.b64  	%rd719, %rd2844, 536870910;
	setp.lt.u64 	%p741, %rd719, %rd4105;
	@%p741 bra 	$L__BB0_548;
	sub.s64 	%rd2845, %rd719, %rd4105;
	shl.b64 	%rd4106, %rd2845, 34;
	bra.uni 	$L__BB0_549;
$L__BB0_548:
	sub.s64 	%rd2846, %rd719, %rd4105;
	add.s64 	%rd4105, %rd4105, -1;
	shl.b64 	%rd2847, %rd2846, 34;
	add.s64 	%rd4106, %rd2847, -9223372019674906624;
$L__BB0_549:
	sub.s64 	%rd4107, %rd717, %rd4105;
	setp.lt.u64 	%p742, %rd716, %rd4106;
	@%p742 bra 	$L__BB0_551;
	sub.s64 	%rd4108, %rd716, %rd4106;
	bra.uni 	$L__BB0_552;
$L__BB0_551:
	sub.s64 	%rd2848, %rd716, %rd4106;
	add.s64 	%rd4108, %rd2848, -9223372019674906624;
	add.s64 	%rd4107, %rd4107, -1;
$L__BB0_552:
	setp.eq.s64 	%p743, %rd201, -9223372019674906624;
	add.s64 	%rd2851, %rd4108, %rd712;
	setp.lt.u64 	%p744, %rd2851, %rd4108;
	add.s64 	%rd2852, %rd2851, 9223372019674906624;
	selp.b64 	%rd2853, %rd2852, %rd2851, %p744;
	setp.gt.u64 	%p745, %rd2853, -9223372019674906625;
	add.s64 	%rd2854, %rd2853, 9223372019674906624;
	selp.b64 	%rd731, %rd2854, %rd2853, %p745;
	or.pred  	%p746, %p744, %p745;
	selp.u64 	%rd2855, 1, 0, %p746;
	add.s64 	%rd2856, %rd4107, %rd713;
	add.s64 	%rd2857, %rd2856, %rd2855;
	setp.lt.u64 	%p747, %rd2857, %rd713;
	add.s64 	%rd2858, %rd2857, 9223372019674906624;
	selp.b64 	%rd2859, %rd2858, %rd2857, %p747;
	setp.gt.u64 	%p748, %rd2859, -9223372019674906625;
	add.s64 	%rd2860, %rd2859, 9223372019674906624;
	selp.b64 	%rd732, %rd2860, %rd2859, %p748;
	or.pred  	%p749, %p747, %p748;
	selp.u32 	%r116, 1, 0, %p749;
	ld.global.u64 	%rd2861, [%rd102+56];
	setp.eq.s64 	%p750, %rd2861, -9223372019674906624;
	and.pred  	%p751, %p743, %p750;
	mov.b64 	%rd4112, 0;
	mov.b32 	%r748, -1;
	mov.u64 	%rd4111, %rd4112;
	@%p751 bra 	$L__BB0_563;
	setp.eq.s64 	%p752, %rd201, -9223372019674906624;
	setp.ne.s64 	%p753, %rd2861, -9223372019674906624;
	and.pred  	%p754, %p752, %p753;
	mov.b32 	%r748, 0;
	mov.u64 	%rd4111, %rd2861;
	@%p754 bra 	$L__BB0_563;
	setp.ne.s64 	%p755, %rd2861, -9223372019674906624;
	setp.ne.s64 	%p756, %rd201, -9223372019674906624;
	and.pred  	%p757, %p756, %p755;
	mov.u64 	%rd4111, %rd201;
	@%p757 bra 	$L__BB0_563;
	max.u64 	%rd2864, %rd201, %rd2861;
	setp.gt.u64 	%p758, %rd2864, 3037000502;
	@%p758 bra 	$L__BB0_557;
	mul.lo.s64 	%rd734, %rd2861, %rd201;
	mov.u64 	%rd4111, %rd4112;
	mov.u64 	%rd4112, %rd734;
	bra.uni 	$L__BB0_563;
$L__BB0_557:
	shr.u64 	%rd2865, %rd2861, 32;
	mul.lo.s64 	%rd2866, %rd2861, %rd201;
	and.b64  	%rd735, %rd2866, 4294967295;
	shr.u64 	%rd2867, %rd201, 31;
	and.b64  	%rd2868, %rd2867, 8589934590;
	mul.lo.s64 	%rd2869, %rd2868, %rd2865;
	and.b64  	%rd736, %rd2869, 8589934590;
	shr.u64 	%rd4109, %rd736, 29;
	and.b64  	%rd738, %rd2869, 536870910;
	setp.lt.u64 	%p759, %rd738, %rd4109;
	@%p759 bra 	$L__BB0_559;
	sub.s64 	%rd2870, %rd738, %rd4109;
	shl.b64 	%rd4110, %rd2870, 34;
	bra.uni 	$L__BB0_560;
$L__BB0_559:
	sub.s64 	%rd2871, %rd738, %rd4109;
	add.s64 	%rd4109, %rd4109, -1;
	shl.b64 	%rd2872, %rd2871, 34;
	add.s64 	%rd4110, %rd2872, -9223372019674906624;
$L__BB0_560:
	sub.s64 	%rd4111, %rd736, %rd4109;
	setp.lt.u64 	%p760, %rd735, %rd4110;
	@%p760 bra 	$L__BB0_562;
	sub.s64 	%rd4112, %rd735, %rd4110;
	bra.uni 	$L__BB0_563;
$L__BB0_562:
	sub.s64 	%rd2873, %rd735, %rd4110;
	add.s64 	%rd4112, %rd2873, -9223372019674906624;
	add.s64 	%rd4111, %rd4111, -1;
$L__BB0_563:
	setp.eq.s64 	%p761, %rd221, -9223372019674906624;
	setp.lt.u64 	%p762, %rd731, %rd4112;
	sub.s64 	%rd2876, %rd731, %rd4112;
	add.s64 	%rd2877, %rd2876, -9223372019674906624;
	selp.b64 	%rd750, %rd2877, %rd2876, %p762;
	selp.u64 	%rd2878, 1, 0, %p762;
	add.s64 	%rd2879, %rd4111, %rd2878;
	setp.lt.u64 	%p763, %rd732, %rd2879;
	sub.s64 	%rd2880, %rd732, %rd2879;
	add.s64 	%rd2881, %rd2880, -9223372019674906624;
	selp.b64 	%rd751, %rd2881, %rd2880, %p763;
	selp.s32 	%r118, -1, 0, %p763;
	ld.global.u64 	%rd2882, [%rd102+48];
	setp.eq.s64 	%p764, %rd2882, -9223372019674906624;
	and.pred  	%p765, %p761, %p764;
	mov.b64 	%rd4116, 0;
	mov.b32 	%r749, -1;
	mov.u64 	%rd4115, %rd4116;
	@%p765 bra 	$L__BB0_574;
	setp.ne.s64 	%p767, %rd2882, -9223372019674906624;
	and.pred  	%p768, %p761, %p767;
	mov.b32 	%r749, 0;
	mov.u64 	%rd4115, %rd2882;
	@%p768 bra 	$L__BB0_574;
	setp.ne.s64 	%p770, %rd221, -9223372019674906624;
	and.pred  	%p771, %p770, %p767;
	mov.u64 	%rd4115, %rd221;
	@%p771 bra 	$L__BB0_574;
	max.u64 	%rd2885, %rd221, %rd2882;
	setp.gt.u64 	%p772, %rd2885, 3037000502;
	@%p772 bra 	$L__BB0_568;
	mul.lo.s64 	%rd753, %rd2882, %rd221;
	mov.u64 	%rd4115, %rd4116;
	mov.u64 	%rd4116, %rd753;
	bra.uni 	$L__BB0_574;
$L__BB0_568:
	shr.u64 	%rd2886, %rd2882, 32;
	mul.lo.s64 	%rd2887, %rd2882, %rd221;
	and.b64  	%rd754, %rd2887, 4294967295;
	shr.u64 	%rd2888, %rd221, 31;
	and.b64  	%rd2889, %rd2888, 8589934590;
	mul.lo.s64 	%rd2890, %rd2889, %rd2886;
	and.b64  	%rd755, %rd2890, 8589934590;
	shr.u64 	%rd4113, %rd755, 29;
	and.b64  	%rd757, %rd2890, 536870910;
	setp.lt.u64 	%p773, %rd757, %rd4113;
	@%p773 bra 	$L__BB0_570;
	sub.s64 	%rd2891, %rd757, %rd4113;
	shl.b64 	%rd4114, %rd2891, 34;
	bra.uni 	$L__BB0_571;
$L__BB0_570:
	sub.s64 	%rd2892, %rd757, %rd4113;
	add.s64 	%rd4113, %rd4113, -1;
	shl.b64 	%rd2893, %rd2892, 34;
	add.s64 	%rd4114, %rd2893, -9223372019674906624;
$L__BB0_571:
	sub.s64 	%rd4115, %rd755, %rd4113;
	setp.lt.u64 	%p774, %rd754, %rd4114;
	@%p774 bra 	$L__BB0_573;
	sub.s64 	%rd4116, %rd754, %rd4114;
	bra.uni 	$L__BB0_574;
$L__BB0_573:
	sub.s64 	%rd2894, %rd754, %rd4114;
	add.s64 	%rd4116, %rd2894, -9223372019674906624;
	add.s64 	%rd4115, %rd4115, -1;
$L__BB0_574:
	setp.eq.s64 	%p775, %rd239, -9223372019674906624;
	setp.lt.u64 	%p776, %rd750, %rd4116;
	sub.s64 	%rd2897, %rd750, %rd4116;
	add.s64 	%rd2898, %rd2897, -9223372019674906624;
	selp.b64 	%rd769, %rd2898, %rd2897, %p776;
	selp.u64 	%rd2899, 1, 0, %p776;
	add.s64 	%rd2900, %rd4115, %rd2899;
	setp.lt.u64 	%p777, %rd751, %rd2900;
	sub.s64 	%rd2901, %rd751, %rd2900;
	add.s64 	%rd2902, %rd2901, -9223372019674906624;
	selp.b64 	%rd770, %rd2902, %rd2901, %p777;
	selp.s32 	%r120, -1, 0, %p777;
	ld.global.u64 	%rd2903, [%rd102+40];
	setp.eq.s64 	%p778, %rd2903, -9223372019674906624;
	and.pred  	%p779, %p775, %p778;
	mov.b64 	%rd4120, 0;
	mov.b32 	%r750, -1;
	mov.u64 	%rd4119, %rd4120;
	@%p779 bra 	$L__BB0_585;
	setp.ne.s64 	%p781, %rd2903, -9223372019674906624;
	and.pred  	%p782, %p775, %p781;
	mov.b32 	%r750, 0;
	mov.u64 	%rd4119, %rd2903;
	@%p782 bra 	$L__BB0_585;
	setp.ne.s64 	%p784, %rd239, -9223372019674906624;
	and.pred  	%p785, %p784, %p781;
	mov.u64 	%rd4119, %rd239;
	@%p785 bra 	$L__BB0_585;
	max.u64 	%rd2906, %rd239, %rd2903;
	setp.gt.u64 	%p786, %rd2906, 3037000502;
	@%p786 bra 	$L__BB0_579;
	mul.lo.s64 	%rd772, %rd2903, %rd239;
	mov.u64 	%rd4119, %rd4120;
	mov.u64 	%rd4120, %rd772;
	bra.uni 	$L__BB0_585;
$L__BB0_579:
	shr.u64 	%rd2907, %rd2903, 32;
	mul.lo.s64 	%rd2908, %rd2903, %rd239;
	and.b64  	%rd773, %rd2908, 4294967295;
	shr.u64 	%rd2909, %rd239, 31;
	and.b64  	%rd2910, %rd2909, 8589934590;
	mul.lo.s64 	%rd2911, %rd2910, %rd2907;
	and.b64  	%rd774, %rd2911, 8589934590;
	shr.u64 	%rd4117, %rd774, 29;
	and.b64  	%rd776, %rd2911, 536870910;
	setp.lt.u64 	%p787, %rd776, %rd4117;
	@%p787 bra 	$L__BB0_581;
	sub.s64 	%rd2912, %rd776, %rd4117;
	shl.b64 	%rd4118, %rd2912, 34;
	bra.uni 	$L__BB0_582;
$L__BB0_581:
	sub.s64 	%rd2913, %rd776, %rd4117;
	add.s64 	%rd4117, %rd4117, -1;
	shl.b64 	%rd2914, %rd2913, 34;
	add.s64 	%rd4118, %rd2914, -9223372019674906624;
$L__BB0_582:
	sub.s64 	%rd4119, %rd774, %rd4117;
	setp.lt.u64 	%p788, %rd773, %rd4118;
	@%p788 bra 	$L__BB0_584;
	sub.s64 	%rd4120, %rd773, %rd4118;
	bra.uni 	$L__BB0_585;
$L__BB0_584:
	sub.s64 	%rd2915, %rd773, %rd4118;
	add.s64 	%rd4120, %rd2915, -9223372019674906624;
	add.s64 	%rd4119, %rd4119, -1;
$L__BB0_585:
	setp.lt.u64 	%p789, %rd769, %rd4120;
	sub.s64 	%rd2917, %rd769, %rd4120;
	add.s64 	%rd2918, %rd2917, -9223372019674906624;
	selp.b64 	%rd2919, %rd2918, %rd2917, %p789;
	selp.u64 	%rd2920, 1, 0, %p789;
	add.s64 	%rd2921, %rd4119, %rd2920;
	setp.lt.u64 	%p790, %rd770, %rd2921;
	sub.s64 	%rd2922, %rd770, %rd2921;
	add.s64 	%rd2923, %rd2922, -9223372019674906624;
	selp.b64 	%rd2924, %rd2923, %rd2922, %p790;
	selp.s32 	%r531, -1, 0, %p790;
	add.s32 	%r532, %r744, %r743;
	add.s32 	%r533, %r532, %r110;
	add.s32 	%r534, %r533, %r745;
	add.s32 	%r535, %r534, %r112;
	add.s32 	%r536, %r535, %r746;
	add.s32 	%r537, %r536, %r114;
	add.s32 	%r538, %r537, %r747;
	add.s32 	%r539, %r538, %r116;
	add.s32 	%r540, %r539, %r748;
	add.s32 	%r541, %r540, %r118;
	add.s32 	%r542, %r541, %r749;
	add.s32 	%r543, %r542, %r120;
	add.s32 	%r544, %r543, %r750;
	add.s32 	%r122, %r544, %r531;
	add.s64 	%rd2925, %rd2919, %rd638;
	setp.lt.u64 	%p791, %rd2925, %rd2919;
	add.s64 	%rd2926, %rd2925, 9223372019674906624;
	selp.b64 	%rd2927, %rd2926, %rd2925, %p791;
	setp.gt.u64 	%p792, %rd2927, -9223372019674906625;
	add.s64 	%rd2928, %rd2927, 9223372019674906624;
	or.pred  	%p793, %p791, %p792;
	selp.b64 	%rd8, %rd2928, %rd2927, %p792;
	selp.u16 	%rs172, 1, 0, %p793;
	add.s16 	%rs293, %rs46, %rs172;
	add.s64 	%rd2929, %rd2924, %rd4088;
	setp.lt.u64 	%p794, %rd2929, %rd2924;
	add.s64 	%rd2930, %rd2929, 9223372019674906624;
	selp.b64 	%rd2931, %rd2930, %rd2929, %p794;
	setp.gt.u64 	%p795, %rd2931, -9223372019674906625;
	add.s64 	%rd2932, %rd2931, 9223372019674906624;
	or.pred  	%p796, %p794, %p795;
	selp.b64 	%rd789, %rd2932, %rd2931, %p795;
	selp.u16 	%rs173, 1, 0, %p796;
	add.s16 	%rs51, %rs294, %rs173;
	setp.lt.s32 	%p797, %r122, 1;
	@%p797 bra 	$L__BB0_587;
	cvt.u64.u32 	%rd2936, %r122;
	add.s64 	%rd2937, %rd6, %rd2936;
	setp.lt.u64 	%p799, %rd2937, %rd6;
	add.s64 	%rd2938, %rd2937, 9223372019674906624;
	selp.b64 	%rd2939, %rd2938, %rd2937, %p799;
	setp.gt.u64 	%p800, %rd2939, -9223372019674906625;
	add.s64 	%rd2940, %rd2939, 9223372019674906624;
	or.pred  	%p801, %p799, %p800;
	selp.b64 	%rd4121, %rd2940, %rd2939, %p800;
	selp.u16 	%rs174, 1, 0, %p801;
	add.s16 	%rs295, %rs295, %rs174;
	bra.uni 	$L__BB0_590;
$L__BB0_587:
	cvt.u64.u32 	%rd2933, %r122;
	cvt.s64.s16 	%rd791, %rd2933;
	neg.s64 	%rd2934, %rd791;
	setp.lt.u64 	%p798, %rd6, %rd2934;
	@%p798 bra 	$L__BB0_589;
	add.s64 	%rd4121, %rd791, %rd6;
	bra.uni 	$L__BB0_590;
$L__BB0_589:
	add.s64 	%rd2935, %rd6, %rd791;
	add.s64 	%rd4121, %rd2935, -9223372019674906624;
	add.s16 	%rs295, %rs295, -1;
$L__BB0_590:
	setp.eq.s64 	%p802, %rd2903, -9223372019674906624;
	mov.u32 	%r546, %tid.x;
	shl.b32 	%r547, %r546, 6;
	mov.u32 	%r548, _ZZ10uniTwiddlePmS_ssssE5block;
	add.s32 	%r123, %r548, %r547;
	ld.shared.u64 	%rd795, [%r123];
	setp.eq.s64 	%p803, %rd795, -9223372019674906624;
	and.pred  	%p804, %p803, %p802;
	mov.b64 	%rd4125, 0;
	mov.b32 	%r751, 1;
	mov.u64 	%rd4124, %rd4125;
	@%p804 bra 	$L__BB0_601;
	setp.eq.s64 	%p805, %rd795, -9223372019674906624;
	setp.ne.s64 	%p806, %rd2903, -9223372019674906624;
	and.pred  	%p807, %p805, %p806;
	mov.b32 	%r751, 0;
	mov.u64 	%rd4124, %rd2903;
	@%p807 bra 	$L__BB0_601;
	setp.ne.s64 	%p808, %rd2903, -9223372019674906624;
	setp.ne.s64 	%p809, %rd795, -9223372019674906624;
	and.pred  	%p810, %p809, %p808;
	mov.u64 	%rd4124, %rd795;
	@%p810 bra 	$L__BB0_601;
	max.u64 	%rd2944, %rd795, %rd2903;
	setp.gt.u64 	%p811, %rd2944, 3037000502;
	@%p811 bra 	$L__BB0_595;
	mul.lo.s64 	%rd796, %rd2903, %rd795;
	mov.u64 	%rd4124, %rd4125;
	mov.u64 	%rd4125, %rd796;
	bra.uni 	$L__BB0_601;
$L__BB0_595:
	shr.u64 	%rd2945, %rd2903, 32;
	mul.lo.s64 	%rd2946, %rd2903, %rd795;
	and.b64  	%rd797, %rd2946, 4294967295;
	shr.u64 	%rd2947, %rd795, 31;
	and.b64  	%rd2948, %rd2947, 8589934590;
	mul.lo.s64 	%rd2949, %rd2948, %rd2945;
	and.b64  	%rd798, %rd2949, 8589934590;
	shr.u64 	%rd4122, %rd798, 29;
	and.b64  	%rd800, %rd2949, 536870910;
	setp.lt.u64 	%p812, %rd800, %rd4122;
	@%p812 bra 	$L__BB0_597;
	sub.s64 	%rd2950, %rd800, %rd4122;
	shl.b64 	%rd4123, %rd2950, 34;
	bra.uni 	$L__BB0_598;
$L__BB0_597:
	sub.s64 	%rd2951, %rd800, %rd4122;
	add.s64 	%rd4122, %rd4122, -1;
	shl.b64 	%rd2952, %rd2951, 34;
	add.s64 	%rd4123, %rd2952, -9223372019674906624;
$L__BB0_598:
	sub.s64 	%rd4124, %rd798, %rd4122;
	setp.lt.u64 	%p813, %rd797, %rd4123;
	@%p813 bra 	$L__BB0_600;
	sub.s64 	%rd4125, %rd797, %rd4123;
	bra.uni 	$L__BB0_601;
$L__BB0_600:
	sub.s64 	%rd2953, %rd797, %rd4123;
	add.s64 	%rd4125, %rd2953, -9223372019674906624;
	add.s64 	%rd4124, %rd4124, -1;
$L__BB0_601:
	ld.shared.u64 	%rd812, [%r123+8];
	ld.global.u64 	%rd2956, [%rd102+32];
	setp.eq.s64 	%p814, %rd812, -9223372019674906624;
	setp.eq.s64 	%p815, %rd2956, -9223372019674906624;
	and.pred  	%p816, %p814, %p815;
	mov.b64 	%rd4129, 0;
	mov.b32 	%r752, 1;
	mov.u64 	%rd4128, %rd4129;
	@%p816 bra 	$L__BB0_612;
	setp.eq.s64 	%p817, %rd812, -9223372019674906624;
	setp.ne.s64 	%p818, %rd2956, -9223372019674906624;
	and.pred  	%p819, %p817, %p818;
	mov.b32 	%r752, 0;
	mov.u64 	%rd4128, %rd2956;
	@%p819 bra 	$L__BB0_612;
	setp.ne.s64 	%p820, %rd2956, -9223372019674906624;
	setp.ne.s64 	%p821, %rd812, -9223372019674906624;
	and.pred  	%p822, %p821, %p820;
	mov.u64 	%rd4128, %rd812;
	@%p822 bra 	$L__BB0_612;
	max.u64 	%rd2959, %rd812, %rd2956;
	setp.gt.u64 	%p823, %rd2959, 3037000502;
	@%p823 bra 	$L__BB0_606;
	mul.lo.s64 	%rd814, %rd2956, %rd812;
	mov.u64 	%rd4128, %rd4129;
	mov.u64 	%rd4129, %rd814;
	bra.uni 	$L__BB0_612;
$L__BB0_606:
	shr.u64 	%rd2960, %rd2956, 32;
	mul.lo.s64 	%rd2961, %rd2956, %rd812;
	and.b64  	%rd815, %rd2961, 4294967295;
	shr.u64 	%rd2962, %rd812, 31;
	and.b64  	%rd2963, %rd2962, 8589934590;
	mul.lo.s64 	%rd2964, %rd2963, %rd2960;
	and.b64  	%rd816, %rd2964, 8589934590;
	shr.u64 	%rd4126, %rd816, 29;
	and.b64  	%rd818, %rd2964, 536870910;
	setp.lt.u64 	%p824, %rd818, %rd4126;
	@%p824 bra 	$L__BB0_608;
	sub.s64 	%rd2965, %rd818, %rd4126;
	shl.b64 	%rd4127, %rd2965, 34;
	bra.uni 	$L__BB0_609;
$L__BB0_608:
	sub.s64 	%rd2966, %rd818, %rd4126;
	add.s64 	%rd4126, %rd4126, -1;
	shl.b64 	%rd2967, %rd2966, 34;
	add.s64 	%rd4127, %rd2967, -9223372019674906624;
$L__BB0_609:
	sub.s64 	%rd4128, %rd816, %rd4126;
	setp.lt.u64 	%p825, %rd815, %rd4127;
	@%p825 bra 	$L__BB0_611;
	sub.s64 	%rd4129, %rd815, %rd4127;
	bra.uni 	$L__BB0_612;
$L__BB0_611:
	sub.s64 	%rd2968, %rd815, %rd4127;
	add.s64 	%rd4129, %rd2968, -9223372019674906624;
	add.s64 	%rd4128, %rd4128, -1;
$L__BB0_612:
	add.s64 	%rd2971, %rd4129, %rd4125;
	setp.lt.u64 	%p826, %rd2971, %rd4129;
	add.s64 	%rd2972, %rd2971, 9223372019674906624;
	selp.b64 	%rd2973, %rd2972, %rd2971, %p826;
	setp.gt.u64 	%p827, %rd2973, -9223372019674906625;
	add.s64 	%rd2974, %rd2973, 9223372019674906624;
	selp.b64 	%rd830, %rd2974, %rd2973, %p827;
	or.pred  	%p828, %p826, %p827;
	selp.u64 	%rd2975, 1, 0, %p828;
	add.s64 	%rd2976, %rd4128, %rd4124;
	add.s64 	%rd2977, %rd2976, %rd2975;
	setp.lt.u64 	%p829, %rd2977, %rd4124;
	add.s64 	%rd2978, %rd2977, 9223372019674906624;
	selp.b64 	%rd2979, %rd2978, %rd2977, %p829;
	setp.gt.u64 	%p830, %rd2979, -9223372019674906625;
	add.s64 	%rd2980, %rd2979, 9223372019674906624;
	selp.b64 	%rd831, %rd2980, %rd2979, %p830;
	or.pred  	%p831, %p829, %p830;
	selp.u32 	%r126, 1, 0, %p831;
	ld.shared.u64 	%rd832, [%r123+16];
	ld.global.u64 	%rd2981, [%rd102+24];
	setp.eq.s64 	%p832, %rd832, -9223372019674906624;
	setp.eq.s64 	%p833, %rd2981, -9223372019674906624;
	and.pred  	%p834, %p832, %p833;
	mov.b64 	%rd4133, 0;
	mov.b32 	%r753, 1;
	mov.u64 	%rd4132, %rd4133;
	@%p834 bra 	$L__BB0_623;
	setp.ne.s64 	%p836, %rd2981, -9223372019674906624;
	and.pred  	%p837, %p832, %p836;
	mov.b32 	%r753, 0;
	mov.u64 	%rd4132, %rd2981;
	@%p837 bra 	$L__BB0_623;
	setp.ne.s64 	%p839, %rd832, -9223372019674906624;
	and.pred  	%p840, %p839, %p836;
	mov.u64 	%rd4132, %rd832;
	@%p840 bra 	$L__BB0_623;
	max.u64 	%rd2984, %rd832, %rd2981;
	setp.gt.u64 	%p841, %rd2984, 3037000502;
	@%p841 bra 	$L__BB0_617;
	mul.lo.s64 	%rd834, %rd2981, %rd832;
	mov.u64 	%rd4132, %rd4133;
	mov.u64 	%rd4133, %rd834;
	bra.uni 	$L__BB0_623;
$L__BB0_617:
	shr.u64 	%rd2985, %rd2981, 32;
	mul.lo.s64 	%rd2986, %rd2981, %rd832;
	and.b64  	%rd835, %rd2986, 4294967295;
	shr.u64 	%rd2987, %rd832, 31;
	and.b64  	%rd2988, %rd2987, 8589934590;
	mul.lo.s64 	%rd2989, %rd2988, %rd2985;
	and.b64  	%rd836, %rd2989, 8589934590;
	shr.u64 	%rd4130, %rd836, 29;
	and.b64  	%rd838, %rd2989, 536870910;
	setp.lt.u64 	%p842, %rd838, %rd4130;
	@%p842 bra 	$L__BB0_619;
	sub.s64 	%rd2990, %rd838, %rd4130;
	shl.b64 	%rd4131, %rd2990, 34;
	bra.uni 	$L__BB0_620;
$L__BB0_619:
	sub.s64 	%rd2991, %rd838, %rd4130;
	add.s64 	%rd4130, %rd4130, -1;
	shl.b64 	%rd2992, %rd2991, 34;
	add.s64 	%rd4131, %rd2992, -9223372019674906624;
$L__BB0_620:
	sub.s64 	%rd4132, %rd836, %rd4130;
	setp.lt.u64 	%p843, %rd835, %rd4131;
	@%p843 bra 	$L__BB0_622;
	sub.s64 	%rd4133, %rd835, %rd4131;
	bra.uni 	$L__BB0_623;
$L__BB0_622:
	sub.s64 	%rd2993, %rd835, %rd4131;
	add.s64 	%rd4133, %rd2993, -9223372019674906624;
	add.s64 	%rd4132, %rd4132, -1;
$L__BB0_623:
	add.s64 	%rd2996, %rd4133, %rd830;
	setp.lt.u64 	%p844, %rd2996, %rd4133;
	add.s64 	%rd2997, %rd2996, 9223372019674906624;
	selp.b64 	%rd2998, %rd2997, %rd2996, %p844;
	setp.gt.u64 	%p845, %rd2998, -9223372019674906625;
	add.s64 	%rd2999, %rd2998, 9223372019674906624;
	selp.b64 	%rd850, %rd2999, %rd2998, %p845;
	or.pred  	%p846, %p844, %p845;
	selp.u64 	%rd3000, 1, 0, %p846;
	add.s64 	%rd3001, %rd4132, %rd831;
	add.s64 	%rd3002, %rd3001, %rd3000;
	setp.lt.u64 	%p847, %rd3002, %rd831;
	add.s64 	%rd3003, %rd3002, 9223372019674906624;
	selp.b64 	%rd3004, %rd3003, %rd3002, %p847;
	setp.gt.u64 	%p848, %rd3004, -9223372019674906625;
	add.s64 	%rd3005, %rd3004, 9223372019674906624;
	selp.b64 	%rd851, %rd3005, %rd3004, %p848;
	or.pred  	%p849, %p847, %p848;
	selp.u32 	%r128, 1, 0, %p849;
	ld.shared.u64 	%rd852, [%r123+24];
	ld.global.u64 	%rd3006, [%rd102+16];
	setp.eq.s64 	%p850, %rd852, -9223372019674906624;
	setp.eq.s64 	%p851, %rd3006, -9223372019674906624;
	and.pred  	%p852, %p850, %p851;
	mov.b64 	%rd4137, 0;
	mov.b32 	%r754, 1;
	mov.u64 	%rd4136, %rd4137;
	@%p852 bra 	$L__BB0_634;
	setp.ne.s64 	%p854, %rd3006, -9223372019674906624;
	and.pred  	%p855, %p850, %p854;
	mov.b32 	%r754, 0;
	mov.u64 	%rd4136, %rd3006;
	@%p855 bra 	$L__BB0_634;
	setp.ne.s64 	%p857, %rd852, -9223372019674906624;
	and.pred  	%p858, %p857, %p854;
	mov.u64 	%rd4136, %rd852;
	@%p858 bra 	$L__BB0_634;
	max.u64 	%rd3009, %rd852, %rd3006;
	setp.gt.u64 	%p859, %rd3009, 3037000502;
	@%p859 bra 	$L__BB0_628;
	mul.lo.s64 	%rd854, %rd3006, %rd852;
	mov.u64 	%rd4136, %rd4137;
	mov.u64 	%rd4137, %rd854;
	bra.uni 	$L__BB0_634;
$L__BB0_628:
	shr.u64 	%rd3010, %rd3006, 32;
	shr.u64 	%rd3011, %rd852, 31;
	and.b64  	%rd3012, %rd3011, 8589934590;
	mul.lo.s64 	%rd3013, %rd3012, %rd3010;
	and.b64  	%rd3014, %rd3013, 8053063680;
	shr.u64 	%rd4134, %rd3014, 29;
	and.b64  	%rd855, %rd3013, 536870910;
	setp.lt.u64 	%p860, %rd855, %rd4134;
	@%p860 bra 	$L__BB0_630;
	sub.s64 	%rd3021, %rd855, %rd4134;
	shl.b64 	%rd4135, %rd3021, 34;
	bra.uni 	$L__BB0_631;
$L__BB0_630:
	shr.u64 	%rd3022, %rd852, 31;
	and.b64  	%rd3023, %rd3022, 8589934590;
	shr.u64 	%rd3024, %rd3006, 32;
	mul.lo.s64 	%rd3025, %rd3023, %rd3024;
	and.b64  	%rd3026, %rd3025, 8053063680;
	shr.u64 	%rd3027, %rd3026, 29;
	sub.s64 	%rd3028, %rd855, %rd3027;
	add.s64 	%rd4134, %rd3027, -1;
	shl.b64 	%rd3029, %rd3028, 34;
	add.s64 	%rd4135, %rd3029, -9223372019674906624;
$L__BB0_631:
	shr.u64 	%rd3032, %rd3006, 32;
	mul.lo.s64 	%rd3033, %rd3012, %rd3032;
	and.b64  	%rd3034, %rd3033, 8589934590;
	sub.s64 	%rd4136, %rd3034, %rd4134;
	mul.lo.s64 	%rd3035, %rd3006, %rd852;
	and.b64  	%rd3036, %rd3035, 4294967295;
	setp.lt.u64 	%p861, %rd3036, %rd4135;
	@%p861 bra 	$L__BB0_633;
	sub.s64 	%rd4137, %rd3036, %rd4135;
	bra.uni 	$L__BB0_634;
$L__BB0_633:
	sub.s64 	%rd3041, %rd3036, %rd4135;
	add.s64 	%rd4137, %rd3041, -9223372019674906624;
	add.s64 	%rd4136, %rd4136, -1;
$L__BB0_634:
	add.s64 	%rd3044, %rd4137, %rd850;
	setp.lt.u64 	%p862, %rd3044, %rd4137;
	add.s64 	%rd3045, %rd3044, 9223372019674906624;
	selp.b64 	%rd3046, %rd3045, %rd3044, %p862;
	setp.gt.u64 	%p863, %rd3046, -9223372019674906625;
	add.s64 	%rd3047, %rd3046, 9223372019674906624;
	selp.b64 	%rd868, %rd3047, %rd3046, %p863;
	or.pred  	%p864, %p862, %p863;
	selp.u64 	%rd3048, 1, 0, %p864;
	add.s64 	%rd3049, %rd4136, %rd851;
	add.s64 	%rd3050, %rd3049, %rd3048;
	setp.lt.u64 	%p865, %rd3050, %rd851;
	add.s64 	%rd3051, %rd3050, 9223372019674906624;
	selp.b64 	%rd3052, %rd3051, %rd3050, %p865;
	setp.gt.u64 	%p866, %rd3052, -9223372019674906625;
	add.s64 	%rd3053, %rd3052, 9223372019674906624;
	selp.b64 	%rd869, %rd3053, %rd3052, %p866;
	or.pred  	%p867, %p865, %p866;
	selp.u32 	%r130, 1, 0, %p867;
	mov.u32 	%r573, %tid.x;
	shl.b32 	%r574, %r573, 6;
	mov.u32 	%r575, _ZZ10uniTwiddlePmS_ssssE5block;
	add.s32 	%r576, %r575, %r574;
	ld.shared.u64 	%rd870, [%r576+32];
	ld.global.u64 	%rd3054, [%rd102+8];
	setp.eq.s64 	%p868, %rd870, -9223372019674906624;
	setp.eq.s64 	%p869, %rd3054, -9223372019674906624;
	and.pred  	%p870, %p868, %p869;
	mov.b64 	%rd4141, 0;
	mov.b32 	%r755, 1;
	mov.u64 	%rd4140, %rd4141;
	@%p870 bra 	$L__BB0_645;
	setp.ne.s64 	%p872, %rd3054, -9223372019674906624;
	and.pred  	%p873, %p868, %p872;
	mov.b32 	%r755, 0;
	mov.u64 	%rd4140, %rd3054;
	@%p873 bra 	$L__BB0_645;
	setp.ne.s64 	%p875, %rd870, -9223372019674906624;
	and.pred  	%p876, %p875, %p872;
	mov.u64 	%rd4140, %rd870;
	@%p876 bra 	$L__BB0_645;
	max.u64 	%rd3057, %rd870, %rd3054;
	setp.gt.u64 	%p877, %rd3057, 3037000502;
	@%p877 bra 	$L__BB0_639;
	mul.lo.s64 	%rd872, %rd3054, %rd870;
	mov.u64 	%rd4140, %rd4141;
	mov.u64 	%rd4141, %rd872;
	bra.uni 	$L__BB0_645;
$L__BB0_639:
	shr.u64 	%rd3058, %rd3054, 32;
	shr.u64 	%rd3059, %rd870, 31;
	and.b64  	%rd3060, %rd3059, 8589934590;
	mul.lo.s64 	%rd3061, %rd3060, %rd3058;
	and.b64  	%rd3062, %rd3061, 8053063680;
	shr.u64 	%rd3063, %rd3062, 29;
	and.b64  	%rd3064, %rd3061, 536870910;
	setp.lt.u64 	%p878, %rd3064, %rd3063;
	@%p878 bra 	$L__BB0_641;
	shr.u64 	%rd3067, %rd3054, 32;
	mul.lo.s64 	%rd3068, %rd3060, %rd3067;
	and.b64  	%rd3069, %rd3068, 8053063680;
	shr.u64 	%rd4138, %rd3069, 29;
	and.b64  	%rd3070, %rd3068, 536870910;
	sub.s64 	%rd3071, %rd3070, %rd4138;
	shl.b64 	%rd4139, %rd3071, 34;
	bra.uni 	$L__BB0_642;
$L__BB0_641:
	shr.u64 	%rd3072, %rd870, 31;
	and.b64  	%rd3073, %rd3072, 8589934590;
	shr.u64 	%rd3074, %rd3054, 32;
	mul.lo.s64 	%rd3075, %rd3073, %rd3074;
	and.b64  	%rd3076, %rd3075, 8053063680;
	shr.u64 	%rd3077, %rd3076, 29;
	and.b64  	%rd3078, %rd3075, 536870910;
	sub.s64 	%rd3079, %rd3078, %rd3077;
	add.s64 	%rd4138, %rd3077, -1;
	shl.b64 	%rd3080, %rd3079, 34;
	add.s64 	%rd4139, %rd3080, -9223372019674906624;
$L__BB0_642:
	shr.u64 	%rd3081, %rd870, 31;
	and.b64  	%rd3082, %rd3081, 8589934590;
	shr.u64 	%rd3083, %rd3054, 32;
	mul.lo.s64 	%rd3084, %rd3082, %rd3083;
	and.b64  	%rd3085, %rd3084, 8589934590;
	sub.s64 	%rd4140, %rd3085, %rd4138;
	mul.lo.s64 	%rd3086, %rd3054, %rd870;
	and.b64  	%rd3087, %rd3086, 4294967295;
	setp.lt.u64 	%p879, %rd3087, %rd4139;
	@%p879 bra 	$L__BB0_644;
	mul.lo.s64 	%rd3088, %rd3054, %rd870;
	and.b64  	%rd3089, %rd3088, 4294967295;
	sub.s64 	%rd4141, %rd3089, %rd4139;
	bra.uni 	$L__BB0_645;
$L__BB0_644:
	mul.lo.s64 	%rd3090, %rd3054, %rd870;
	and.b64  	%rd3091, %rd3090, 4294967295;
	sub.s64 	%rd3092, %rd3091, %rd4139;
	add.s64 	%rd4141, %rd3092, -9223372019674906624;
	add.s64 	%rd4140, %rd4140, -1;
$L__BB0_645:
	setp.eq.s64 	%p880, %rd2836, -9223372019674906624;
	add.s64 	%rd3095, %rd4141, %rd868;
	setp.lt.u64 	%p881, %rd3095, %rd4141;
	add.s64 	%rd3096, %rd3095, 9223372019674906624;
	selp.b64 	%rd3097, %rd3096, %rd3095, %p881;
	setp.gt.u64 	%p882, %rd3097, -9223372019674906625;
	add.s64 	%rd3098, %rd3097, 9223372019674906624;
	selp.b64 	%rd885, %rd3098, %rd3097, %p882;
	or.pred  	%p883, %p881, %p882;
	selp.u64 	%rd3099, 1, 0, %p883;
	add.s64 	%rd3100, %rd4140, %rd869;
	add.s64 	%rd3101, %rd3100, %rd3099;
	setp.lt.u64 	%p884, %rd3101, %rd869;
	add.s64 	%rd3102, %rd3101, 9223372019674906624;
	selp.b64 	%rd3103, %rd3102, %rd3101, %p884;
	setp.gt.u64 	%p885, %rd3103, -9223372019674906625;
	add.s64 	%rd3104, %rd3103, 9223372019674906624;
	selp.b64 	%rd886, %rd3104, %rd3103, %p885;
	or.pred  	%p886, %p884, %p885;
	selp.u32 	%r132, 1, 0, %p886;
	mov.u32 	%r583, %tid.x;
	shl.b32 	%r584, %r583, 6;
	mov.u32 	%r585, _ZZ10uniTwiddlePmS_ssssE5block;
	add.s32 	%r586, %r585, %r584;
	ld.shared.u64 	%rd887, [%r586+40];
	setp.eq.s64 	%p887, %rd887, -9223372019674906624;
	and.pred  	%p888, %p887, %p880;
	mov.b64 	%rd4145, 0;
	mov.b32 	%r756, 1;
	mov.u64 	%rd4144, %rd4145;
	@%p888 bra 	$L__BB0_656;
	setp.ne.s64 	%p890, %rd2836, -9223372019674906624;
	and.pred  	%p891, %p887, %p890;
	mov.b32 	%r756, 0;
	mov.u64 	%rd4144, %rd2836;
	@%p891 bra 	$L__BB0_656;
	setp.ne.s64 	%p893, %rd887, -9223372019674906624;
	and.pred  	%p894, %p893, %p890;
	mov.u64 	%rd4144, %rd887;
	@%p894 bra 	$L__BB0_656;
	max.u64 	%rd3107, %rd887, %rd2836;
	setp.gt.u64 	%p895, %rd3107, 3037000502;
	@%p895 bra 	$L__BB0_650;
	mul.lo.s64 	%rd888, %rd2836, %rd887;
	mov.u64 	%rd4144, %rd4145;
	mov.u64 	%rd4145, %rd888;
	bra.uni 	$L__BB0_656;
$L__BB0_650:
	shr.u64 	%rd3108, %rd2836, 32;
	shr.u64 	%rd3109, %rd887, 31;
	and.b64  	%rd3110, %rd3109, 8589934590;
	mul.lo.s64 	%rd3111, %rd3110, %rd3108;
	and.b64  	%rd3112, %rd3111, 8053063680;
	shr.u64 	%rd3113, %rd3112, 29;
	and.b64  	%rd3114, %rd3111, 536870910;
	setp.lt.u64 	%p896, %rd3114, %rd3113;
	@%p896 bra 	$L__BB0_652;
	shr.u64 	%rd3115, %rd887, 31;
	and.b64  	%rd3116, %rd3115, 8589934590;
	shr.u64 	%rd3117, %rd2836, 32;
	mul.lo.s64 	%rd3118, %rd3116, %rd3117;
	and.b64  	%rd3119, %rd3118, 8053063680;
	shr.u64 	%rd4142, %rd3119, 29;
	and.b64  	%rd3120, %rd3118, 536870910;
	sub.s64 	%rd3121, %rd3120, %rd4142;
	shl.b64 	%rd4143, %rd3121, 34;
	bra.uni 	$L__BB0_653;
$L__BB0_652:
	shr.u64 	%rd3122, %rd887, 31;
	and.b64  	%rd3123, %rd3122, 8589934590;
	shr.u64 	%rd3124, %rd2836, 32;
	mul.lo.s64 	%rd3125, %rd3123, %rd3124;
	and.b64  	%rd3126, %rd3125, 8053063680;
	shr.u64 	%rd3127, %rd3126, 29;
	and.b64  	%rd3128, %rd3125, 536870910;
	sub.s64 	%rd3129, %rd3128, %rd3127;
	add.s64 	%rd4142, %rd3127, -1;
	shl.b64 	%rd3130, %rd3129, 34;
	add.s64 	%rd4143, %rd3130, -9223372019674906624;
$L__BB0_653:
	shr.u64 	%rd3131, %rd887, 31;
	and.b64  	%rd3132, %rd3131, 8589934590;
	shr.u64 	%rd3133, %rd2836, 32;
	mul.lo.s64 	%rd3134, %rd3132, %rd3133;
	and.b64  	%rd3135, %rd3134, 8589934590;
	sub.s64 	%rd4144, %rd3135, %rd4142;
	mul.lo.s64 	%rd3136, %rd2836, %rd887;
	and.b64  	%rd3137, %rd3136, 4294967295;
	setp.lt.u64 	%p897, %rd3137, %rd4143;
	@%p897 bra 	$L__BB0_655;
	mul.lo.s64 	%rd3138, %rd2836, %rd887;
	and.b64  	%rd3139, %rd3138, 4294967295;
	sub.s64 	%rd4145, %rd3139, %rd4143;
	bra.uni 	$L__BB0_656;
$L__BB0_655:
	mul.lo.s64 	%rd3140, %rd2836, %rd887;
	and.b64  	%rd3141, %rd3140, 4294967295;
	sub.s64 	%rd3142, %rd3141, %rd4143;
	add.s64 	%rd4145, %rd3142, -9223372019674906624;
	add.s64 	%rd4144, %rd4144, -1;
$L__BB0_656:
	setp.eq.s64 	%p898, %rd2861, -9223372019674906624;
	add.s64 	%rd3145, %rd4145, %rd885;
	setp.lt.u64 	%p899, %rd3145, %rd4145;
	add.s64 	%rd3146, %rd3145, 9223372019674906624;
	selp.b64 	%rd3147, %rd3146, %rd3145, %p899;
	setp.gt.u64 	%p900, %rd3147, -9223372019674906625;
	add.s64 	%rd3148, %rd3147, 9223372019674906624;
	selp.b64 	%rd901, %rd3148, %rd3147, %p900;
	or.pred  	%p901, %p899, %p900;
	selp.u64 	%rd3149, 1, 0, %p901;
	add.s64 	%rd3150, %rd4144, %rd886;
	add.s64 	%rd3151, %rd3150, %rd3149;
	setp.lt.u64 	%p902, %rd3151, %rd886;
	add.s64 	%rd3152, %rd3151, 9223372019674906624;
	selp.b64 	%rd3153, %rd3152, %rd3151, %p902;
	setp.gt.u64 	%p903, %rd3153, -9223372019674906625;
	add.s64 	%rd3154, %rd3153, 9223372019674906624;
	selp.b64 	%rd902, %rd3154, %rd3153, %p903;
	or.pred  	%p904, %p902, %p903;
	selp.u32 	%r134, 1, 0, %p904;
	mov.u32 	%r593, %tid.x;
	shl.b32 	%r594, %r593, 6;
	mov.u32 	%r595, _ZZ10uniTwiddlePmS_ssssE5block;
	add.s32 	%r596, %r595, %r594;
	ld.shared.u64 	%rd903, [%r596+48];
	setp.eq.s64 	%p905, %rd903, -9223372019674906624;
	and.pred  	%p906, %p905, %p898;
	mov.b64 	%rd4149, 0;
	mov.b32 	%r757, -1;
	mov.u64 	%rd4148, %rd4149;
	@%p906 bra 	$L__BB0_667;
	setp.ne.s64 	%p908, %rd2861, -9223372019674906624;
	and.pred  	%p909, %p905, %p908;
	mov.b32 	%r757, 0;
	mov.u64 	%rd4148, %rd2861;
	@%p909 bra 	$L__BB0_667;
	setp.ne.s64 	%p911, %rd903, -9223372019674906624;
	and.pred  	%p912, %p911, %p908;
	mov.u64 	%rd4148, %rd903;
	@%p912 bra 	$L__BB0_667;
	max.u64 	%rd3157, %rd903, %rd2861;
	setp.gt.u64 	%p913, %rd3157, 3037000502;
	@%p913 bra 	$L__BB0_661;
	mul.lo.s64 	%rd904, %rd2861, %rd903;
	mov.u64 	%rd4148, %rd4149;
	mov.u64 	%rd4149, %rd904;
	bra.uni 	$L__BB0_667;
$L__BB0_661:
	shr.u64 	%rd3158, %rd2861, 32;
	shr.u64 	%rd3159, %rd903, 31;
	and.b64  	%rd3160, %rd3159, 8589934590;
	mul.lo.s64 	%rd3161, %rd3160, %rd3158;
	and.b64  	%rd3162, %rd3161, 8053063680;
	shr.u64 	%rd3163, %rd3162, 29;
	and.b64  	%rd3164, %rd3161, 536870910;
	setp.lt.u64 	%p914, %rd3164, %rd3163;
	@%p914 bra 	$L__BB0_663;
	shr.u64 	%rd3165, %rd903, 31;
	and.b64  	%rd3166, %rd3165, 8589934590;
	shr.u64 	%rd3167, %rd2861, 32;
	mul.lo.s64 	%rd3168, %rd3166, %rd3167;
	and.b64  	%rd3169, %rd3168, 8053063680;
	shr.u64 	%rd4146, %rd3169, 29;
	and.b64  	%rd3170, %rd3168, 536870910;
	sub.s64 	%rd3171, %rd3170, %rd4146;
	shl.b64 	%rd4147, %rd3171, 34;
	bra.uni 	$L__BB0_664;
$L__BB0_663:
	shr.u64 	%rd3172, %rd903, 31;
	and.b64  	%rd3173, %rd3172, 8589934590;
	shr.u64 	%rd3174, %rd2861, 32;
	mul.lo.s64 	%rd3175, %rd3173, %rd3174;
	and.b64  	%rd3176, %rd3175, 8053063680;
	shr.u64 	%rd3177, %rd3176, 29;
	and.b64  	%rd3178, %rd3175, 536870910;
	sub.s64 	%rd3179, %rd3178, %rd3177;
	add.s64 	%rd4146, %rd3177, -1;
	shl.b64 	%rd3180, %rd3179, 34;
	add.s64 	%rd4147, %rd3180, -9223372019674906624;
$L__BB0_664:
	shr.u64 	%rd3181, %rd903, 31;
	and.b64  	%rd3182, %rd3181, 8589934590;
	shr.u64 	%rd3183, %rd2861, 32;
	mul.lo.s64 	%rd3184, %rd3182, %rd3183;
	and.b64  	%rd3185, %rd3184, 8589934590;
	sub.s64 	%rd4148, %rd3185, %rd4146;
	mul.lo.s64 	%rd3186, %rd2861, %rd903;
	and.b64  	%rd3187, %rd3186, 4294967295;
	setp.lt.u64 	%p915, %rd3187, %rd4147;
	@%p915 bra 	$L__BB0_666;
	mul.lo.s64 	%rd3188, %rd2861, %rd903;
	and.b64  	%rd3189, %rd3188, 4294967295;
	sub.s64 	%rd4149, %rd3189, %rd4147;
	bra.uni 	$L__BB0_667;
$L__BB0_666:
	mul.lo.s64 	%rd3190, %rd2861, %rd903;
	and.b64  	%rd3191, %rd3190, 4294967295;
	sub.s64 	%rd3192, %rd3191, %rd4147;
	add.s64 	%rd4149, %rd3192, -9223372019674906624;
	add.s64 	%rd4148, %rd4148, -1;
$L__BB0_667:
	setp.eq.s64 	%p916, %rd2882, -9223372019674906624;
	setp.lt.u64 	%p917, %rd901, %rd4149;
	sub.s64 	%rd3195, %rd901, %rd4149;
	add.s64 	%rd3196, %rd3195, -9223372019674906624;
	selp.b64 	%rd917, %rd3196, %rd3195, %p917;
	selp.u64 	%rd3197, 1, 0, %p917;
	add.s64 	%rd3198, %rd4148, %rd3197;
	setp.lt.u64 	%p918, %rd902, %rd3198;
	sub.s64 	%rd3199, %rd902, %rd3198;
	add.s64 	%rd3200, %rd3199, -9223372019674906624;
	selp.b64 	%rd918, %rd3200, %rd3199, %p918;
	selp.s32 	%r136, -1, 0, %p918;
	mov.u32 	%r603, %tid.x;
	shl.b32 	%r604, %r603, 6;
	mov.u32 	%r605, _ZZ10uniTwiddlePmS_ssssE5block;
	add.s32 	%r606, %r605, %r604;
	ld.shared.u64 	%rd919, [%r606+56];
	setp.eq.s64 	%p919, %rd919, -9223372019674906624;
	and.pred  	%p920, %p919, %p916;
	mov.b64 	%rd4153, 0;
	mov.b32 	%r758, -1;
	mov.u64 	%rd4152, %rd4153;
	@%p920 bra 	$L__BB0_678;
	setp.ne.s64 	%p922, %rd2882, -9223372019674906624;
	and.pred  	%p923, %p919, %p922;
	mov.b32 	%r758, 0;
	mov.u64 	%rd4152, %rd2882;
	@%p923 bra 	$L__BB0_678;
	setp.ne.s64 	%p925, %rd919, -9223372019674906624;
	and.pred  	%p926, %p925, %p922;
	mov.u64 	%rd4152, %rd919;
	@%p926 bra 	$L__BB0_678;
	max.u64 	%rd3203, %rd919, %rd2882;
	setp.gt.u64 	%p927, %rd3203, 3037000502;
	@%p927 bra 	$L__BB0_672;
	mul.lo.s64 	%rd920, %rd2882, %rd919;
	mov.u64 	%rd4152, %rd4153;
	mov.u64 	%rd4153, %rd920;
	bra.uni 	$L__BB0_678;
$L__BB0_672:
	shr.u64 	%rd3204, %rd2882, 32;
	shr.u64 	%rd3205, %rd919, 31;
	and.b64  	%rd3206, %rd3205, 8589934590;
	mul.lo.s64 	%rd3207, %rd3206, %rd3204;
	and.b64  	%rd3208, %rd3207, 8053063680;
	shr.u64 	%rd3209, %rd3208, 29;
	and.b64  	%rd3210, %rd3207, 536870910;
	setp.lt.u64 	%p928, %rd3210, %rd3209;
	@%p928 bra 	$L__BB0_674;
	shr.u64 	%rd3211, %rd919, 31;
	and.b64  	%rd3212, %rd3211, 8589934590;
	shr.u64 	%rd3213, %rd2882, 32;
	mul.lo.s64 	%rd3214, %rd3212, %rd3213;
	and.b64  	%rd3215, %rd3214, 8053063680;
	shr.u64 	%rd4150, %rd3215, 29;
	and.b64  	%rd3216, %rd3214, 536870910;
	sub.s64 	%rd3217, %rd3216, %rd4150;
	shl.b64 	%rd4151, %rd3217, 34;
	bra.uni 	$L__BB0_675;
$L__BB0_674:
	shr.u64 	%rd3218, %rd919, 31;
	and.b64  	%rd3219, %rd3218, 8589934590;
	shr.u64 	%rd3220, %rd2882, 32;
	mul.lo.s64 	%rd3221, %rd3219, %rd3220;
	and.b64  	%rd3222, %rd3221, 8053063680;
	shr.u64 	%rd3223, %rd3222, 29;
	and.b64  	%rd3224, %rd3221, 536870910;
	sub.s64 	%rd3225, %rd3224, %rd3223;
	add.s64 	%rd4150, %rd3223, -1;
	shl.b64 	%rd3226, %rd3225, 34;
	add.s64 	%rd4151, %rd3226, -9223372019674906624;
$L__BB0_675:
	shr.u64 	%rd3227, %rd919, 31;
	and.b64  	%rd3228, %rd3227, 8589934590;
	shr.u64 	%rd3229, %rd2882, 32;
	mul.lo.s64 	%rd3230, %rd3228, %rd3229;
	and.b64  	%rd3231, %rd3230, 8589934590;
	sub.s64 	%rd4152, %rd3231, %rd4150;
	mul.lo.s64 	%rd3232, %rd2882, %rd919;
	and.b64  	%rd3233, %rd3232, 4294967295;
	setp.lt.u64 	%p929, %rd3233, %rd4151;
	@%p929 bra 	$L__BB0_677;
	mul.lo.s64 	%rd3234, %rd2882, %rd919;
	and.b64  	%rd3235, %rd3234, 4294967295;
	sub.s64 	%rd4153, %rd3235, %rd4151;
	bra.uni 	$L__BB0_678;
$L__BB0_677:
	mul.lo.s64 	%rd3236, %rd2882, %rd919;
	and.b64  	%rd3237, %rd3236, 4294967295;
	sub.s64 	%rd3238, %rd3237, %rd4151;
	add.s64 	%rd4153, %rd3238, -9223372019674906624;
	add.s64 	%rd4152, %rd4152, -1;
$L__BB0_678:
	setp.lt.u64 	%p930, %rd917, %rd4153;
	sub.s64 	%rd3240, %rd917, %rd4153;
	add.s64 	%rd3241, %rd3240, -9223372019674906624;
	selp.b64 	%rd3242, %rd3241, %rd3240, %p930;
	selp.u64 	%rd3243, 1, 0, %p930;
	add.s64 	%rd3244, %rd4152, %rd3243;
	setp.lt.u64 	%p931, %rd918, %rd3244;
	sub.s64 	%rd3245, %rd918, %rd3244;
	add.s64 	%rd3246, %rd3245, -9223372019674906624;
	selp.b64 	%rd3247, %rd3246, %rd3245, %p931;
	selp.s32 	%r612, -1, 0, %p931;
	add.s32 	%r613, %r752, %r751;
	add.s32 	%r614, %r613, %r126;
	add.s32 	%r615, %r614, %r753;
	add.s32 	%r616, %r615, %r128;
	add.s32 	%r617, %r616, %r754;
	add.s32 	%r618, %r617, %r130;
	add.s32 	%r619, %r618, %r755;
	add.s32 	%r620, %r619, %r132;
	add.s32 	%r621, %r620, %r756;
	add.s32 	%r622, %r621, %r134;
	add.s32 	%r623, %r622, %r757;
	add.s32 	%r624, %r623, %r136;
	add.s32 	%r625, %r624, %r758;
	add.s32 	%r138, %r625, %r612;
	add.s64 	%rd3248, %rd3242, %rd789;
	setp.lt.u64 	%p932, %rd3248, %rd3242;
	add.s64 	%rd3249, %rd3248, 9223372019674906624;
	selp.b64 	%rd3250, %rd3249, %rd3248, %p932;
	setp.gt.u64 	%p933, %rd3250, -9223372019674906625;
	add.s64 	%rd3251, %rd3250, 9223372019674906624;
	or.pred  	%p934, %p932, %p933;
	selp.b64 	%rd7, %rd3251, %rd3250, %p933;
	selp.u16 	%rs175, 1, 0, %p934;
	add.s16 	%rs294, %rs51, %rs175;
	add.s64 	%rd3252, %rd3247, %rd4121;
	setp.lt.u64 	%p935, %rd3252, %rd3247;
	add.s64 	%rd3253, %rd3252, 9223372019674906624;
	selp.b64 	%rd3254, %rd3253, %rd3252, %p935;
	setp.gt.u64 	%p936, %rd3254, -9223372019674906625;
	add.s64 	%rd3255, %rd3254, 9223372019674906624;
	or.pred  	%p937, %p935, %p936;
	selp.b64 	%rd934, %rd3255, %rd3254, %p936;
	selp.u16 	%rs176, 1, 0, %p937;
	add.s16 	%rs56, %rs295, %rs176;
	setp.lt.s32 	%p938, %r138, 1;
	@%p938 bra 	$L__BB0_680;
	cvt.u64.u32 	%rd3259, %r138;
	add.s64 	%rd3260, %rd5, %rd3259;
	setp.lt.u64 	%p940, %rd3260, %rd5;
	add.s64 	%rd3261, %rd3260, 9223372019674906624;
	selp.b64 	%rd3262, %rd3261, %rd3260, %p940;
	setp.gt.u64 	%p941, %rd3262, -9223372019674906625;
	add.s64 	%rd3263, %rd3262, 9223372019674906624;
	or.pred  	%p942, %p940, %p941;
	selp.b64 	%rd4154, %rd3263, %rd3262, %p941;
	selp.u16 	%rs177, 1, 0, %p942;
	add.s16 	%rs1, %rs1, %rs177;
	bra.uni 	$L__BB0_683;
$L__BB0_680:
	cvt.u64.u32 	%rd3256, %r138;
	cvt.s64.s16 	%rd936, %rd3256;
	neg.s64 	%rd3257, %rd936;
	setp.lt.u64 	%p939, %rd5, %rd3257;
	@%p939 bra 	$L__BB0_682;
	add.s64 	%rd4154, %rd936, %rd5;
	bra.uni 	$L__BB0_683;
$L__BB0_682:
	add.s64 	%rd3258, %rd5, %rd936;
	add.s64 	%rd4154, %rd3258, -9223372019674906624;
	add.s16 	%rs1, %rs1, -1;
$L__BB0_683:
	setp.eq.s64 	%p943, %rd795, -9223372019674906624;
	and.pred  	%p945, %p943, %p916;
	mov.b64 	%rd4158, 0;
	mov.b32 	%r759, 1;
	mov.u64 	%rd4157, %rd4158;
	@%p945 bra 	$L__BB0_694;
	setp.ne.s64 	%p947, %rd2882, -9223372019674906624;
	and.pred  	%p948, %p943, %p947;
	mov.b32 	%r759, 0;
	mov.u64 	%rd4157, %rd2882;
	@%p948 bra 	$L__BB0_694;
	setp.ne.s64 	%p950, %rd795, -9223372019674906624;
	and.pred  	%p951, %p950, %p947;
	mov.u64 	%rd4157, %rd795;
	@%p951 bra 	$L__BB0_694;
	max.u64 	%rd3267, %rd795, %rd2882;
	setp.gt.u64 	%p952, %rd3267, 3037000502;
	@%p952 bra 	$L__BB0_688;
	mul.lo.s64 	%rd940, %rd2882, %rd795;
	mov.u64 	%rd4157, %rd4158;
	mov.u64 	%rd4158, %rd940;
	bra.uni 	$L__BB0_694;
$L__BB0_688:
	shr.u64 	%rd3268, %rd2882, 32;
	shr.u64 	%rd3269, %rd795, 31;
	and.b64  	%rd3270, %rd3269, 8589934590;
	mul.lo.s64 	%rd3271, %rd3270, %rd3268;
	and.b64  	%rd3272, %rd3271, 8053063680;
	shr.u64 	%rd4155, %rd3272, 29;
	and.b64  	%rd941, %rd3271, 536870910;
	setp.lt.u64 	%p953, %rd941, %rd4155;
	@%p953 bra 	$L__BB0_690;
	sub.s64 	%rd3279, %rd941, %rd4155;
	shl.b64 	%rd4156, %rd3279, 34;
	bra.uni 	$L__BB0_691;
$L__BB0_690:
	shr.u64 	%rd3282, %rd2882, 32;
	mul.lo.s64 	%rd3283, %rd3270, %rd3282;
	and.b64  	%rd3284, %rd3283, 8053063680;
	shr.u64 	%rd3285, %rd3284, 29;
	sub.s64 	%rd3286, %rd941, %rd3285;
	add.s64 	%rd4155, %rd3285, -1;
	shl.b64 	%rd3287, %rd3286, 34;
	add.s64 	%rd4156, %rd3287, -9223372019674906624;
$L__BB0_691:
	shr.u64 	%rd3290, %rd2882, 32;
	mul.lo.s64 	%rd3291, %rd3270, %rd3290;
	and.b64  	%rd3292, %rd3291, 8589934590;
	sub.s64 	%rd4157, %rd3292, %rd4155;
	mul.lo.s64 	%rd3293, %rd2882, %rd795;
	and.b64  	%rd3294, %rd3293, 4294967295;
	setp.lt.u64 	%p954, %rd3294, %rd4156;
	@%p954 bra 	$L__BB0_693;
	sub.s64 	%rd4158, %rd3294, %rd4156;
	bra.uni 	$L__BB0_694;
$L__BB0_693:
	sub.s64 	%rd3299, %rd3294, %rd4156;
	add.s64 	%rd4158, %rd3299, -9223372019674906624;
	add.s64 	%rd4157, %rd4157, -1;
$L__BB0_694:
	setp.eq.s64 	%p955, %rd812, -9223372019674906624;
	setp.eq.s64 	%p956, %rd2903, -9223372019674906624;
	and.pred  	%p957, %p955, %p956;
	mov.b64 	%rd4162, 0;
	mov.b32 	%r760, 1;
	mov.u64 	%rd4161, %rd4162;
	@%p957 bra 	$L__BB0_705;
	setp.ne.s64 	%p959, %rd2903, -9223372019674906624;
	and.pred  	%p960, %p955, %p959;
	mov.b32 	%r760, 0;
	mov.u64 	%rd4161, %rd2903;
	@%p960 bra 	$L__BB0_705;
	setp.ne.s64 	%p962, %rd812, -9223372019674906624;
	and.pred  	%p963, %p962, %p959;
	mov.u64 	%rd4161, %rd812;
	@%p963 bra 	$L__BB0_705;
	max.u64 	%rd3304, %rd812, %rd2903;
	setp.gt.u64 	%p964, %rd3304, 3037000502;
	@%p964 bra 	$L__BB0_699;
	mul.lo.s64 	%rd954, %rd2903, %rd812;
	mov.u64 	%rd4161, %rd4162;
	mov.u64 	%rd4162, %rd954;
	bra.uni 	$L__BB0_705;
$L__BB0_699:
	shr.u64 	%rd3305, %rd2903, 32;
	shr.u64 	%rd3306, %rd812, 31;
	and.b64  	%rd3307, %rd3306, 8589934590;
	mul.lo.s64 	%rd3308, %rd3307, %rd3305;
	and.b64  	%rd3309, %rd3308, 8053063680;
	shr.u64 	%rd3310, %rd3309, 29;
	and.b64  	%rd3311, %rd3308, 536870910;
	setp.lt.u64 	%p965, %rd3311, %rd3310;
	@%p965 bra 	$L__BB0_701;
	shr.u64 	%rd3314, %rd2903, 32;
	mul.lo.s64 	%rd3315, %rd3307, %rd3314;
	and.b64  	%rd3316, %rd3315, 8053063680;
	shr.u64 	%rd4159, %rd3316, 29;
	and.b64  	%rd3317, %rd3315, 536870910;
	sub.s64 	%rd3318, %rd3317, %rd4159;
	shl.b64 	%rd4160, %rd3318, 34;
	bra.uni 	$L__BB0_702;
$L__BB0_701:
	shr.u64 	%rd3319, %rd812, 31;
	and.b64  	%rd3320, %rd3319, 8589934590;
	shr.u64 	%rd3321, %rd2903, 32;
	mul.lo.s64 	%rd3322, %rd3320, %rd3321;
	and.b64  	%rd3323, %rd3322, 8053063680;
	shr.u64 	%rd3324, %rd3323, 29;
	and.b64  	%rd3325, %rd3322, 536870910;
	sub.s64 	%rd3326, %rd3325, %rd3324;
	add.s64 	%rd4159, %rd3324, -1;
	shl.b64 	%rd3327, %rd3326, 34;
	add.s64 	%rd4160, %rd3327, -9223372019674906624;
$L__BB0_702:
	shr.u64 	%rd3328, %rd812, 31;
	and.b64  	%rd3329, %rd3328, 8589934590;
	shr.u64 	%rd3330, %rd2903, 32;
	mul.lo.s64 	%rd3331, %rd3329, %rd3330;
	and.b64  	%rd3332, %rd3331, 8589934590;
	sub.s64 	%rd4161, %rd3332, %rd4159;
	mul.lo.s64 	%rd3333, %rd2903, %rd812;
	and.b64  	%rd3334, %rd3333, 4294967295;
	setp.lt.u64 	%p966, %rd3334, %rd4160;
	@%p966 bra 	$L__BB0_704;
	mul.lo.s64 	%rd3335, %rd2903, %rd812;
	and.b64  	%rd3336, %rd3335, 4294967295;
	sub.s64 	%rd4162, %rd3336, %rd4160;
	bra.uni 	$L__BB0_705;
$L__BB0_704:
	mul.lo.s64 	%rd3337, %rd2903, %rd812;
	and.b64  	%rd3338, %rd3337, 4294967295;
	sub.s64 	%rd3339, %rd3338, %rd4160;
	add.s64 	%rd4162, %rd3339, -9223372019674906624;
	add.s64 	%rd4161, %rd4161, -1;
$L__BB0_705:
	setp.eq.s64 	%p968, %rd2956, -9223372019674906624;
	add.s64 	%rd3342, %rd4162, %rd4158;
	setp.lt.u64 	%p969, %rd3342, %rd4162;
	add.s64 	%rd3343, %rd3342, 9223372019674906624;
	selp.b64 	%rd3344, %rd3343, %rd3342, %p969;
	setp.gt.u64 	%p970, %rd3344, -9223372019674906625;
	add.s64 	%rd3345, %rd3344, 9223372019674906624;
	selp.b64 	%rd967, %rd3345, %rd3344, %p970;
	or.pred  	%p971, %p969, %p970;
	selp.u64 	%rd3346, 1, 0, %p971;
	add.s64 	%rd3347, %rd4161, %rd4157;
	add.s64 	%rd3348, %rd3347, %rd3346;
	setp.lt.u64 	%p972, %rd3348, %rd4157;
	add.s64 	%rd3349, %rd3348, 9223372019674906624;
	selp.b64 	%rd3350, %rd3349, %rd3348, %p972;
	setp.gt.u64 	%p973, %rd3350, -9223372019674906625;
	add.s64 	%rd3351, %rd3350, 9223372019674906624;
	selp.b64 	%rd968, %rd3351, %rd3350, %p973;
	or.pred  	%p974, %p972, %p973;
	selp.u32 	%r141, 1, 0, %p974;
	and.pred  	%p975, %p832, %p968;
	mov.b64 	%rd4166, 0;
	mov.b32 	%r761, 1;
	mov.u64 	%rd4165, %rd4166;
	@%p975 bra 	$L__BB0_716;
	setp.ne.s64 	%p977, %rd2956, -9223372019674906624;
	and.pred  	%p978, %p832, %p977;
	mov.b32 	%r761, 0;
	mov.u64 	%rd4165, %rd2956;
	@%p978 bra 	$L__BB0_716;
	setp.ne.s64 	%p980, %rd832, -9223372019674906624;
	and.pred  	%p981, %p980, %p977;
	mov.u64 	%rd4165, %rd832;
	@%p981 bra 	$L__BB0_716;
	max.u64 	%rd3354, %rd832, %rd2956;
	setp.gt.u64 	%p982, %rd3354, 3037000502;
	@%p982 bra 	$L__BB0_710;
	mul.lo.s64 	%rd969, %rd2956, %rd832;
	mov.u64 	%rd4165, %rd4166;
	mov.u64 	%rd4166, %rd969;
	bra.uni 	$L__BB0_716;
$L__BB0_710:
	shr.u64 	%rd3355, %rd2956, 32;
	shr.u64 	%rd3356, %rd832, 31;
	and.b64  	%rd3357, %rd3356, 8589934590;
	mul.lo.s64 	%rd3358, %rd3357, %rd3355;
	and.b64  	%rd3359, %rd3358, 8053063680;
	shr.u64 	%rd3360, %rd3359, 29;
	and.b64  	%rd3361, %rd3358, 536870910;
	setp.lt.u64 	%p983, %rd3361, %rd3360;
	@%p983 bra 	$L__BB0_712;
	shr.u64 	%rd3362, %rd832, 31;
	and.b64  	%rd3363, %rd3362, 8589934590;
	shr.u64 	%rd3364, %rd2956, 32;
	mul.lo.s64 	%rd3365, %rd3363, %rd3364;
	and.b64  	%rd3366, %rd3365, 8053063680;
	shr.u64 	%rd4163, %rd3366, 29;
	and.b64  	%rd3367, %rd3365, 536870910;
	sub.s64 	%rd3368, %rd3367, %rd4163;
	shl.b64 	%rd4164, %rd3368, 34;
	bra.uni 	$L__BB0_713;
$L__BB0_712:
	shr.u64 	%rd3369, %rd832, 31;
	and.b64  	%rd3370, %rd3369, 8589934590;
	shr.u64 	%rd3371, %rd2956, 32;
	mul.lo.s64 	%rd3372, %rd3370, %rd3371;
	and.b64  	%rd3373, %rd3372, 8053063680;
	shr.u64 	%rd3374, %rd3373, 29;
	and.b64  	%rd3375, %rd3372, 536870910;
	sub.s64 	%rd3376, %rd3375, %rd3374;
	add.s64 	%rd4163, %rd3374, -1;
	shl.b64 	%rd3377, %rd3376, 34;
	add.s64 	%rd4164, %rd3377, -9223372019674906624;
$L__BB0_713:
	shr.u64 	%rd3378, %rd832, 31;
	and.b64  	%rd3379, %rd3378, 8589934590;
	shr.u64 	%rd3380, %rd2956, 32;
	mul.lo.s64 	%rd3381, %rd3379, %rd3380;
	and.b64  	%rd3382, %rd3381, 8589934590;
	sub.s64 	%rd4165, %rd3382, %rd4163;
	mul.lo.s64 	%rd3383, %rd2956, %rd832;
	and.b64  	%rd3384, %rd3383, 4294967295;
	setp.lt.u64 	%p984, %rd3384, %rd4164;
	@%p984 bra 	$L__BB0_715;
	mul.lo.s64 	%rd3385, %rd2956, %rd832;
	and.b64  	%rd3386, %rd3385, 4294967295;
	sub.s64 	%rd4166, %rd3386, %rd4164;
	bra.uni 	$L__BB0_716;
$L__BB0_715:
	mul.lo.s64 	%rd3387, %rd2956, %rd832;
	and.b64  	%rd3388, %rd3387, 4294967295;
	sub.s64 	%rd3389, %rd3388, %rd4164;
	add.s64 	%rd4166, %rd3389, -9223372019674906624;
	add.s64 	%rd4165, %rd4165, -1;
$L__BB0_716:
	add.s64 	%rd3392, %rd4166, %rd967;
	setp.lt.u64 	%p987, %rd3392, %rd4166;
	add.s64 	%rd3393, %rd3392, 9223372019674906624;
	selp.b64 	%rd3394, %rd3393, %rd3392, %p987;
	setp.gt.u64 	%p988, %rd3394, -9223372019674906625;
	add.s64 	%rd3395, %rd3394, 9223372019674906624;
	selp.b64 	%rd982, %rd3395, %rd3394, %p988;
	or.pred  	%p989, %p987, %p988;
	selp.u64 	%rd3396, 1, 0, %p989;
	add.s64 	%rd3397, %rd4165, %rd968;
	add.s64 	%rd3398, %rd3397, %rd3396;
	setp.lt.u64 	%p990, %rd3398, %rd968;
	add.s64 	%rd3399, %rd3398, 9223372019674906624;
	selp.b64 	%rd3400, %rd3399, %rd3398, %p990;
	setp.gt.u64 	%p991, %rd3400, -9223372019674906625;
	add.s64 	%rd3401, %rd3400, 9223372019674906624;
	selp.b64 	%rd983, %rd3401, %rd3400, %p991;
	or.pred  	%p992, %p990, %p991;
	selp.u32 	%r143, 1, 0, %p992;
	and.pred  	%p993, %p850, %p833;
	mov.b64 	%rd4170, 0;
	mov.b32 	%r762, 1;
	mov.u64 	%rd4169, %rd4170;
	@%p993 bra 	$L__BB0_727;
	setp.eq.s64 	%p994, %rd852, -9223372019674906624;
	setp.ne.s64 	%p995, %rd2981, -9223372019674906624;
	and.pred  	%p996, %p994, %p995;
	mov.b32 	%r762, 0;
	mov.u64 	%rd4169, %rd2981;
	@%p996 bra 	$L__BB0_727;
	setp.ne.s64 	%p998, %rd852, -9223372019674906624;
	and.pred  	%p999, %p998, %p995;
	mov.u64 	%rd4169, %rd852;
	@%p999 bra 	$L__BB0_727;
	max.u64 	%rd3404, %rd852, %rd2981;
	setp.gt.u64 	%p1000, %rd3404, 3037000502;
	@%p1000 bra 	$L__BB0_721;
	mul.lo.s64 	%rd984, %rd2981, %rd852;
	mov.u64 	%rd4169, %rd4170;
	mov.u64 	%rd4170, %rd984;
	bra.uni 	$L__BB0_727;
$L__BB0_721:
	shr.u64 	%rd3405, %rd2981, 32;
	shr.u64 	%rd3406, %rd852, 31;
	and.b64  	%rd3407, %rd3406, 8589934590;
	mul.lo.s64 	%rd3408, %rd3407, %rd3405;
	and.b64  	%rd3409, %rd3408, 8053063680;
	shr.u64 	%rd3410, %rd3409, 29;
	and.b64  	%rd3411, %rd3408, 536870910;
	setp.lt.u64 	%p1001, %rd3411, %rd3410;
	@%p1001 bra 	$L__BB0_723;
	shr.u64 	%rd3412, %rd852, 31;
	and.b64  	%rd3413, %rd3412, 8589934590;
	shr.u64 	%rd3414, %rd2981, 32;
	mul.lo.s64 	%rd3415, %rd3413, %rd3414;
	and.b64  	%rd3416, %rd3415, 8053063680;
	shr.u64 	%rd4167, %rd3416, 29;
	and.b64  	%rd3417, %rd3415, 536870910;
	sub.s64 	%rd3418, %rd3417, %rd4167;
	shl.b64 	%rd4168, %rd3418, 34;
	bra.uni 	$L__BB0_724;
$L__BB0_723:
	shr.u64 	%rd3419, %rd852, 31;
	and.b64  	%rd3420, %rd3419, 8589934590;
	shr.u64 	%rd3421, %rd2981, 32;
	mul.lo.s64 	%rd3422, %rd3420, %rd3421;
	and.b64  	%rd3423, %rd3422, 8053063680;
	shr.u64 	%rd3424, %rd3423, 29;
	and.b64  	%rd3425, %rd3422, 536870910;
	sub.s64 	%rd3426, %rd3425, %rd3424;
	add.s64 	%rd4167, %rd3424, -1;
	shl.b64 	%rd3427, %rd3426, 34;
	add.s64 	%rd4168, %rd3427, -9223372019674906624;
$L__BB0_724:
	shr.u64 	%rd3428, %rd852, 31;
	and.b64  	%rd3429, %rd3428, 8589934590;
	shr.u64 	%rd3430, %rd2981, 32;
	mul.lo.s64 	%rd3431, %rd3429, %rd3430;
	and.b64  	%rd3432, %rd3431, 8589934590;
	sub.s64 	%rd4169, %rd3432, %rd4167;
	mul.lo.s64 	%rd3433, %rd2981, %rd852;
	and.b64  	%rd3434, %rd3433, 4294967295;
	setp.lt.u64 	%p1002, %rd3434, %rd4168;
	@%p1002 bra 	$L__BB0_726;
	mul.lo.s64 	%rd3435, %rd2981, %rd852;
	and.b64  	%rd3436, %rd3435, 4294967295;
	sub.s64 	%rd4170, %rd3436, %rd4168;
	bra.uni 	$L__BB0_727;
$L__BB0_726:
	mul.lo.s64 	%rd3437, %rd2981, %rd852;
	and.b64  	%rd3438, %rd3437, 4294967295;
	sub.s64 	%rd3439, %rd3438, %rd4168;
	add.s64 	%rd4170, %rd3439, -9223372019674906624;
	add.s64 	%rd4169, %rd4169, -1;
$L__BB0_727:
	setp.eq.s64 	%p1003, %rd870, -9223372019674906624;
	setp.eq.s64 	%p1004, %rd3006, -9223372019674906624;
	add.s64 	%rd3442, %rd4170, %rd982;
	setp.lt.u64 	%p1005, %rd3442, %rd4170;
	add.s64 	%rd3443, %rd3442, 9223372019674906624;
	selp.b64 	%rd3444, %rd3443, %rd3442, %p1005;
	setp.gt.u64 	%p1006, %rd3444, -9223372019674906625;
	add.s64 	%rd3445, %rd3444, 9223372019674906624;
	selp.b64 	%rd997, %rd3445, %rd3444, %p1006;
	or.pred  	%p1007, %p1005, %p1006;
	selp.u64 	%rd3446, 1, 0, %p1007;
	add.s64 	%rd3447, %rd4169, %rd983;
	add.s64 	%rd3448, %rd3447, %rd3446;
	setp.lt.u64 	%p1008, %rd3448, %rd983;
	add.s64 	%rd3449, %rd3448, 9223372019674906624;
	selp.b64 	%rd3450, %rd3449, %rd3448, %p1008;
	setp.gt.u64 	%p1009, %rd3450, -9223372019674906625;
	add.s64 	%rd3451, %rd3450, 9223372019674906624;
	selp.b64 	%rd998, %rd3451, %rd3450, %p1009;
	or.pred  	%p1010, %p1008, %p1009;
	selp.u32 	%r145, 1, 0, %p1010;
	and.pred  	%p1011, %p1003, %p1004;
	mov.b64 	%rd4174, 0;
	mov.b32 	%r763, 1;
	mov.u64 	%rd4173, %rd4174;
	@%p1011 bra 	$L__BB0_738;
	setp.ne.s64 	%p1013, %rd3006, -9223372019674906624;
	and.pred  	%p1014, %p1003, %p1013;
	mov.b32 	%r763, 0;
	mov.u64 	%rd4173, %rd3006;
	@%p1014 bra 	$L__BB0_738;
	setp.ne.s64 	%p1016, %rd870, -9223372019674906624;
	and.pred  	%p1017, %p1016, %p1013;
	mov.u64 	%rd4173, %rd870;
	@%p1017 bra 	$L__BB0_738;
	max.u64 	%rd3454, %rd870, %rd3006;
	setp.gt.u64 	%p1018, %rd3454, 3037000502;
	@%p1018 bra 	$L__BB0_732;
	mul.lo.s64 	%rd999, %rd3006, %rd870;
	mov.u64 	%rd4173, %rd4174;
	mov.u64 	%rd4174, %rd999;
	bra.uni 	$L__BB0_738;
$L__BB0_732:
	shr.u64 	%rd3455, %rd3006, 32;
	shr.u64 	%rd3456, %rd870, 31;
	and.b64  	%rd3457, %rd3456, 8589934590;
	mul.lo.s64 	%rd3458, %rd3457, %rd3455;
	and.b64  	%rd3459, %rd3458, 8053063680;
	shr.u64 	%rd3460, %rd3459, 29;
	and.b64  	%rd3461, %rd3458, 536870910;
	setp.lt.u64 	%p1019, %rd3461, %rd3460;
	@%p1019 bra 	$L__BB0_734;
	shr.u64 	%rd3462, %rd870, 31;
	and.b64  	%rd3463, %rd3462, 8589934590;
	shr.u64 	%rd3464, %rd3006, 32;
	mul.lo.s64 	%rd3465, %rd3463, %rd3464;
	and.b64  	%rd3466, %rd3465, 8053063680;
	shr.u64 	%rd4171, %rd3466, 29;
	and.b64  	%rd3467, %rd3465, 536870910;
	sub.s64 	%rd3468, %rd3467, %rd4171;
	shl.b64 	%rd4172, %rd3468, 34;
	bra.uni 	$L__BB0_735;
$L__BB0_734:
	shr.u64 	%rd3469, %rd870, 31;
	and.b64  	%rd3470, %rd3469, 8589934590;
	shr.u64 	%rd3471, %rd3006, 32;
	mul.lo.s64 	%rd3472, %rd3470, %rd3471;
	and.b64  	%rd3473, %rd3472, 8053063680;
	shr.u64 	%rd3474, %rd3473, 29;
	and.b64  	%rd3475, %rd3472, 536870910;
	sub.s64 	%rd3476, %rd3475, %rd3474;
	add.s64 	%rd4171, %rd3474, -1;
	shl.b64 	%rd3477, %rd3476, 34;
	add.s64 	%rd4172, %rd3477, -9223372019674906624;
$L__BB0_735:
	shr.u64 	%rd3478, %rd870, 31;
	and.b64  	%rd3479, %rd3478, 8589934590;
	shr.u64 	%rd3480, %rd3006, 32;
	mul.lo.s64 	%rd3481, %rd3479, %rd3480;
	and.b64  	%rd3482, %rd3481, 8589934590;
	sub.s64 	%rd4173, %rd3482, %rd4171;
	mul.lo.s64 	%rd3483, %rd3006, %rd870;
	and.b64  	%rd3484, %rd3483, 4294967295;
	setp.lt.u64 	%p1020, %rd3484, %rd4172;
	@%p1020 bra 	$L__BB0_737;
	mul.lo.s64 	%rd3485, %rd3006, %rd870;
	and.b64  	%rd3486, %rd3485, 4294967295;
	sub.s64 	%rd4174, %rd3486, %rd4172;
	bra.uni 	$L__BB0_738;
$L__BB0_737:
	mul.lo.s64 	%rd3487, %rd3006, %rd870;
	and.b64  	%rd3488, %rd3487, 4294967295;
	sub.s64 	%rd3489, %rd3488, %rd4172;
	add.s64 	%rd4174, %rd3489, -9223372019674906624;
	add.s64 	%rd4173, %rd4173, -1;
$L__BB0_738:
	setp.eq.s64 	%p1021, %rd887, -9223372019674906624;
	setp.eq.s64 	%p1022, %rd3054, -9223372019674906624;
	add.s64 	%rd3492, %rd4174, %rd997;
	setp.lt.u64 	%p1023, %rd3492, %rd4174;
	add.s64 	%rd3493, %rd3492, 9223372019674906624;
	selp.b64 	%rd3494, %rd3493, %rd3492, %p1023;
	setp.gt.u64 	%p1024, %rd3494, -9223372019674906625;
	add.s64 	%rd3495, %rd3494, 9223372019674906624;
	selp.b64 	%rd1012, %rd3495, %rd3494, %p1024;
	or.pred  	%p1025, %p1023, %p1024;
	selp.u64 	%rd3496, 1, 0, %p1025;
	add.s64 	%rd3497, %rd4173, %rd998;
	add.s64 	%rd3498, %rd3497, %rd3496;
	setp.lt.u64 	%p1026, %rd3498, %rd998;
	add.s64 	%rd3499, %rd3498, 9223372019674906624;
	selp.b64 	%rd3500, %rd3499, %rd3498, %p1026;
	setp.gt.u64 	%p1027, %rd3500, -9223372019674906625;
	add.s64 	%rd3501, %rd3500, 9223372019674906624;
	selp.b64 	%rd1013, %rd3501, %rd3500, %p1027;
	or.pred  	%p1028, %p1026, %p1027;
	selp.u32 	%r147, 1, 0, %p1028;
	and.pred  	%p1029, %p1021, %p1022;
	mov.b64 	%rd4178, 0;
	mov.b32 	%r764, 1;
	mov.u64 	%rd4177, %rd4178;
	@%p1029 bra 	$L__BB0_749;
	setp.ne.s64 	%p1031, %rd3054, -9223372019674906624;
	and.pred  	%p1032, %p1021, %p1031;
	mov.b32 	%r764, 0;
	mov.u64 	%rd4177, %rd3054;
	@%p1032 bra 	$L__BB0_749;
	setp.ne.s64 	%p1034, %rd887, -9223372019674906624;
	and.pred  	%p1035, %p1034, %p1031;
	mov.u64 	%rd4177, %rd887;
	@%p1035 bra 	$L__BB0_749;
	max.u64 	%rd3504, %rd887, %rd3054;
	setp.gt.u64 	%p1036, %rd3504, 3037000502;
	@%p1036 bra 	$L__BB0_743;
	mul.lo.s64 	%rd1014, %rd3054, %rd887;
	mov.u64 	%rd4177, %rd4178;
	mov.u64 	%rd4178, %rd1014;
	bra.uni 	$L__BB0_749;
$L__BB0_743:
	shr.u64 	%rd3505, %rd3054, 32;
	shr.u64 	%rd3506, %rd887, 31;
	and.b64  	%rd3507, %rd3506, 8589934590;
	mul.lo.s64 	%rd3508, %rd3507, %rd3505;
	and.b64  	%rd3509, %rd3508, 8053063680;
	shr.u64 	%rd3510, %rd3509, 29;
	and.b64  	%rd3511, %rd3508, 536870910;
	setp.lt.u64 	%p1037, %rd3511, %rd3510;
	@%p1037 bra 	$L__BB0_745;
	shr.u64 	%rd3512, %rd887, 31;
	and.b64  	%rd3513, %rd3512, 8589934590;
	shr.u64 	%rd3514, %rd3054, 32;
	mul.lo.s64 	%rd3515, %rd3513, %rd3514;
	and.b64  	%rd3516, %rd3515, 8053063680;
	shr.u64 	%rd4175, %rd3516, 29;
	and.b64  	%rd3517, %rd3515, 536870910;
	sub.s64 	%rd3518, %rd3517, %rd4175;
	shl.b64 	%rd4176, %rd3518, 34;
	bra.uni 	$L__BB0_746;
$L__BB0_745:
	shr.u64 	%rd3519, %rd887, 31;
	and.b64  	%rd3520, %rd3519, 8589934590;
	shr.u64 	%rd3521, %rd3054, 32;
	mul.lo.s64 	%rd3522, %rd3520, %rd3521;
	and.b64  	%rd3523, %rd3522, 8053063680;
	shr.u64 	%rd3524, %rd3523, 29;
	and.b64  	%rd3525, %rd3522, 536870910;
	sub.s64 	%rd3526, %rd3525, %rd3524;
	add.s64 	%rd4175, %rd3524, -1;
	shl.b64 	%rd3527, %rd3526, 34;
	add.s64 	%rd4176, %rd3527, -9223372019674906624;
$L__BB0_746:
	shr.u64 	%rd3528, %rd887, 31;
	and.b64  	%rd3529, %rd3528, 8589934590;
	shr.u64 	%rd3530, %rd3054, 32;
	mul.lo.s64 	%rd3531, %rd3529, %rd3530;
	and.b64  	%rd3532, %rd3531, 8589934590;
	sub.s64 	%rd4177, %rd3532, %rd4175;
	mul.lo.s64 	%rd3533, %rd3054, %rd887;
	and.b64  	%rd3534, %rd3533, 4294967295;
	setp.lt.u64 	%p1038, %rd3534, %rd4176;
	@%p1038 bra 	$L__BB0_748;
	mul.lo.s64 	%rd3535, %rd3054, %rd887;
	and.b64  	%rd3536, %rd3535, 4294967295;
	sub.s64 	%rd4178, %rd3536, %rd4176;
	bra.uni 	$L__BB0_749;
$L__BB0_748:
	mul.lo.s64 	%rd3537, %rd3054, %rd887;
	and.b64  	%rd3538, %rd3537, 4294967295;
	sub.s64 	%rd3539, %rd3538, %rd4176;
	add.s64 	%rd4178, %rd3539, -9223372019674906624;
	add.s64 	%rd4177, %rd4177, -1;
$L__BB0_749:
	setp.eq.s64 	%p1039, %rd903, -9223372019674906624;
	setp.eq.s64 	%p1040, %rd2836, -9223372019674906624;
	add.s64 	%rd3542, %rd4178, %rd1012;
	setp.lt.u64 	%p1041, %rd3542, %rd4178;
	add.s64 	%rd3543, %rd3542, 9223372019674906624;
	selp.b64 	%rd3544, %rd3543, %rd3542, %p1041;
	setp.gt.u64 	%p1042, %rd3544, -9223372019674906625;
	add.s64 	%rd3545, %rd3544, 9223372019674906624;
	selp.b64 	%rd1027, %rd3545, %rd3544, %p1042;
	or.pred  	%p1043, %p1041, %p1042;
	selp.u64 	%rd3546, 1, 0, %p1043;
	add.s64 	%rd3547, %rd4177, %rd1013;
	add.s64 	%rd3548, %rd3547, %rd3546;
	setp.lt.u64 	%p1044, %rd3548, %rd1013;
	add.s64 	%rd3549, %rd3548, 9223372019674906624;
	selp.b64 	%rd3550, %rd3549, %rd3548, %p1044;
	setp.gt.u64 	%p1045, %rd3550, -9223372019674906625;
	add.s64 	%rd3551, %rd3550, 9223372019674906624;
	selp.b64 	%rd1028, %rd3551, %rd3550, %p1045;
	or.pred  	%p1046, %p1044, %p1045;
	selp.u32 	%r149, 1, 0, %p1046;
	and.pred  	%p1047, %p1039, %p1040;
	mov.b64 	%rd4182, 0;
	mov.b32 	%r765, 1;
	mov.u64 	%rd4181, %rd4182;
	@%p1047 bra 	$L__BB0_760;
	setp.ne.s64 	%p1049, %rd2836, -9223372019674906624;
	and.pred  	%p1050, %p1039, %p1049;
	mov.b32 	%r765, 0;
	mov.u64 	%rd4181, %rd2836;
	@%p1050 bra 	$L__BB0_760;
	setp.ne.s64 	%p1052, %rd903, -9223372019674906624;
	and.pred  	%p1053, %p1052, %p1049;
	mov.u64 	%rd4181, %rd903;
	@%p1053 bra 	$L__BB0_760;
	max.u64 	%rd3554, %rd903, %rd2836;
	setp.gt.u64 	%p1054, %rd3554, 3037000502;
	@%p1054 bra 	$L__BB0_754;
	mul.lo.s64 	%rd1029, %rd2836, %rd903;
	mov.u64 	%rd4181, %rd4182;
	mov.u64 	%rd4182, %rd1029;
	bra.uni 	$L__BB0_760;
$L__BB0_754:
	shr.u64 	%rd3555, %rd2836, 32;
	shr.u64 	%rd3556, %rd903, 31;
	and.b64  	%rd3557, %rd3556, 8589934590;
	mul.lo.s64 	%rd3558, %rd3557, %rd3555;
	and.b64  	%rd3559, %rd3558, 8053063680;
	shr.u64 	%rd3560, %rd3559, 29;
	and.b64  	%rd3561, %rd3558, 536870910;
	setp.lt.u64 	%p1055, %rd3561, %rd3560;
	@%p1055 bra 	$L__BB0_756;
	shr.u64 	%rd3562, %rd903, 31;
	and.b64  	%rd3563, %rd3562, 8589934590;
	shr.u64 	%rd3564, %rd2836, 32;
	mul.lo.s64 	%rd3565, %rd3563, %rd3564;
	and.b64  	%rd3566, %rd3565, 8053063680;
	shr.u64 	%rd4179, %rd3566, 29;
	and.b64  	%rd3567, %rd3565, 536870910;
	sub.s64 	%rd3568, %rd3567, %rd4179;
	shl.b64 	%rd4180, %rd3568, 34;
	bra.uni 	$L__BB0_757;
$L__BB0_756:
	shr.u64 	%rd3569, %rd903, 31;
	and.b64  	%rd3570, %rd3569, 8589934590;
	shr.u64 	%rd3571, %rd2836, 32;
	mul.lo.s64 	%rd3572, %rd3570, %rd3571;
	and.b64  	%rd3573, %rd3572, 8053063680;
	shr.u64 	%rd3574, %rd3573, 29;
	and.b64  	%rd3575, %rd3572, 536870910;
	sub.s64 	%rd3576, %rd3575, %rd3574;
	add.s64 	%rd4179, %rd3574, -1;
	shl.b64 	%rd3577, %rd3576, 34;
	add.s64 	%rd4180, %rd3577, -9223372019674906624;
$L__BB0_757:
	shr.u64 	%rd3578, %rd903, 31;
	and.b64  	%rd3579, %rd3578, 8589934590;
	shr.u64 	%rd3580, %rd2836, 32;
	mul.lo.s64 	%rd3581, %rd3579, %rd3580;
	and.b64  	%rd3582, %rd3581, 8589934590;
	sub.s64 	%rd4181, %rd3582, %rd4179;
	mul.lo.s64 	%rd3583, %rd2836, %rd903;
	and.b64  	%rd3584, %rd3583, 4294967295;
	setp.lt.u64 	%p1056, %rd3584, %rd4180;
	@%p1056 bra 	$L__BB0_759;
	mul.lo.s64 	%rd3585, %rd2836, %rd903;
	and.b64  	%rd3586, %rd3585, 4294967295;
	sub.s64 	%rd4182, %rd3586, %rd4180;
	bra.uni 	$L__BB0_760;
$L__BB0_759:
	mul.lo.s64 	%rd3587, %rd2836, %rd903;
	and.b64  	%rd3588, %rd3587, 4294967295;
	sub.s64 	%rd3589, %rd3588, %rd4180;
	add.s64 	%rd4182, %rd3589, -9223372019674906624;
	add.s64 	%rd4181, %rd4181, -1;
$L__BB0_760:
	setp.eq.s64 	%p1057, %rd919, -9223372019674906624;
	setp.eq.s64 	%p1058, %rd2861, -9223372019674906624;
	add.s64 	%rd3592, %rd4182, %rd1027;
	setp.lt.u64 	%p1059, %rd3592, %rd4182;
	add.s64 	%rd3593, %rd3592, 9223372019674906624;
	selp.b64 	%rd3594, %rd3593, %rd3592, %p1059;
	setp.gt.u64 	%p1060, %rd3594, -9223372019674906625;
	add.s64 	%rd3595, %rd3594, 9223372019674906624;
	selp.b64 	%rd1042, %rd3595, %rd3594, %p1060;
	or.pred  	%p1061, %p1059, %p1060;
	selp.u64 	%rd3596, 1, 0, %p1061;
	add.s64 	%rd3597, %rd4181, %rd1028;
	add.s64 	%rd3598, %rd3597, %rd3596;
	setp.lt.u64 	%p1062, %rd3598, %rd1028;
	add.s64 	%rd3599, %rd3598, 9223372019674906624;
	selp.b64 	%rd3600, %rd3599, %rd3598, %p1062;
	setp.gt.u64 	%p1063, %rd3600, -9223372019674906625;
	add.s64 	%rd3601, %rd3600, 9223372019674906624;
	selp.b64 	%rd1043, %rd3601, %rd3600, %p1063;
	or.pred  	%p1064, %p1062, %p1063;
	selp.u32 	%r151, 1, 0, %p1064;
	and.pred  	%p1065, %p1057, %p1058;
	mov.b64 	%rd4186, 0;
	mov.b32 	%r766, -1;
	mov.u64 	%rd4185, %rd4186;
	@%p1065 bra 	$L__BB0_771;
	setp.ne.s64 	%p1067, %rd2861, -9223372019674906624;
	and.pred  	%p1068, %p1057, %p1067;
	mov.b32 	%r766, 0;
	mov.u64 	%rd4185, %rd2861;
	@%p1068 bra 	$L__BB0_771;
	setp.ne.s64 	%p1070, %rd919, -9223372019674906624;
	and.pred  	%p1071, %p1070, %p1067;
	mov.u64 	%rd4185, %rd919;
	@%p1071 bra 	$L__BB0_771;
	max.u64 	%rd3604, %rd919, %rd2861;
	setp.gt.u64 	%p1072, %rd3604, 3037000502;
	@%p1072 bra 	$L__BB0_765;
	mul.lo.s64 	%rd1044, %rd2861, %rd919;
	mov.u64 	%rd4185, %rd4186;
	mov.u64 	%rd4186, %rd1044;
	bra.uni 	$L__BB0_771;
$L__BB0_765:
	shr.u64 	%rd3605, %rd2861, 32;
	shr.u64 	%rd3606, %rd919, 31;
	and.b64  	%rd3607, %rd3606, 8589934590;
	mul.lo.s64 	%rd3608, %rd3607, %rd3605;
	and.b64  	%rd3609, %rd3608, 8053063680;
	shr.u64 	%rd3610, %rd3609, 29;
	and.b64  	%rd3611, %rd3608, 536870910;
	setp.lt.u64 	%p1073, %rd3611, %rd3610;
	@%p1073 bra 	$L__BB0_767;
	shr.u64 	%rd3612, %rd919, 31;
	and.b64  	%rd3613, %rd3612, 8589934590;
	shr.u64 	%rd3614, %rd2861, 32;
	mul.lo.s64 	%rd3615, %rd3613, %rd3614;
	and.b64  	%rd3616, %rd3615, 8053063680;
	shr.u64 	%rd4183, %rd3616, 29;
	and.b64  	%rd3617, %rd3615, 536870910;
	sub.s64 	%rd3618, %rd3617, %rd4183;
	shl.b64 	%rd4184, %rd3618, 34;
	bra.uni 	$L__BB0_768;
$L__BB0_767:
	shr.u64 	%rd3619, %rd919, 31;
	and.b64  	%rd3620, %rd3619, 8589934590;
	shr.u64 	%rd3621, %rd2861, 32;
	mul.lo.s64 	%rd3622, %rd3620, %rd3621;
	and.b64  	%rd3623, %rd3622, 8053063680;
	shr.u64 	%rd3624, %rd3623, 29;
	and.b64  	%rd3625, %rd3622, 536870910;
	sub.s64 	%rd3626, %rd3625, %rd3624;
	add.s64 	%rd4183, %rd3624, -1;
	shl.b64 	%rd3627, %rd3626, 34;
	add.s64 	%rd4184, %rd3627, -9223372019674906624;
$L__BB0_768:
	shr.u64 	%rd3628, %rd919, 31;
	and.b64  	%rd3629, %rd3628, 8589934590;
	shr.u64 	%rd3630, %rd2861, 32;
	mul.lo.s64 	%rd3631, %rd3629, %rd3630;
	and.b64  	%rd3632, %rd3631, 8589934590;
	sub.s64 	%rd4185, %rd3632, %rd4183;
	mul.lo.s64 	%rd3633, %rd2861, %rd919;
	and.b64  	%rd3634, %rd3633, 4294967295;
	setp.lt.u64 	%p1074, %rd3634, %rd4184;
	@%p1074 bra 	$L__BB0_770;
	mul.lo.s64 	%rd3635, %rd2861, %rd919;
	and.b64  	%rd3636, %rd3635, 4294967295;
	sub.s64 	%rd4186, %rd3636, %rd4184;
	bra.uni 	$L__BB0_771;
$L__BB0_770:
	mul.lo.s64 	%rd3637, %rd2861, %rd919;
	and.b64  	%rd3638, %rd3637, 4294967295;
	sub.s64 	%rd3639, %rd3638, %rd4184;
	add.s64 	%rd4186, %rd3639, -9223372019674906624;
	add.s64 	%rd4185, %rd4185, -1;
$L__BB0_771:
	setp.lt.u64 	%p1075, %rd1042, %rd4186;
	sub.s64 	%rd3641, %rd1042, %rd4186;
	add.s64 	%rd3642, %rd3641, -9223372019674906624;
	selp.b64 	%rd3643, %rd3642, %rd3641, %p1075;
	selp.u64 	%rd3644, 1, 0, %p1075;
	add.s64 	%rd3645, %rd4185, %rd3644;
	setp.lt.u64 	%p1076, %rd1043, %rd3645;
	sub.s64 	%rd3646, %rd1043, %rd3645;
	add.s64 	%rd3647, %rd3646, -9223372019674906624;
	selp.b64 	%rd3648, %rd3647, %rd3646, %p1076;
	selp.s32 	%r674, -1, 0, %p1076;
	add.s32 	%r675, %r760, %r759;
	add.s32 	%r676, %r675, %r141;
	add.s32 	%r677, %r676, %r761;
	add.s32 	%r678, %r677, %r143;
	add.s32 	%r679, %r678, %r762;
	add.s32 	%r680, %r679, %r145;
	add.s32 	%r681, %r680, %r763;
	add.s32 	%r682, %r681, %r147;
	add.s32 	%r683, %r682, %r764;
	add.s32 	%r684, %r683, %r149;
	add.s32 	%r685, %r684, %r765;
	add.s32 	%r686, %r685, %r151;
	add.s32 	%r687, %r686, %r766;
	add.s32 	%r153, %r687, %r674;
	add.s64 	%rd3649, %rd3643, %rd934;
	setp.lt.u64 	%p1077, %rd3649, %rd3643;
	add.s64 	%rd3650, %rd3649, 9223372019674906624;
	selp.b64 	%rd3651, %rd3650, %rd3649, %p1077;
	setp.gt.u64 	%p1078, %rd3651, -9223372019674906625;
	add.s64 	%rd3652, %rd3651, 9223372019674906624;
	or.pred  	%p1079, %p1077, %p1078;
	selp.b64 	%rd6, %rd3652, %rd3651, %p1078;
	selp.u16 	%rs178, 1, 0, %p1079;
	add.s16 	%rs295, %rs56, %rs178;
	add.s64 	%rd3653, %rd3648, %rd4154;
	setp.lt.u64 	%p1080, %rd3653, %rd3648;
	add.s64 	%rd3654, %rd3653, 9223372019674906624;
	selp.b64 	%rd3655, %rd3654, %rd3653, %p1080;
	setp.gt.u64 	%p1081, %rd3655, -9223372019674906625;
	add.s64 	%rd3656, %rd3655, 9223372019674906624;
	or.pred  	%p1082, %p1080, %p1081;
	selp.b64 	%rd1058, %rd3656, %rd3655, %p1081;
	selp.u16 	%rs179, 1, 0, %p1082;
	add.s16 	%rs61, %rs1, %rs179;
	setp.lt.s32 	%p1083, %r153, 1;
	@%p1083 bra 	$L__BB0_775;
	cvt.u64.u32 	%rd1059, %r153;
	setp.lt.u64 	%p1087, %rd254, %rd1059;
	@%p1087 bra 	$L__BB0_774;
	sub.s64 	%rd4187, %rd254, %rd1059;
	bra.uni 	$L__BB0_776;
$L__BB0_774:
	sub.s64 	%rd3663, %rd254, %rd1059;
	add.s64 	%rd4187, %rd3663, -9223372019674906624;
	add.s16 	%rs291, %rs291, -1;
	bra.uni 	$L__BB0_776;
$L__BB0_775:
	cvt.u64.u32 	%rd3657, %r153;
	cvt.s64.s16 	%rd3658, %rd3657;
	sub.s64 	%rd3659, %rd254, %rd3658;
	setp.lt.u64 	%p1084, %rd3659, %rd254;
	add.s64 	%rd3660, %rd3659, 9223372019674906624;
	selp.b64 	%rd3661, %rd3660, %rd3659, %p1084;
	setp.gt.u64 	%p1085, %rd3661, -9223372019674906625;
	add.s64 	%rd3662, %rd3661, 9223372019674906624;
	or.pred  	%p1086, %p1084, %p1085;
	selp.b64 	%rd4187, %rd3662, %rd3661, %p1085;
	selp.u16 	%rs180, 1, 0, %p1086;
	add.s16 	%rs291, %rs291, %rs180;
$L__BB0_776:
	setp.eq.s64 	%p1088, %rd795, -9223372019674906624;
	and.pred  	%p1090, %p1088, %p1058;
	mov.b64 	%rd4191, 0;
	mov.b16 	%rs274, 1;
	mov.u64 	%rd4190, %rd4191;
	@%p1090 bra 	$L__BB0_787;
	setp.ne.s64 	%p1092, %rd2861, -9223372019674906624;
	and.pred  	%p1093, %p1088, %p1092;
	mov.b16 	%rs274, 0;
	mov.u64 	%rd4190, %rd2861;
	@%p1093 bra 	$L__BB0_787;
	setp.ne.s64 	%p1095, %rd795, -9223372019674906624;
	and.pred  	%p1096, %p1095, %p1092;
	mov.u64 	%rd4190, %rd795;
	@%p1096 bra 	$L__BB0_787;
	max.u64 	%rd3667, %rd795, %rd2861;
	setp.gt.u64 	%p1097, %rd3667, 3037000502;
	@%p1097 bra 	$L__BB0_781;
	mul.lo.s64 	%rd1064, %rd2861, %rd795;
	mov.u64 	%rd4190, %rd4191;
	mov.u64 	%rd4191, %rd1064;
	bra.uni 	$L__BB0_787;
$L__BB0_781:
	shr.u64 	%rd3668, %rd2861, 32;
	mul.lo.s64 	%rd3669, %rd2861, %rd795;
	and.b64  	%rd1065, %rd3669, 4294967295;
	shr.u64 	%rd3670, %rd795, 31;
	and.b64  	%rd3671, %rd3670, 8589934590;
	mul.lo.s64 	%rd3672, %rd3671, %rd3668;
	and.b64  	%rd1066, %rd3672, 8589934590;
	shr.u64 	%rd4188, %rd1066, 29;
	and.b64  	%rd1067, %rd3672, 536870910;
	setp.lt.u64 	%p1098, %rd1067, %rd4188;
	@%p1098 bra 	$L__BB0_783;
	sub.s64 	%rd3674, %rd1067, %rd4188;
	shl.b64 	%rd4189, %rd3674, 34;
	bra.uni 	$L__BB0_784;
$L__BB0_783:
	shr.u64 	%rd3675, %rd1066, 29;
	sub.s64 	%rd3676, %rd1067, %rd3675;
	add.s64 	%rd4188, %rd3675, -1;
	shl.b64 	%rd3677, %rd3676, 34;
	add.s64 	%rd4189, %rd3677, -9223372019674906624;
$L__BB0_784:
	sub.s64 	%rd4190, %rd1066, %rd4188;
	setp.lt.u64 	%p1099, %rd1065, %rd4189;
	@%p1099 bra 	$L__BB0_786;
	sub.s64 	%rd4191, %rd1065, %rd4189;
	bra.uni 	$L__BB0_787;
$L__BB0_786:
	sub.s64 	%rd3678, %rd1065, %rd4189;
	add.s64 	%rd4191, %rd3678, -9223372019674906624;
	add.s64 	%rd4190, %rd4190, -1;
$L__BB0_787:
	setp.eq.s64 	%p1100, %rd812, -9223372019674906624;
	setp.eq.s64 	%p1101, %rd2882, -9223372019674906624;
	and.pred  	%p1102, %p1100, %p1101;
	mov.b64 	%rd4195, 0;
	mov.b16 	%rs275, 1;
	mov.u64 	%rd4194, %rd4195;
	@%p1102 bra 	$L__BB0_798;
	setp.ne.s64 	%p1104, %rd2882, -9223372019674906624;
	and.pred  	%p1105, %p1100, %p1104;
	mov.b16 	%rs275, 0;
	mov.u64 	%rd4194, %rd2882;
	@%p1105 bra 	$L__BB0_798;
	setp.ne.s64 	%p1107, %rd812, -9223372019674906624;
	and.pred  	%p1108, %p1107, %p1104;
	mov.u64 	%rd4194, %rd812;
	@%p1108 bra 	$L__BB0_798;
	max.u64 	%rd3683, %rd812, %rd2882;
	setp.gt.u64 	%p1109, %rd3683, 3037000502;
	@%p1109 bra 	$L__BB0_792;
	mul.lo.s64 	%rd1080, %rd2882, %rd812;
	mov.u64 	%rd4194, %rd4195;
	mov.u64 	%rd4195, %rd1080;
	bra.uni 	$L__BB0_798;
$L__BB0_792:
	shr.u64 	%rd3684, %rd2882, 32;
	mul.lo.s64 	%rd3685, %rd2882, %rd812;
	and.b64  	%rd1081, %rd3685, 4294967295;
	shr.u64 	%rd3686, %rd812, 31;
	and.b64  	%rd3687, %rd3686, 8589934590;
	mul.lo.s64 	%rd3688, %rd3687, %rd3684;
	and.b64  	%rd1082, %rd3688, 8589934590;
	shr.u64 	%rd4192, %rd1082, 29;
	and.b64  	%rd1083, %rd3688, 536870910;
	setp.lt.u64 	%p1110, %rd1083, %rd4192;
	@%p1110 bra 	$L__BB0_794;
	sub.s64 	%rd3690, %rd1083, %rd4192;
	shl.b64 	%rd4193, %rd3690, 34;
	bra.uni 	$L__BB0_795;
$L__BB0_794:
	shr.u64 	%rd3691, %rd1082, 29;
	sub.s64 	%rd3692, %rd1083, %rd3691;
	add.s64 	%rd4192, %rd3691, -1;
	shl.b64 	%rd3693, %rd3692, 34;
	add.s64 	%rd4193, %rd3693, -9223372019674906624;
$L__BB0_795:
	sub.s64 	%rd4194, %rd1082, %rd4192;
	setp.lt.u64 	%p1111, %rd1081, %rd4193;
	@%p1111 bra 	$L__BB0_797;
	sub.s64 	%rd4195, %rd1081, %rd4193;
	bra.uni 	$L__BB0_798;
$L__BB0_797:
	sub.s64 	%rd3694, %rd1081, %rd4193;
	add.s64 	%rd4195, %rd3694, -9223372019674906624;
	add.s64 	%rd4194, %rd4194, -1;
$L__BB0_798:
	setp.eq.s64 	%p1112, %rd832, -9223372019674906624;
	setp.eq.s64 	%p1113, %rd2903, -9223372019674906624;
	add.s64 	%rd3697, %rd4195, %rd4191;
	setp.lt.u64 	%p1114, %rd3697, %rd4195;
	add.s64 	%rd3698, %rd3697, 9223372019674906624;
	selp.b64 	%rd3699, %rd3698, %rd3697, %p1114;
	setp.gt.u64 	%p1115, %rd3699, -9223372019674906625;
	add.s64 	%rd3700, %rd3699, 9223372019674906624;
	selp.b64 	%rd1096, %rd3700, %rd3699, %p1115;
	or.pred  	%p1116, %p1114, %p1115;
	selp.u64 	%rd3701, 1, 0, %p1116;
	add.s64 	%rd3702, %rd4194, %rd4190;
	add.s64 	%rd3703, %rd3702, %rd3701;
	setp.lt.u64 	%p1117, %rd3703, %rd4190;
	add.s64 	%rd3704, %rd3703, 9223372019674906624;
	selp.b64 	%rd3705, %rd3704, %rd3703, %p1117;
	setp.gt.u64 	%p1118, %rd3705, -9223372019674906625;
	add.s64 	%rd3706, %rd3705, 9223372019674906624;
	selp.b64 	%rd1097, %rd3706, %rd3705, %p1118;
	or.pred  	%p1119, %p1117, %p1118;
	selp.u16 	%rs67, 1, 0, %p1119;
	and.pred  	%p1120, %p1112, %p1113;
	mov.b64 	%rd4199, 0;
	mov.b16 	%rs276, 1;
	mov.u64 	%rd4198, %rd4199;
	@%p1120 bra 	$L__BB0_809;
	setp.ne.s64 	%p1122, %rd2903, -9223372019674906624;
	and.pred  	%p1123, %p1112, %p1122;
	mov.b16 	%rs276, 0;
	mov.u64 	%rd4198, %rd2903;
	@%p1123 bra 	$L__BB0_809;
	setp.ne.s64 	%p1125, %rd832, -9223372019674906624;
	and.pred  	%p1126, %p1125, %p1122;
	mov.u64 	%rd4198, %rd832;
	@%p1126 bra 	$L__BB0_809;
	max.u64 	%rd3709, %rd832, %rd2903;
	setp.gt.u64 	%p1127, %rd3709, 3037000502;
	@%p1127 bra 	$L__BB0_803;
	mul.lo.s64 	%rd1098, %rd2903, %rd832;
	mov.u64 	%rd4198, %rd4199;
	mov.u64 	%rd4199, %rd1098;
	bra.uni 	$L__BB0_809;
$L__BB0_803:
	shr.u64 	%rd3710, %rd2903, 32;
	mul.lo.s64 	%rd3711, %rd2903, %rd832;
	and.b64  	%rd1099, %rd3711, 4294967295;
	shr.u64 	%rd3712, %rd832, 31;
	and.b64  	%rd3713, %rd3712, 8589934590;
	mul.lo.s64 	%rd3714, %rd3713, %rd3710;
	and.b64  	%rd1100, %rd3714, 8589934590;
	shr.u64 	%rd4196, %rd1100, 29;
	and.b64  	%rd1102, %rd3714, 536870910;
	setp.lt.u64 	%p1128, %rd1102, %rd4196;
	@%p1128 bra 	$L__BB0_805;
	sub.s64 	%rd3715, %rd1102, %rd4196;
	shl.b64 	%rd4197, %rd3715, 34;
	bra.uni 	$L__BB0_806;
$L__BB0_805:
	sub.s64 	%rd3716, %rd1102, %rd4196;
	add.s64 	%rd4196, %rd4196, -1;
	shl.b64 	%rd3717, %rd3716, 34;
	add.s64 	%rd4197, %rd3717, -9223372019674906624;
$L__BB0_806:
	sub.s64 	%rd4198, %rd1100, %rd4196;
	setp.lt.u64 	%p1129, %rd1099, %rd4197;
	@%p1129 bra 	$L__BB0_808;
	sub.s64 	%rd4199, %rd1099, %rd4197;
	bra.uni 	$L__BB0_809;
$L__BB0_808:
	sub.s64 	%rd3718, %rd1099, %rd4197;
	add.s64 	%rd4199, %rd3718, -9223372019674906624;
	add.s64 	%rd4198, %rd4198, -1;
$L__BB0_809:
	setp.eq.s64 	%p1130, %rd852, -9223372019674906624;
	setp.eq.s64 	%p1131, %rd2956, -9223372019674906624;
	add.s64 	%rd3721, %rd4199, %rd1096;
	setp.lt.u64 	%p1132, %rd3721, %rd4199;
	add.s64 	%rd3722, %rd3721, 9223372019674906624;
	selp.b64 	%rd3723, %rd3722, %rd3721, %p1132;
	setp.gt.u64 	%p1133, %rd3723, -9223372019674906625;
	add.s64 	%rd3724, %rd3723, 9223372019674906624;
	selp.b64 	%rd1114, %rd3724, %rd3723, %p1133;
	or.pred  	%p1134, %p1132, %p1133;
	selp.u64 	%rd3725, 1, 0, %p1134;
	add.s64 	%rd3726, %rd4198, %rd1097;
	add.s64 	%rd3727, %rd3726, %rd3725;
	setp.lt.u64 	%p1135, %rd3727, %rd1097;
	add.s64 	%rd3728, %rd3727, 9223372019674906624;
	selp.b64 	%rd3729, %rd3728, %rd3727, %p1135;
	setp.gt.u64 	%p1136, %rd3729, -9223372019674906625;
	add.s64 	%rd3730, %rd3729, 9223372019674906624;
	selp.b64 	%rd1115, %rd3730, %rd3729, %p1136;
	or.pred  	%p1137, %p1135, %p1136;
	selp.u16 	%rs69, 1, 0, %p1137;
	and.pred  	%p1138, %p1130, %p1131;
	mov.b64 	%rd4203, 0;
	mov.b16 	%rs277, 1;
	mov.u64 	%rd4202, %rd4203;
	@%p1138 bra 	$L__BB0_820;
	setp.ne.s64 	%p1140, %rd2956, -9223372019674906624;
	and.pred  	%p1141, %p1130, %p1140;
	mov.b16 	%rs277, 0;
	mov.u64 	%rd4202, %rd2956;
	@%p1141 bra 	$L__BB0_820;
	setp.ne.s64 	%p1143, %rd852, -9223372019674906624;
	and.pred  	%p1144, %p1143, %p1140;
	mov.u64 	%rd4202, %rd852;
	@%p1144 bra 	$L__BB0_820;
	max.u64 	%rd3733, %rd852, %rd2956;
	setp.gt.u64 	%p1145, %rd3733, 3037000502;
	@%p1145 bra 	$L__BB0_814;
	mul.lo.s64 	%rd1116, %rd2956, %rd852;
	mov.u64 	%rd4202, %rd4203;
	mov.u64 	%rd4203, %rd1116;
	bra.uni 	$L__BB0_820;
$L__BB0_814:
	shr.u64 	%rd3734, %rd2956, 32;
	mul.lo.s64 	%rd3735, %rd2956, %rd852;
	and.b64  	%rd1117, %rd3735, 4294967295;
	shr.u64 	%rd3736, %rd852, 31;
	and.b64  	%rd3737, %rd3736, 8589934590;
	mul.lo.s64 	%rd3738, %rd3737, %rd3734;
	and.b64  	%rd1118, %rd3738, 8589934590;
	shr.u64 	%rd4200, %rd1118, 29;
	and.b64  	%rd1120, %rd3738, 536870910;
	setp.lt.u64 	%p1146, %rd1120, %rd4200;
	@%p1146 bra 	$L__BB0_816;
	sub.s64 	%rd3739, %rd1120, %rd4200;
	shl.b64 	%rd4201, %rd3739, 34;
	bra.uni 	$L__BB0_817;
$L__BB0_816:
	sub.s64 	%rd3740, %rd1120, %rd4200;
	add.s64 	%rd4200, %rd4200, -1;
	shl.b64 	%rd3741, %rd3740, 34;
	add.s64 	%rd4201, %rd3741, -9223372019674906624;
$L__BB0_817:
	sub.s64 	%rd4202, %rd1118, %rd4200;
	setp.lt.u64 	%p1147, %rd1117, %rd4201;
	@%p1147 bra 	$L__BB0_819;
	sub.s64 	%rd4203, %rd1117, %rd4201;
	bra.uni 	$L__BB0_820;
$L__BB0_819:
	sub.s64 	%rd3742, %rd1117, %rd4201;
	add.s64 	%rd4203, %rd3742, -9223372019674906624;
	add.s64 	%rd4202, %rd4202, -1;
$L__BB0_820:
	setp.eq.s64 	%p1149, %rd2981, -9223372019674906624;
	add.s64 	%rd3745, %rd4203, %rd1114;
	setp.lt.u64 	%p1150, %rd3745, %rd4203;
	add.s64 	%rd3746, %rd3745, 9223372019674906624;
	selp.b64 	%rd3747, %rd3746, %rd3745, %p1150;
	setp.gt.u64 	%p1151, %rd3747, -9223372019674906625;
	add.s64 	%rd3748, %rd3747, 9223372019674906624;
	selp.b64 	%rd1132, %rd3748, %rd3747, %p1151;
	or.pred  	%p1152, %p1150, %p1151;
	selp.u64 	%rd3749, 1, 0, %p1152;
	add.s64 	%rd3750, %rd4202, %rd1115;
	add.s64 	%rd3751, %rd3750, %rd3749;
	setp.lt.u64 	%p1153, %rd3751, %rd1115;
	add.s64 	%rd3752, %rd3751, 9223372019674906624;
	selp.b64 	%rd3753, %rd3752, %rd3751, %p1153;
	setp.gt.u64 	%p1154, %rd3753, -9223372019674906625;
	add.s64 	%rd3754, %rd3753, 9223372019674906624;
	selp.b64 	%rd1133, %rd3754, %rd3753, %p1154;
	or.pred  	%p1155, %p1153, %p1154;
	selp.u16 	%rs71, 1, 0, %p1155;
	and.pred  	%p1156, %p1003, %p1149;
	mov.b64 	%rd4207, 0;
	mov.b16 	%rs278, 1;
	mov.u64 	%rd4206, %rd4207;
	@%p1156 bra 	$L__BB0_831;
	setp.ne.s64 	%p1158, %rd2981, -9223372019674906624;
	and.pred  	%p1159, %p1003, %p1158;
	mov.b16 	%rs278, 0;
	mov.u64 	%rd4206, %rd2981;
	@%p1159 bra 	$L__BB0_831;
	setp.ne.s64 	%p1161, %rd870, -9223372019674906624;
	and.pred  	%p1162, %p1161, %p1158;
	mov.u64 	%rd4206, %rd870;
	@%p1162 bra 	$L__BB0_831;
	max.u64 	%rd3757, %rd870, %rd2981;
	setp.gt.u64 	%p1163, %rd3757, 3037000502;
	@%p1163 bra 	$L__BB0_825;
	mul.lo.s64 	%rd1134, %rd2981, %rd870;
	mov.u64 	%rd4206, %rd4207;
	mov.u64 	%rd4207, %rd1134;
	bra.uni 	$L__BB0_831;
$L__BB0_825:
	shr.u64 	%rd3758, %rd2981, 32;
	mul.lo.s64 	%rd3759, %rd2981, %rd870;
	and.b64  	%rd1135, %rd3759, 4294967295;
	shr.u64 	%rd3760, %rd870, 31;
	and.b64  	%rd3761, %rd3760, 8589934590;
	mul.lo.s64 	%rd3762, %rd3761, %rd3758;
	and.b64  	%rd1136, %rd3762, 8589934590;
	shr.u64 	%rd4204, %rd1136, 29;
	and.b64  	%rd1138, %rd3762, 536870910;
	setp.lt.u64 	%p1164, %rd1138, %rd4204;
	@%p1164 bra 	$L__BB0_827;
	sub.s64 	%rd3763, %rd1138, %rd4204;
	shl.b64 	%rd4205, %rd3763, 34;
	bra.uni 	$L__BB0_828;
$L__BB0_827:
	sub.s64 	%rd3764, %rd1138, %rd4204;
	add.s64 	%rd4204, %rd4204, -1;
	shl.b64 	%rd3765, %rd3764, 34;
	add.s64 	%rd4205, %rd3765, -9223372019674906624;
$L__BB0_828:
	sub.s64 	%rd4206, %rd1136, %rd4204;
	setp.lt.u64 	%p1165, %rd1135, %rd4205;
	@%p1165 bra 	$L__BB0_830;
	sub.s64 	%rd4207, %rd1135, %rd4205;
	bra.uni 	$L__BB0_831;
$L__BB0_830:
	sub.s64 	%rd3766, %rd1135, %rd4205;
	add.s64 	%rd4207, %rd3766, -9223372019674906624;
	add.s64 	%rd4206, %rd4206, -1;
$L__BB0_831:
	add.s64 	%rd3769, %rd4207, %rd1132;
	setp.lt.u64 	%p1168, %rd3769, %rd4207;
	add.s64 	%rd3770, %rd3769, 9223372019674906624;
	selp.b64 	%rd3771, %rd3770, %rd3769, %p1168;
	setp.gt.u64 	%p1169, %rd3771, -9223372019674906625;
	add.s64 	%rd3772, %rd3771, 9223372019674906624;
	selp.b64 	%rd1150, %rd3772, %rd3771, %p1169;
	or.pred  	%p1170, %p1168, %p1169;
	selp.u64 	%rd3773, 1, 0, %p1170;
	add.s64 	%rd3774, %rd4206, %rd1133;
	add.s64 	%rd3775, %rd3774, %rd3773;
	setp.lt.u64 	%p1171, %rd3775, %rd1133;
	add.s64 	%rd3776, %rd3775, 9223372019674906624;
	selp.b64 	%rd3777, %rd3776, %rd3775, %p1171;
	setp.gt.u64 	%p1172, %rd3777, -9223372019674906625;
	add.s64 	%rd3778, %rd3777, 9223372019674906624;
	selp.b64 	%rd1151, %rd3778, %rd3777, %p1172;
	or.pred  	%p1173, %p1171, %p1172;
	selp.u16 	%rs73, 1, 0, %p1173;
	and.pred  	%p1174, %p1021, %p1004;
	mov.b64 	%rd4211, 0;
	mov.b16 	%rs279, 1;
	mov.u64 	%rd4210, %rd4211;
	@%p1174 bra 	$L__BB0_842;
	setp.eq.s64 	%p1175, %rd887, -9223372019674906624;
	setp.ne.s64 	%p1176, %rd3006, -9223372019674906624;
	and.pred  	%p1177, %p1175, %p1176;
	mov.b16 	%rs279, 0;
	mov.u64 	%rd4210, %rd3006;
	@%p1177 bra 	$L__BB0_842;
	setp.ne.s64 	%p1178, %rd3006, -9223372019674906624;
	setp.ne.s64 	%p1179, %rd887, -9223372019674906624;
	and.pred  	%p1180, %p1179, %p1178;
	mov.u64 	%rd4210, %rd887;
	@%p1180 bra 	$L__BB0_842;
	max.u64 	%rd3781, %rd887, %rd3006;
	setp.gt.u64 	%p1181, %rd3781, 3037000502;
	@%p1181 bra 	$L__BB0_836;
	mul.lo.s64 	%rd1152, %rd3006, %rd887;
	mov.u64 	%rd4210, %rd4211;
	mov.u64 	%rd4211, %rd1152;
	bra.uni 	$L__BB0_842;
$L__BB0_836:
	shr.u64 	%rd3782, %rd3006, 32;
	mul.lo.s64 	%rd3783, %rd3006, %rd887;
	and.b64  	%rd1153, %rd3783, 4294967295;
	shr.u64 	%rd3784, %rd887, 31;
	and.b64  	%rd3785, %rd3784, 8589934590;
	mul.lo.s64 	%rd3786, %rd3785, %rd3782;
	and.b64  	%rd1154, %rd3786, 8589934590;
	shr.u64 	%rd4208, %rd1154, 29;
	and.b64  	%rd1156, %rd3786, 536870910;
	setp.lt.u64 	%p1182, %rd1156, %rd4208;
	@%p1182 bra 	$L__BB0_838;
	sub.s64 	%rd3787, %rd1156, %rd4208;
	shl.b64 	%rd4209, %rd3787, 34;
	bra.uni 	$L__BB0_839;
$L__BB0_838:
	sub.s64 	%rd3788, %rd1156, %rd4208;
	add.s64 	%rd4208, %rd4208, -1;
	shl.b64 	%rd3789, %rd3788, 34;
	add.s64 	%rd4209, %rd3789, -9223372019674906624;
$L__BB0_839:
	sub.s64 	%rd4210, %rd1154, %rd4208;
	setp.lt.u64 	%p1183, %rd1153, %rd4209;
	@%p1183 bra 	$L__BB0_841;
	sub.s64 	%rd4211, %rd1153, %rd4209;
	bra.uni 	$L__BB0_842;
$L__BB0_841:
	sub.s64 	%rd3790, %rd1153, %rd4209;
	add.s64 	%rd4211, %rd3790, -9223372019674906624;
	add.s64 	%rd4210, %rd4210, -1;
$L__BB0_842:
	setp.eq.s64 	%p1184, %rd903, -9223372019674906624;
	setp.eq.s64 	%p1185, %rd3054, -9223372019674906624;
	add.s64 	%rd3793, %rd4211, %rd1150;
	setp.lt.u64 	%p1186, %rd3793, %rd4211;
	add.s64 	%rd3794, %rd3793, 9223372019674906624;
	selp.b64 	%rd3795, %rd3794, %rd3793, %p1186;
	setp.gt.u64 	%p1187, %rd3795, -9223372019674906625;
	add.s64 	%rd3796, %rd3795, 9223372019674906624;
	selp.b64 	%rd1168, %rd3796, %rd3795, %p1187;
	or.pred  	%p1188, %p1186, %p1187;
	selp.u64 	%rd3797, 1, 0, %p1188;
	add.s64 	%rd3798, %rd4210, %rd1151;
	add.s64 	%rd3799, %rd3798, %rd3797;
	setp.lt.u64 	%p1189, %rd3799, %rd1151;
	add.s64 	%rd3800, %rd3799, 9223372019674906624;
	selp.b64 	%rd3801, %rd3800, %rd3799, %p1189;
	setp.gt.u64 	%p1190, %rd3801, -9223372019674906625;
	add.s64 	%rd3802, %rd3801, 9223372019674906624;
	selp.b64 	%rd1169, %rd3802, %rd3801, %p1190;
	or.pred  	%p1191, %p1189, %p1190;
	selp.u16 	%rs75, 1, 0, %p1191;
	and.pred  	%p1192, %p1184, %p1185;
	mov.b64 	%rd4215, 0;
	mov.b16 	%rs280, 1;
	mov.u64 	%rd4214, %rd4215;
	@%p1192 bra 	$L__BB0_853;
	setp.eq.s64 	%p1193, %rd903, -9223372019674906624;
	setp.ne.s64 	%p1194, %rd3054, -9223372019674906624;
	and.pred  	%p1195, %p1193, %p1194;
	mov.b16 	%rs280, 0;
	mov.u64 	%rd4214, %rd3054;
	@%p1195 bra 	$L__BB0_853;
	setp.ne.s64 	%p1196, %rd3054, -9223372019674906624;
	setp.ne.s64 	%p1197, %rd903, -9223372019674906624;
	and.pred  	%p1198, %p1197, %p1196;
	mov.u64 	%rd4214, %rd903;
	@%p1198 bra 	$L__BB0_853;
	max.u64 	%rd3805, %rd903, %rd3054;
	setp.gt.u64 	%p1199, %rd3805, 3037000502;
	@%p1199 bra 	$L__BB0_847;
	mul.lo.s64 	%rd1170, %rd3054, %rd903;
	mov.u64 	%rd4214, %rd4215;
	mov.u64 	%rd4215, %rd1170;
	bra.uni 	$L__BB0_853;
$L__BB0_847:
	shr.u64 	%rd3806, %rd3054, 32;
	mul.lo.s64 	%rd3807, %rd3054, %rd903;
	and.b64  	%rd1171, %rd3807, 4294967295;
	shr.u64 	%rd3808, %rd903, 31;
	and.b64  	%rd3809, %rd3808, 8589934590;
	mul.lo.s64 	%rd3810, %rd3809, %rd3806;
	and.b64  	%rd1172, %rd3810, 8589934590;
	shr.u64 	%rd4212, %rd1172, 29;
	and.b64  	%rd1174, %rd3810, 536870910;
	setp.lt.u64 	%p1200, %rd1174, %rd4212;
	@%p1200 bra 	$L__BB0_849;
	sub.s64 	%rd3811, %rd1174, %rd4212;
	shl.b64 	%rd4213, %rd3811, 34;
	bra.uni 	$L__BB0_850;
$L__BB0_849:
	sub.s64 	%rd3812, %rd1174, %rd4212;
	add.s64 	%rd4212, %rd4212, -1;
	shl.b64 	%rd3813, %rd3812, 34;
	add.s64 	%rd4213, %rd3813, -9223372019674906624;
$L__BB0_850:
	sub.s64 	%rd4214, %rd1172, %rd4212;
	setp.lt.u64 	%p1201, %rd1171, %rd4213;
	@%p1201 bra 	$L__BB0_852;
	sub.s64 	%rd4215, %rd1171, %rd4213;
	bra.uni 	$L__BB0_853;
$L__BB0_852:
	sub.s64 	%rd3814, %rd1171, %rd4213;
	add.s64 	%rd4215, %rd3814, -9223372019674906624;
	add.s64 	%rd4214, %rd4214, -1;
$L__BB0_853:
	setp.eq.s64 	%p1202, %rd919, -9223372019674906624;
	setp.eq.s64 	%p1203, %rd2836, -9223372019674906624;
	add.s64 	%rd3817, %rd4215, %rd1168;
	setp.lt.u64 	%p1204, %rd3817, %rd4215;
	add.s64 	%rd3818, %rd3817, 9223372019674906624;
	selp.b64 	%rd3819, %rd3818, %rd3817, %p1204;
	setp.gt.u64 	%p1205, %rd3819, -9223372019674906625;
	add.s64 	%rd3820, %rd3819, 9223372019674906624;
	selp.b64 	%rd1186, %rd3820, %rd3819, %p1205;
	or.pred  	%p1206, %p1204, %p1205;
	selp.u64 	%rd3821, 1, 0, %p1206;
	add.s64 	%rd3822, %rd4214, %rd1169;
	add.s64 	%rd3823, %rd3822, %rd3821;
	setp.lt.u64 	%p1207, %rd3823, %rd1169;
	add.s64 	%rd3824, %rd3823, 9223372019674906624;
	selp.b64 	%rd3825, %rd3824, %rd3823, %p1207;
	setp.gt.u64 	%p1208, %rd3825, -9223372019674906625;
	add.s64 	%rd3826, %rd3825, 9223372019674906624;
	selp.b64 	%rd1187, %rd3826, %rd3825, %p1208;
	or.pred  	%p1209, %p1207, %p1208;
	selp.u16 	%rs77, 1, 0, %p1209;
	and.pred  	%p1210, %p1202, %p1203;
	mov.b64 	%rd4219, 0;
	mov.b16 	%rs281, 1;
	mov.u64 	%rd4218, %rd4219;
	@%p1210 bra 	$L__BB0_864;
	setp.eq.s64 	%p1211, %rd919, -9223372019674906624;
	setp.ne.s64 	%p1212, %rd2836, -9223372019674906624;
	and.pred  	%p1213, %p1211, %p1212;
	mov.b16 	%rs281, 0;
	mov.u64 	%rd4218, %rd2836;
	@%p1213 bra 	$L__BB0_864;
	setp.ne.s64 	%p1214, %rd2836, -9223372019674906624;
	setp.ne.s64 	%p1215, %rd919, -9223372019674906624;
	and.pred  	%p1216, %p1215, %p1214;
	mov.u64 	%rd4218, %rd919;
	@%p1216 bra 	$L__BB0_864;
	max.u64 	%rd3829, %rd919, %rd2836;
	setp.gt.u64 	%p1217, %rd3829, 3037000502;
	@%p1217 bra 	$L__BB0_858;
	mul.lo.s64 	%rd1188, %rd2836, %rd919;
	mov.u64 	%rd4218, %rd4219;
	mov.u64 	%rd4219, %rd1188;
	bra.uni 	$L__BB0_864;
$L__BB0_858:
	shr.u64 	%rd3830, %rd2836, 32;
	mul.lo.s64 	%rd3831, %rd2836, %rd919;
	and.b64  	%rd1189, %rd3831, 4294967295;
	shr.u64 	%rd3832, %rd919, 31;
	and.b64  	%rd3833, %rd3832, 8589934590;
	mul.lo.s64 	%rd3834, %rd3833, %rd3830;
	and.b64  	%rd1190, %rd3834, 8589934590;
	shr.u64 	%rd4216, %rd1190, 29;
	and.b64  	%rd1192, %rd3834, 536870910;
	setp.lt.u64 	%p1218, %rd1192, %rd4216;
	@%p1218 bra 	$L__BB0_860;
	sub.s64 	%rd3835, %rd1192, %rd4216;
	shl.b64 	%rd4217, %rd3835, 34;
	bra.uni 	$L__BB0_861;
$L__BB0_860:
	sub.s64 	%rd3836, %rd1192, %rd4216;
	add.s64 	%rd4216, %rd4216, -1;
	shl.b64 	%rd3837, %rd3836, 34;
	add.s64 	%rd4217, %rd3837, -9223372019674906624;
$L__BB0_861:
	sub.s64 	%rd4218, %rd1190, %rd4216;
	setp.lt.u64 	%p1219, %rd1189, %rd4217;
	@%p1219 bra 	$L__BB0_863;
	sub.s64 	%rd4219, %rd1189, %rd4217;
	bra.uni 	$L__BB0_864;
$L__BB0_863:
	sub.s64 	%rd3838, %rd1189, %rd4217;
	add.s64 	%rd4219, %rd3838, -9223372019674906624;
	add.s64 	%rd4218, %rd4218, -1;
$L__BB0_864:
	add.s64 	%rd3840, %rd4219, %rd1186;
	setp.lt.u64 	%p1220, %rd3840, %rd4219;
	add.s64 	%rd3841, %rd3840, 9223372019674906624;
	selp.b64 	%rd3842, %rd3841, %rd3840, %p1220;
	setp.gt.u64 	%p1221, %rd3842, -9223372019674906625;
	add.s64 	%rd3843, %rd3842, 9223372019674906624;
	selp.b64 	%rd3844, %rd3843, %rd3842, %p1221;
	or.pred  	%p1222, %p1220, %p1221;
	selp.u64 	%rd3845, 1, 0, %p1222;
	add.s64 	%rd3846, %rd4218, %rd1187;
	add.s64 	%rd3847, %rd3846, %rd3845;
	setp.lt.u64 	%p1223, %rd3847, %rd1187;
	add.s64 	%rd3848, %rd3847, 9223372019674906624;
	selp.b64 	%rd3849, %rd3848, %rd3847, %p1223;
	setp.gt.u64 	%p1224, %rd3849, -9223372019674906625;
	add.s64 	%rd3850, %rd3849, 9223372019674906624;
	selp.b64 	%rd3851, %rd3850, %rd3849, %p1224;
	or.pred  	%p1225, %p1223, %p1224;
	selp.u16 	%rs229, 1, 0, %p1225;
	add.s16 	%rs230, %rs275, %rs274;
	add.s16 	%rs231, %rs230, %rs67;
	add.s16 	%rs232, %rs231, %rs276;
	add.s16 	%rs233, %rs232, %rs69;
	add.s16 	%rs234, %rs233, %rs277;
	add.s16 	%rs235, %rs234, %rs71;
	add.s16 	%rs236, %rs235, %rs278;
	add.s16 	%rs237, %rs236, %rs73;
	add.s16 	%rs238, %rs237, %rs279;
	add.s16 	%rs239, %rs238, %rs75;
	add.s16 	%rs240, %rs239, %rs280;
	add.s16 	%rs241, %rs240, %rs77;
	add.s16 	%rs242, %rs241, %rs281;
	add.s16 	%rs79, %rs242, %rs229;
	add.s64 	%rd3852, %rd3844, %rd1058;
	setp.lt.u64 	%p1226, %rd3852, %rd3844;
	add.s64 	%rd3853, %rd3852, 9223372019674906624;
	selp.b64 	%rd3854, %rd3853, %rd3852, %p1226;
	setp.gt.u64 	%p1227, %rd3854, -9223372019674906625;
	add.s64 	%rd3855, %rd3854, 9223372019674906624;
	or.pred  	%p1228, %p1226, %p1227;
	selp.b64 	%rd5, %rd3855, %rd3854, %p1227;
	selp.u16 	%rs243, 1, 0, %p1228;
	add.s16 	%rs1, %rs61, %rs243;
	setp.lt.u64 	%p1229, %rd4187, %rd3851;
	add.s64 	%rd3856, %rd4187, -9223372019674906624;
	selp.s16 	%rs244, -1, 0, %p1229;
	add.s16 	%rs291, %rs291, %rs244;
	selp.b64 	%rd3857, %rd3856, %rd4187, %p1229;
	sub.s64 	%rd1205, %rd3857, %rd3851;
	setp.eq.s16 	%p1230, %rs79, 0;
	@%p1230 bra 	$L__BB0_868;
	cvt.u64.u16 	%rd1206, %rs79;
	setp.lt.u64 	%p1231, %rd1205, %rd1206;
	@%p1231 bra 	$L__BB0_867;
	sub.s64 	%rd4220, %rd1205, %rd1206;
	bra.uni 	$L__BB0_869;
$L__BB0_867:
	sub.s64 	%rd3858, %rd1205, %rd1206;
	add.s64 	%rd4220, %rd3858, -9223372019674906624;
	add.s16 	%rs291, %rs291, -1;
	bra.uni 	$L__BB0_869;
$L__BB0_868:
	setp.gt.u64 	%p1232, %rd1205, -9223372019674906625;
	add.s64 	%rd3859, %rd1205, 9223372019674906624;
	selp.b64 	%rd4220, %rd3859, %rd1205, %p1232;
	selp.u16 	%rs245, 1, 0, %p1232;
	add.s16 	%rs291, %rs291, %rs245;
$L__BB0_869:
	mov.u32 	%r688, %tid.x;
	shl.b32 	%r689, %r688, 6;
	mov.u32 	%r690, _ZZ10uniTwiddlePmS_ssssE5block;
	add.s32 	%r767, %r690, %r689;
	setp.lt.s16 	%p1233, %rs1, 1;
	cvt.s64.s16 	%rd1211, %rs1;
	setp.ge.u64 	%p1234, %rd4220, %rd1211;
	or.pred  	%p1235, %p1233, %p1234;
	@%p1235 bra 	$L__BB0_871;
	cvt.u64.u16 	%rd3860, %rs1;
	sub.s64 	%rd3861, %rd4220, %rd3860;
	add.s64 	%rd4221, %rd3861, -9223372019674906624;
	st.shared.u64 	[%r767], %rd4221;
	add.s16 	%rs291, %rs291, -1;
	bra.uni 	$L__BB0_873;
$L__BB0_871:
	sub.s64 	%rd4221, %rd4220, %rd1211;
	st.shared.u64 	[%r767], %rd4221;
	setp.lt.u64 	%p1236, %rd4221, -9223372019674906624;
	@%p1236 bra 	$L__BB0_873;
	add.s64 	%rd4221, %rd4221, 9223372019674906624;
	st.shared.u64 	[%r767], %rd4221;
	add.s16 	%rs291, %rs291, 1;
$L__BB0_873:
	add.s32 	%r155, %r767, 8;
	setp.gt.s16 	%p1237, %rs291, -1;
	@%p1237 bra 	$L__BB0_876;
	cvt.s64.s16 	%rd1216, %rs291;
	neg.s64 	%rd3862, %rd1216;
	setp.ge.u64 	%p1238, %rd4220, %rd3862;
	@%p1238 bra 	$L__BB0_876;
	add.s64 	%rd3864, %rd10, %rd1216;
	add.s64 	%rd4222, %rd3864, -9223372019674906624;
	st.shared.u64 	[%r155], %rd4222;
	add.s16 	%rs284, %rs284, -1;
	bra.uni 	$L__BB0_878;
$L__BB0_876:
	cvt.s64.s16 	%rd3863, %rs291;
	add.s64 	%rd4222, %rd10, %rd3863;
	st.shared.u64 	[%r155], %rd4222;
	setp.lt.u64 	%p1239, %rd4222, -9223372019674906624;
	@%p1239 bra 	$L__BB0_878;
	add.s64 	%rd4222, %rd4222, 9223372019674906624;
	st.shared.u64 	[%r155], %rd4222;
	add.s16 	%rs284, %rs284, 1;
$L__BB0_878:
	add.s32 	%r156, %r767, 16;
	setp.gt.s16 	%p1240, %rs284, -1;
	@%p1240 bra 	$L__BB0_881;
	cvt.s64.s16 	%rd1221, %rs284;
	neg.s64 	%rd3865, %rd1221;
	setp.ge.u64 	%p1241, %rd11, %rd3865;
	@%p1241 bra 	$L__BB0_881;
	add.s64 	%rd3868, %rd11, %rd1221;
	add.s64 	%rd3869, %rd3868, -9223372019674906624;
	st.shared.u64 	[%r156], %rd3869;
	add.s16 	%rs290, %rs290, -1;
	mov.b64 	%rd4223, 1;
	bra.uni 	$L__BB0_883;
$L__BB0_881:
	cvt.s64.s16 	%rd3866, %rs284;
	add.s64 	%rd4223, %rd11, %rd3866;
	st.shared.u64 	[%r156], %rd4223;
	setp.lt.u64 	%p1242, %rd4223, -9223372019674906624;
	@%p1242 bra 	$L__BB0_883;
	add.s64 	%rd4223, %rd4223, 9223372019674906624;
	st.shared.u64 	[%r156], %rd4223;
	add.s16 	%rs290, %rs290, 1;
$L__BB0_883:
	add.s32 	%r157, %r767, 24;
	setp.gt.s16 	%p1243, %rs290, -1;
	@%p1243 bra 	$L__BB0_886;
	cvt.s64.s16 	%rd1225, %rs290;
	neg.s64 	%rd3870, %rd1225;
	setp.ge.u64 	%p1244, %rd9, %rd3870;
	@%p1244 bra 	$L__BB0_886;
	add.s64 	%rd3873, %rd9, %rd1225;
	add.s64 	%rd3874, %rd3873, -9223372019674906624;
	st.shared.u64 	[%r157], %rd3874;
	add.s16 	%rs292, %rs292, -1;
	mov.b64 	%rd4224, 1;
	bra.uni 	$L__BB0_888;
$L__BB0_886:
	cvt.s64.s16 	%rd3871, %rs290;
	add.s64 	%rd4224, %rd9, %rd3871;
	st.shared.u64 	[%r157], %rd4224;
	setp.lt.u64 	%p1245, %rd4224, -9223372019674906624;
	@%p1245 bra 	$L__BB0_888;
	add.s64 	%rd4224, %rd4224, 9223372019674906624;
	st.shared.u64 	[%r157], %rd4224;
	add.s16 	%rs292, %rs292, 1;
$L__BB0_888:
	add.s32 	%r158, %r767, 32;
	setp.gt.s16 	%p1246, %rs292, -1;
	@%p1246 bra 	$L__BB0_891;
	cvt.s64.s16 	%rd1229, %rs292;
	neg.s64 	%rd3875, %rd1229;
	setp.ge.u64 	%p1247, %rd8, %rd3875;
	@%p1247 bra 	$L__BB0_891;
	add.s64 	%rd3878, %rd8, %rd1229;
	add.s64 	%rd3879, %rd3878, -9223372019674906624;
	st.shared.u64 	[%r158], %rd3879;
	add.s16 	%rs293, %rs293, -1;
	mov.b64 	%rd4225, 1;
	bra.uni 	$L__BB0_893;
$L__BB0_891:
	cvt.s64.s16 	%rd3876, %rs292;
	add.s64 	%rd4225, %rd8, %rd3876;
	st.shared.u64 	[%r158], %rd4225;
	setp.lt.u64 	%p1248, %rd4225, -9223372019674906624;
	@%p1248 bra 	$L__BB0_893;
	add.s64 	%rd4225, %rd4225, 9223372019674906624;
	st.shared.u64 	[%r158], %rd4225;
	add.s16 	%rs293, %rs293, 1;
$L__BB0_893:
	add.s32 	%r159, %r767, 40;
	setp.gt.s16 	%p1249, %rs293, -1;
	@%p1249 bra 	$L__BB0_896;
	cvt.s64.s16 	%rd1233, %rs293;
	neg.s64 	%rd3880, %rd1233;
	setp.ge.u64 	%p1250, %rd7, %rd3880;
	@%p1250 bra 	$L__BB0_896;
	add.s64 	%rd3883, %rd7, %rd1233;
	add.s64 	%rd3884, %rd3883, -9223372019674906624;
	st.shared.u64 	[%r159], %rd3884;
	add.s16 	%rs294, %rs294, -1;
	mov.b64 	%rd4226, 1;
	bra.uni 	$L__BB0_898;
$L__BB0_896:
	cvt.s64.s16 	%rd3881, %rs293;
	add.s64 	%rd4226, %rd7, %rd3881;
	st.shared.u64 	[%r159], %rd4226;
	setp.lt.u64 	%p1251, %rd4226, -9223372019674906624;
	@%p1251 bra 	$L__BB0_898;
	add.s64 	%rd4226, %rd4226, 9223372019674906624;
	st.shared.u64 	[%r159], %rd4226;
	add.s16 	%rs294, %rs294, 1;
$L__BB0_898:
	add.s32 	%r160, %r767, 48;
	setp.gt.s16 	%p1252, %rs294, -1;
	@%p1252 bra 	$L__BB0_901;
	cvt.s64.s16 	%rd1237, %rs294;
	neg.s64 	%rd3885, %rd1237;
	setp.ge.u64 	%p1253, %rd6, %rd3885;
	@%p1253 bra 	$L__BB0_901;
	add.s64 	%rd3888, %rd6, %rd1237;
	add.s64 	%rd3889, %rd3888, -9223372019674906624;
	st.shared.u64 	[%r160], %rd3889;
	add.s16 	%rs295, %rs295, -1;
	mov.b64 	%rd4227, 1;
	bra.uni 	$L__BB0_903;
$L__BB0_901:
	cvt.s64.s16 	%rd3886, %rs294;
	add.s64 	%rd4227, %rd6, %rd3886;
	st.shared.u64 	[%r160], %rd4227;
	setp.lt.u64 	%p1254, %rd4227, -9223372019674906624;
	@%p1254 bra 	$L__BB0_903;
	add.s64 	%rd4227, %rd4227, 9223372019674906624;
	st.shared.u64 	[%r160], %rd4227;
	add.s16 	%rs295, %rs295, 1;
$L__BB0_903:
	setp.gt.s16 	%p1255, %rs295, -1;
	@%p1255 bra 	$L__BB0_906;
	cvt.s64.s16 	%rd1241, %rs295;
	neg.s64 	%rd3890, %rd1241;
	setp.ge.u64 	%p1256, %rd5, %rd3890;
	@%p1256 bra 	$L__BB0_906;
	add.s64 	%rd3902, %rd5, %rd1241;
	add.s64 	%rd3903, %rd3902, -9223372019674906624;
	st.shared.u64 	[%r767+56], %rd3903;
	add.s16 	%rs1, %rs1, -1;
	bra.uni 	$L__BB0_916;
$L__BB0_906:
	cvt.s64.s16 	%rd3891, %rs295;
	add.s64 	%rd1242, %rd5, %rd3891;
	st.shared.u64 	[%r767+56], %rd1242;
	setp.lt.u64 	%p1257, %rd1242, -9223372019674906623;
	@%p1257 bra 	$L__BB0_916;
	add.s64 	%rd3892, %rd1242, 9223372019674906624;
	st.shared.u64 	[%r767+56], %rd3892;
	setp.eq.s64 	%p1258, %rd4221, 0;
	@%p1258 bra 	$L__BB0_909;
$L__BB0_908:
	ld.shared.u64 	%rd3899, [%r767];
	add.s64 	%rd3900, %rd3899, -1;
	st.shared.u64 	[%r767], %rd3900;
	bra.uni 	$L__BB0_916;
$L__BB0_909:
	mov.b64 	%rd3893, -9223372019674906625;
	st.shared.u64 	[%r767], %rd3893;
	setp.ne.s64 	%p1259, %rd4222, 0;
	mov.u32 	%r767, %r155;
	@%p1259 bra 	$L__BB0_908;
	mov.b64 	%rd3894, -9223372019674906625;
	st.shared.u64 	[%r155], %rd3894;
	setp.ne.s64 	%p1260, %rd4223, 0;
	mov.u32 	%r767, %r156;
	@%p1260 bra 	$L__BB0_908;
	mov.b64 	%rd3895, -9223372019674906625;
	st.shared.u64 	[%r156], %rd3895;
	setp.ne.s64 	%p1261, %rd4224, 0;
	mov.u32 	%r767, %r157;
	@%p1261 bra 	$L__BB0_908;
	mov.b64 	%rd3896, -9223372019674906625;
	st.shared.u64 	[%r157], %rd3896;
	setp.ne.s64 	%p1262, %rd4225, 0;
	mov.u32 	%r767, %r158;
	@%p1262 bra 	$L__BB0_908;
	mov.b64 	%rd3897, -9223372019674906625;
	st.shared.u64 	[%r158], %rd3897;
	setp.ne.s64 	%p1263, %rd4226, 0;
	mov.u32 	%r767, %r159;
	@%p1263 bra 	$L__BB0_908;
	mov.b64 	%rd3898, -9223372019674906625;
	st.shared.u64 	[%r159], %rd3898;
	setp.ne.s64 	%p1264, %rd4227, 0;
	mov.u32 	%r767, %r160;
	@%p1264 bra 	$L__BB0_908;
	mov.b64 	%rd3901, -9223372019674906625;
	st.shared.u64 	[%r160], %rd3901;
$L__BB0_916:
	ld.param.u64 	%rd3916, [_Z10uniTwiddlePmS_ssss_param_0];
	mov.u32 	%r691, %tid.x;
	shl.b32 	%r692, %r691, 6;
	mov.u32 	%r693, _ZZ10uniTwiddlePmS_ssssE5block;
	add.s32 	%r694, %r693, %r692;
	ld.shared.u64 	%rd3904, [%r694];
	shl.b32 	%r695, %r3, 6;
	cvt.s64.s32 	%rd3905, %r695;
	cvta.to.global.u64 	%rd3906, %rd3916;
	add.s64 	%rd3907, %rd3906, %rd3905;
	st.global.u64 	[%rd3907], %rd3904;
	ld.shared.u64 	%rd3908, [%r694+8];
	st.global.u64 	[%rd3907+8], %rd3908;
	ld.shared.u64 	%rd3909, [%r694+16];
	st.global.u64 	[%rd3907+16], %rd3909;
	ld.shared.u64 	%rd3910, [%r694+24];
	st.global.u64 	[%rd3907+24], %rd3910;
	ld.shared.u64 	%rd3911, [%r694+32];
	st.global.u64 	[%rd3907+32], %rd3911;
	ld.shared.u64 	%rd3912, [%r694+40];
	st.global.u64 	[%rd3907+40], %rd3912;
	ld.shared.u64 	%rd3913, [%r694+48];
	st.global.u64 	[%rd3907+48], %rd3913;
	ld.shared.u64 	%rd3914, [%r694+56];
	st.global.u64 	[%rd3907+56], %rd3914;
$L__BB0_917:
	add.s32 	%r162, %r3, 262144;
	bar.sync 	0;
	add.s32 	%r163, %r2, 1;
	setp.lt.u32 	%p1265, %r2, 63;
	setp.lt.s32 	%p1266, %r3, 16515072;
	and.pred  	%p1267, %p1265, %p1266;
	mov.u32 	%r2, %r163;
	mov.u32 	%r3, %r162;
	@%p1267 bra 	$L__BB0_2;
$L__BB0_918:
	ret;

}
	// .globl	_Z12uniTransposePmS_isss
.visible .entry _Z12uniTransposePmS_isss(
	.param .u64 .ptr .align 1 _Z12uniTransposePmS_isss_param_0,
	.param .u64 .ptr .align 1 _Z12uniTransposePmS_isss_param_1,
	.param .u32 _Z12uniTransposePmS_isss_param_2,
	.param .u16 _Z12uniTransposePmS_isss_param_3,
	.param .u16 _Z12uniTransposePmS_isss_param_4,
	.param .u16 _Z12uniTransposePmS_isss_param_5
)
{
	.reg .pred 	%p<6>;
	.reg .b16 	%rs<4>;
	.reg .b32 	%r<97>;
	.reg .b64 	%rd<29>;
	// demoted variable
	.shared .align 8 .b8 _ZZ12uniTransposePmS_isssE5block[4096];
	ld.param.u64 	%rd3, [_Z12uniTransposePmS_isss_param_0];
	ld.param.u64 	%rd4, [_Z12uniTransposePmS_isss_param_1];
	ld.param.u16 	%rs1, [_Z12uniTransposePmS_isss_param_3];
	ld.param.u16 	%rs2, [_Z12uniTransposePmS_isss_param_4];
	ld.param.u16 	%rs3, [_Z12uniTransposePmS_isss_param_5];
	cvta.to.global.u64 	%rd1, %rd4;
	cvta.to.global.u64 	%rd2, %rd3;
	mov.u32 	%r22, %ctaid.x;
	shl.b32 	%r23, %r22, 9;
	mov.u32 	%r1, %tid.x;
	add.s32 	%r94, %r23, %r1;
	setp.gt.s32 	%p1, %r94, 134217727;
	@%p1 bra 	$L__BB1_7;
	shl.b32 	%r24, %r1, 3;
	mov.u32 	%r25, _ZZ12uniTransposePmS_isssE5block;
	add.s32 	%r3, %r25, %r24;
	cvt.u32.u16 	%r26, %rs1;
	mov.b32 	%r27, -1;
	shl.b32 	%r4, %r27, %r26;
	cvt.u32.u16 	%r5, %rs3;
	cvt.u32.u16 	%r6, %rs2;
	and.b32  	%r7, %r1, 7;
	max.s32 	%r28, %r94, 133955584;
	sub.s32 	%r29, %r28, %r94;
	add.s32 	%r30, %r29, 262143;
	shr.u32 	%r31, %r30, 18;
	min.u32 	%r32, %r31, 511;
	add.s32 	%r8, %r32, 1;
	and.b32  	%r9, %r8, 3;
	setp.lt.u32 	%p2, %r30, 786432;
	@%p2 bra 	$L__BB1_4;
	and.b32  	%r33, %r8, 1020;
	neg.s32 	%r92, %r33;
$L__BB1_3:
	mul.wide.s32 	%rd5, %r94, 8;
	add.s64 	%rd6, %rd2, %rd5;
	ld.global.u64 	%rd7, [%rd6];
	st.shared.u64 	[%r3], %rd7;
	bar.sync 	0;
	shr.s32 	%r34, %r94, 3;
	and.b32  	%r35, %r34, %r4;
	sub.s32 	%r36, %r34, %r35;
	shr.s32 	%r37, %r36, %r5;
	shl.b32 	%r38, %r37, %r5;
	sub.s32 	%r39, %r36, %r38;
	shl.b32 	%r40, %r39, %r6;
	add.s32 	%r41, %r37, %r35;
	add.s32 	%r42, %r41, %r40;
	shl.b32 	%r43, %r42, 3;
	or.b32  	%r44, %r43, %r7;
	ld.shared.u64 	%rd8, [%r3];
	mul.wide.s32 	%rd9, %r44, 8;
	add.s64 	%rd10, %rd1, %rd9;
	st.global.u64 	[%rd10], %rd8;
	bar.sync 	0;
	ld.global.u64 	%rd11, [%rd6+2097152];
	st.shared.u64 	[%r3], %rd11;
	bar.sync 	0;
	add.s32 	%r45, %r94, 262144;
	shr.s32 	%r46, %r45, 3;
	and.b32  	%r47, %r46, %r4;
	sub.s32 	%r48, %r46, %r47;
	shr.s32 	%r49, %r48, %r5;
	shl.b32 	%r50, %r49, %r5;
	sub.s32 	%r51, %r48, %r50;
	shl.b32 	%r52, %r51, %r6;
	add.s32 	%r53, %r49, %r47;
	add.s32 	%r54, %r53, %r52;
	shl.b32 	%r55, %r54, 3;
	or.b32  	%r56, %r55, %r7;
	ld.shared.u64 	%rd12, [%r3];
	mul.wide.s32 	%rd13, %r56, 8;
	add.s64 	%rd14, %rd1, %rd13;
	st.global.u64 	[%rd14], %rd12;
	bar.sync 	0;
	ld.global.u64 	%rd15, [%rd6+4194304];
	st.shared.u64 	[%r3], %rd15;
	bar.sync 	0;
	add.s32 	%r57, %r94, 524288;
	shr.s32 	%r58, %r57, 3;
	and.b32  	%r59, %r58, %r4;
	sub.s32 	%r60, %r58, %r59;
	shr.s32 	%r61, %r60, %r5;
	shl.b32 	%r62, %r61, %r5;
	sub.s32 	%r63, %r60, %r62;
	shl.b32 	%r64, %r63, %r6;
	add.s32 	%r65, %r61, %r59;
	add.s32 	%r66, %r65, %r64;
	shl.b32 	%r67, %r66, 3;
	or.b32  	%r68, %r67, %r7;
	ld.shared.u64 	%rd16, [%r3];
	mul.wide.s32 	%rd17, %r68, 8;
	add.s64 	%rd18, %rd1, %rd17;
	st.global.u64 	[%rd18], %rd16;
	bar.sync 	0;
	ld.global.u64 	%rd19, [%rd6+6291456];
	st.shared.u64 	[%r3], %rd19;
	bar.sync 	0;
	add.s32 	%r69, %r94, 786432;
	shr.s32 	%r70, %r69, 3;
	and.b32  	%r71, %r70, %r4;
	sub.s32 	%r72, %r70, %r71;
	shr.s32 	%r73, %r72, %r5;
	shl.b32 	%r74, %r73, %r5;
	sub.s32 	%r75, %r72, %r74;
	shl.b32 	%r76, %r75, %r6;
	add.s32 	%r77, %r73, %r71;
	add.s32 	%r78, %r77, %r76;
	shl.b32 	%r79, %r78, 3;
	or.b32  	%r80, %r79, %r7;
	ld.shared.u64 	%rd20, [%r3];
	mul.wide.s32 	%rd21, %r80, 8;
	add.s64 	%rd22, %rd1, %rd21;
	st.global.u64 	[%rd22], %rd20;
	add.s32 	%r94, %r94, 1048576;
	bar.sync 	0;
	add.s32 	%r92, %r92, 4;
	setp.ne.s32 	%p3, %r92, 0;
	@%p3 bra 	$L__BB1_3;
$L__BB1_4:
	setp.eq.s32 	%p4, %r9, 0;
	@%p4 bra 	$L__BB1_7;
	neg.s32 	%r95, %r9;
$L__BB1_6:
	.pragma "nounroll";
	mul.wide.s32 	%rd23, %r94, 8;
	add.s64 	%rd24, %rd2, %rd23;
	ld.global.u64 	%rd25, [%rd24];
	st.shared.u64 	[%r3], %rd25;
	bar.sync 	0;
	shr.s32 	%r81, %r94, 3;
	and.b32  	%r82, %r81, %r4;
	sub.s32 	%r83, %r81, %r82;
	shr.s32 	%r84, %r83, %r5;
	shl.b32 	%r85, %r84, %r5;
	sub.s32 	%r86, %r83, %r85;
	shl.b32 	%r87, %r86, %r6;
	add.s32 	%r88, %r84, %r82;
	add.s32 	%r89, %r88, %r87;
	shl.b32 	%r90, %r89, 3;
	or.b32  	%r91, %r90, %r7;
	ld.shared.u64 	%rd26, [%r3];
	mul.wide.s32 	%rd27, %r91, 8;
	add.s64 	%rd28, %rd1, %rd27;
	st.global.u64 	[%rd28], %rd26;
	add.s32 	%r94, %r94, 262144;
	bar.sync 	0;
	add.s32 	%r95, %r95, 1;
	setp.ne.s32 	%p5, %r95, 0;
	@%p5 bra 	$L__BB1_6;
$L__BB1_7:
	ret;

}
	// .globl	_Z7uniCopyPmS_
.visible .entry _Z7uniCopyPmS_(
	.param .u64 .ptr .align 1 _Z7uniCopyPmS__param_0,
	.param .u64 .ptr .align 1 _Z7uniCopyPmS__param_1
)
{
	.reg .pred 	%p<6>;
	.reg .b32 	%r<29>;
	.reg .b64 	%rd<18>;

	ld.param.u64 	%rd5, [_Z7uniCopyPmS__param_0];
	ld.param.u64 	%rd6, [_Z7uniCopyPmS__param_1];
	cvta.to.global.u64 	%rd1, %rd5;
	cvta.to.global.u64 	%rd2, %rd6;
	mov.u32 	%r15, %ctaid.x;
	shl.b32 	%r16, %r15, 9;
	mov.u32 	%r17, %tid.x;
	add.s32 	%r26, %r16, %r17;
	setp.gt.s32 	%p1, %r26, 134217727;
	@%p1 bra 	$L__BB2_7;
	max.s32 	%r18, %r26, 133955584;
	sub.s32 	%r19, %r18, %r26;
	add.s32 	%r20, %r19, 262143;
	shr.u32 	%r21, %r20, 18;
	min.u32 	%r22, %r21, 511;
	add.s32 	%r2, %r22, 1;
	and.b32  	%r3, %r2, 3;
	setp.lt.u32 	%p2, %r20, 786432;
	@%p2 bra 	$L__BB2_4;
	and.b32  	%r23, %r2, 1020;
	neg.s32 	%r24, %r23;
	add.s64 	%rd3, %rd2, 4194304;
	add.s64 	%rd4, %rd1, 4194304;
$L__BB2_3:
	mul.wide.s32 	%rd7, %r26, 8;
	add.s64 	%rd8, %rd3, %rd7;
	add.s64 	%rd9, %rd4, %rd7;
	ld.global.u64 	%rd10, [%rd8+-4194304];
	st.global.u64 	[%rd9+-4194304], %rd10;
	bar.sync 	0;
	ld.global.u64 	%rd11, [%rd8+-2097152];
	st.global.u64 	[%rd9+-2097152], %rd11;
	bar.sync 	0;
	ld.global.u64 	%rd12, [%rd8];
	st.global.u64 	[%rd9], %rd12;
	bar.sync 	0;
	ld.global.u64 	%rd13, [%rd8+2097152];
	st.global.u64 	[%rd9+2097152], %rd13;
	bar.sync 	0;
	add.s32 	%r26, %r26, 1048576;
	add.s32 	%r24, %r24, 4;
	setp.ne.s32 	%p3, %r24, 0;
	@%p3 bra 	$L__BB2_3;
$L__BB2_4:
	setp.eq.s32 	%p4, %r3, 0;
	@%p4 bra 	$L__BB2_7;
	neg.s32 	%r27, %r3;
$L__BB2_6:
	.pragma "nounroll";
	mul.wide.s32 	%rd14, %r26, 8;
	add.s64 	%rd15, %rd1, %rd14;
	add.s64 	%rd16, %rd2, %rd14;
	ld.global.u64 	%rd17, [%rd16];
	st.global.u64 	[%rd15], %rd17;
	bar.sync 	0;
	add.s32 	%r26, %r26, 262144;
	add.s32 	%r27, %r27, 1;
	setp.ne.s32 	%p5, %r27, 0;
	@%p5 bra 	$L__BB2_6;
$L__BB2_7:
	ret;

}
	// .globl	_Z17data_fft16_kernelPm
.visible .entry _Z17data_fft16_kernelPm(
	.param .u64 .ptr .align 1 _Z17data_fft16_kernelPm_param_0
)
{
	.local .align 16 .b8 	__local_depot3[64];
	.reg .b64 	%SP;
	.reg .b64 	%SPL;
	.reg .pred 	%p<587>;
	.reg .b16 	%rs<83>;
	.reg .b32 	%r<282>;
	.reg .b64 	%rd<1205>;
	// demoted variable
	.shared .align 8 .b8 _ZZ17data_fft16_kernelPmE3xsm[16384];
	// demoted variable
	.shared .align 8 .b8 _ZZ17data_fft16_kernelPmE3ysm[16384];
	mov.u64 	%SPL, __local_depot3;
	add.u64 	%rd1, %SPL, 0;
	add.u64 	%rd2, %SPL, 0;
	add.u64 	%rd3, %SPL, 0;
	mov.u32 	%r67, %ctaid.x;
	mov.u32 	%r68, %tid.x;
	shl.b32 	%r69, %r67, 16;
	cvt.s32.s16 	%r15, %r67;
	shr.s32 	%r70, %r69, 8;
	add.s32 	%r71, %r70, %r68;
	shl.b32 	%r16, %r71, 3;
	cvt.u16.u32 	%rs25, %r68;
	shl.b32 	%r72, %r68, 6;
	and.b32  	%r73, %r72, 61440;
	shl.b32 	%r74, %r68, 7;
	and.b32  	%r75, %r74, 3072;
	or.b32  	%r76, %r75, %r73;
	mov.u32 	%r77, _ZZ17data_fft16_kernelPmE3xsm;
	add.s32 	%r78, %r77, %r76;
	mov.u32 	%r79, _ZZ17data_fft16_kernelPmE3ysm;
	add.s32 	%r3, %r79, %r76;
	and.b32  	%r4, %r68, 32;
	and.b32  	%r80, %r72, 448;
	add.s32 	%r5, %r3, %r80;
	and.b32  	%r81, %r68, 4;
	setp.eq.s32 	%p67, %r81, 0;
	and.b32  	%r82, %r68, 7;
	add.s32 	%r83, %r82, %r81;
	shl.b32 	%r84, %r83, 6;
	add.s32 	%r6, %r78, %r84;
	add.s32 	%r7, %r3, %r84;
	shl.b32 	%r85, %r68, 2;
	and.b32  	%r86, %r85, 28;
	add.s32 	%r87, %r86, -15;
	and.b32  	%r88, %r85, 12;
	shl.b32 	%r89, %r68, 1;
	cvt.u64.u32 	%rd343, %r89;
	and.b64  	%rd344, %rd343, 14;
	mov.u64 	%rd345, ind3;
	add.s64 	%rd4, %rd345, %rd344;
	and.b32  	%r90, %r74, 896;
	add.s32 	%r8, %r78, %r90;
	add.s32 	%r9, %r5, %r80;
	mov.u64 	%rd346, ind5;
	add.s64 	%rd5, %rd346, %rd344;
	add.s32 	%r10, %r77, %r72;
	add.s32 	%r11, %r78, %r80;
	selp.b32 	%r91, %r88, %r87, %p67;
	shl.b32 	%r92, %r91, 16;
	shr.s32 	%r93, %r92, 10;
	add.s32 	%r12, %r78, %r93;
	add.s32 	%r13, %r3, %r93;
	shr.u16 	%rs26, %rs25, 2;
	and.b16  	%rs27, %rs26, 1;
	mul.wide.u16 	%r94, %rs27, 256;
	or.b32  	%r95, %r76, %r94;
	add.s32 	%r96, %r95, %r80;
	add.s32 	%r97, %r96, %r77;
	add.s32 	%r14, %r97, 256;
	mov.b16 	%rs1, 0;
$L__BB3_1:
	ld.param.u64 	%rd1098, [_Z17data_fft16_kernelPm_param_0];
	setp.eq.s32 	%p68, %r4, 0;
	shl.b32 	%r98, %r16, 3;
	cvt.s64.s32 	%rd347, %r98;
	cvta.to.global.u64 	%rd348, %rd1098;
	add.s64 	%rd349, %rd348, %rd347;
	ld.global.u64 	%rd350, [%rd349];
	st.shared.u64 	[%r10], %rd350;
	ld.global.u64 	%rd351, [%rd349+8];
	st.shared.u64 	[%r10+8], %rd351;
	ld.global.u64 	%rd352, [%rd349+16];
	st.shared.u64 	[%r10+16], %rd352;
	ld.global.u64 	%rd353, [%rd349+24];
	st.shared.u64 	[%r10+24], %rd353;
	ld.global.u64 	%rd354, [%rd349+32];
	st.shared.u64 	[%r10+32], %rd354;
	ld.global.u64 	%rd355, [%rd349+40];
	st.shared.u64 	[%r10+40], %rd355;
	ld.global.u64 	%rd356, [%rd349+48];
	st.shared.u64 	[%r10+48], %rd356;
	ld.global.u64 	%rd357, [%rd349+56];
	st.shared.u64 	[%r10+56], %rd357;
	bar.sync 	0;
	@%p68 bra 	$L__BB3_24;
	ld.shared.u64 	%rd358, [%r11+512];
	ld.shared.u64 	%rd359, [%r11];
	setp.lt.u64 	%p69, %rd359, %rd358;
	sub.s64 	%rd360, %rd359, %rd358;
	add.s64 	%rd361, %rd360, -9223372019674906624;
	selp.u64 	%rd362, 1, 0, %p69;
	selp.b64 	%rd6, %rd361, %rd360, %p69;
	st.shared.u64 	[%r5+512], %rd6;
	ld.shared.u64 	%rd363, [%r11+520];
	add.s64 	%rd364, %rd363, %rd362;
	ld.shared.u64 	%rd365, [%r11+8];
	setp.lt.u64 	%p70, %rd365, %rd364;
	sub.s64 	%rd366, %rd365, %rd364;
	add.s64 	%rd367, %rd366, -9223372019674906624;
	selp.u64 	%rd368, 1, 0, %p70;
	selp.b64 	%rd7, %rd367, %rd366, %p70;
	st.shared.u64 	[%r5+520], %rd7;
	ld.shared.u64 	%rd369, [%r11+528];
	add.s64 	%rd370, %rd369, %rd368;
	ld.shared.u64 	%rd371, [%r11+16];
	setp.lt.u64 	%p71, %rd371, %rd370;
	sub.s64 	%rd372, %rd371, %rd370;
	add.s64 	%rd373, %rd372, -9223372019674906624;
	selp.u64 	%rd374, 1, 0, %p71;
	selp.b64 	%rd8, %rd373, %rd372, %p71;
	st.shared.u64 	[%r5+528], %rd8;
	ld.shared.u64 	%rd375, [%r11+536];
	add.s64 	%rd376, %rd375, %rd374;
	ld.shared.u64 	%rd377, [%r11+24];
	setp.lt.u64 	%p72, %rd377, %rd376;
	sub.s64 	%rd378, %rd377, %rd376;
	add.s64 	%rd379, %rd378, -9223372019674906624;
	selp.u64 	%rd380, 1, 0, %p72;
	selp.b64 	%rd9, %rd379, %rd378, %p72;
	st.shared.u64 	[%r5+536], %rd9;
	ld.shared.u64 	%rd381, [%r11+544];
	add.s64 	%rd382, %rd381, %rd380;
	ld.shared.u64 	%rd383, [%r11+32];
	setp.lt.u64 	%p73, %rd383, %rd382;
	sub.s64 	%rd384, %rd383, %rd382;
	add.s64 	%rd385, %rd384, -9223372019674906624;
	selp.u64 	%rd386, 1, 0, %p73;
	selp.b64 	%rd10, %rd385, %rd384, %p73;
	st.shared.u64 	[%r5+544], %rd10;
	ld.shared.u64 	%rd387, [%r11+552];
	add.s64 	%rd388, %rd387, %rd386;
	ld.shared.u64 	%rd389, [%r11+40];
	setp.lt.u64 	%p74, %rd389, %rd388;
	sub.s64 	%rd390, %rd389, %rd388;
	add.s64 	%rd391, %rd390, -9223372019674906624;
	selp.u64 	%rd392, 1, 0, %p74;
	selp.b64 	%rd11, %rd391, %rd390, %p74;
	st.shared.u64 	[%r5+552], %rd11;
	ld.shared.u64 	%rd393, [%r11+560];
	add.s64 	%rd394, %rd393, %rd392;
	ld.shared.u64 	%rd395, [%r11+48];
	setp.lt.u64 	%p75, %rd395, %rd394;
	sub.s64 	%rd396, %rd395, %rd394;
	add.s64 	%rd397, %rd396, -9223372019674906624;
	selp.u64 	%rd398, 1, 0, %p75;
	selp.b64 	%rd12, %rd397, %rd396, %p75;
	st.shared.u64 	[%r5+560], %rd12;
	ld.shared.u64 	%rd399, [%r11+568];
	add.s64 	%rd400, %rd399, %rd398;
	ld.shared.u64 	%rd401, [%r11+56];
	setp.ge.u64 	%p76, %rd401, %rd400;
	setp.lt.u64 	%p77, %rd401, %rd400;
	sub.s64 	%rd402, %rd401, %rd400;
	add.s64 	%rd403, %rd402, -9223372019674906624;
	selp.b64 	%rd13, %rd403, %rd402, %p77;
	st.shared.u64 	[%r5+568], %rd13;
	@%p76 bra 	$L__BB3_69;
	setp.gt.u64 	%p79, %rd6, -9223372019674906626;
	mov.b32 	%r257, 0;
	mov.pred 	%p78, 0;
	mov.pred 	%p521, %p78;
	mov.pred 	%p522, %p78;
	mov.pred 	%p523, %p78;
	mov.pred 	%p524, %p78;
	mov.pred 	%p525, %p78;
	mov.pred 	%p526, %p78;
	@%p79 bra 	$L__BB3_8;
$L__BB3_4:
	setp.lt.u64 	%p100, %rd6, -9223372019674906625;
	@%p100 bra 	$L__BB3_23;
	add.s32 	%r107, %r257, -1;
	setp.lt.u32 	%p101, %r107, 15;
	@%p101 bra 	$L__BB3_16;
	mov.b32 	%r258, 0;
$L__BB3_7:
	.pragma "nounroll";
	shl.b32 	%r109, %r258, 3;
	add.s32 	%r110, %r5, %r109;
	mov.b64 	%rd406, 0;
	st.shared.u64 	[%r110+512], %rd406;
	st.shared.u64 	[%r110+520], %rd406;
	st.shared.u64 	[%r110+528], %rd406;
	st.shared.u64 	[%r110+536], %rd406;
	st.shared.u64 	[%r110+544], %rd406;
	st.shared.u64 	[%r110+552], %rd406;
	st.shared.u64 	[%r110+560], %rd406;
	st.shared.u64 	[%r110+568], %rd406;
	st.shared.u64 	[%r110+576], %rd406;
	st.shared.u64 	[%r110+584], %rd406;
	st.shared.u64 	[%r110+592], %rd406;
	st.shared.u64 	[%r110+600], %rd406;
	st.shared.u64 	[%r110+608], %rd406;
	st.shared.u64 	[%r110+616], %rd406;
	st.shared.u64 	[%r110+624], %rd406;
	st.shared.u64 	[%r110+632], %rd406;
	add.s32 	%r258, %r258, 16;
	bra.uni 	$L__BB3_7;
$L__BB3_8:
	setp.lt.u64 	%p82, %rd7, -9223372019674906625;
	mov.b32 	%r257, 1;
	mov.pred 	%p521, -1;
	mov.pred 	%p522, %p78;
	mov.pred 	%p523, %p78;
	mov.pred 	%p524, %p78;
	mov.pred 	%p525, %p78;
	mov.pred 	%p526, %p78;
	@%p82 bra 	$L__BB3_4;
	setp.lt.u64 	%p85, %rd8, -9223372019674906625;
	mov.b32 	%r257, 2;
	mov.pred 	%p522, -1;
	mov.pred 	%p521, %p78;
	mov.pred 	%p523, %p78;
	mov.pred 	%p524, %p78;
	mov.pred 	%p525, %p78;
	mov.pred 	%p526, %p78;
	@%p85 bra 	$L__BB3_4;
	setp.lt.u64 	%p88, %rd9, -9223372019674906625;
	mov.b32 	%r257, 3;
	mov.pred 	%p523, -1;
	mov.pred 	%p521, %p78;
	mov.pred 	%p522, %p78;
	mov.pred 	%p524, %p78;
	mov.pred 	%p525, %p78;
	mov.pred 	%p526, %p78;
	@%p88 bra 	$L__BB3_4;
	setp.lt.u64 	%p91, %rd10, -9223372019674906625;
	mov.b32 	%r257, 4;
	mov.pred 	%p524, -1;
	mov.pred 	%p521, %p78;
	mov.pred 	%p522, %p78;
	mov.pred 	%p523, %p78;
	mov.pred 	%p525, %p78;
	mov.pred 	%p526, %p78;
	@%p91 bra 	$L__BB3_4;
	setp.lt.u64 	%p94, %rd11, -9223372019674906625;
	mov.b32 	%r257, 5;
	mov.pred 	%p525, -1;
	mov.pred 	%p521, %p78;
	mov.pred 	%p522, %p78;
	mov.pred 	%p523, %p78;
	mov.pred 	%p524, %p78;
	mov.pred 	%p526, %p78;
	@%p94 bra 	$L__BB3_4;
	setp.lt.u64 	%p97, %rd12, -9223372019674906625;
	mov.b32 	%r257, 6;
	mov.pred 	%p526, -1;
	mov.pred 	%p521, %p78;
	mov.pred 	%p522, %p78;
	mov.pred 	%p523, %p78;
	mov.pred 	%p524, %p78;
	mov.pred 	%p525, %p78;
	@%p97 bra 	$L__BB3_4;
	setp.lt.u64 	%p99, %rd13, -9223372019674906625;
	mov.b32 	%r257, 7;
	mov.pred 	%p521, %p78;
	mov.pred 	%p522, %p78;
	mov.pred 	%p523, %p78;
	mov.pred 	%p524, %p78;
	mov.pred 	%p525, %p78;
	mov.pred 	%p526, %p78;
	@%p99 bra 	$L__BB3_4;
	mov.b64 	%rd404, -9223372019674906624;
	st.shared.u64 	[%r5+568], %rd404;
	mov.b64 	%rd405, 0;
	st.shared.u64 	[%r5+512], %rd405;
	st.shared.u64 	[%r5+520], %rd405;
	st.shared.u64 	[%r5+528], %rd405;
	st.shared.u64 	[%r5+536], %rd405;
	st.shared.u64 	[%r5+544], %rd405;
	st.shared.u64 	[%r5+552], %rd405;
	st.shared.u64 	[%r5+560], %rd405;
	bra.uni 	$L__BB3_69;
$L__BB3_16:
	mov.b64 	%rd407, 0;
	st.shared.u64 	[%r5+512], %rd407;
	@%p521 bra 	$L__BB3_23;
	mov.b64 	%rd408, 0;
	st.shared.u64 	[%r5+520], %rd408;
	@%p522 bra 	$L__BB3_23;
	mov.b64 	%rd409, 0;
	st.shared.u64 	[%r5+528], %rd409;
	@%p523 bra 	$L__BB3_23;
	mov.b64 	%rd410, 0;
	st.shared.u64 	[%r5+536], %rd410;
	@%p524 bra 	$L__BB3_23;
	mov.b64 	%rd411, 0;
	st.shared.u64 	[%r5+544], %rd411;
	@%p525 bra 	$L__BB3_23;
	mov.b64 	%rd412, 0;
	st.shared.u64 	[%r5+552], %rd412;
	@%p526 bra 	$L__BB3_23;
	mov.b64 	%rd413, 0;
	st.shared.u64 	[%r5+560], %rd413;
$L__BB3_23:
	shl.b32 	%r111, %r257, 3;
	add.s32 	%r112, %r5, %r111;
	ld.shared.u64 	%rd414, [%r112+512];
	add.s64 	%rd415, %rd414, 1;
	st.shared.u64 	[%r112+512], %rd415;
	bra.uni 	$L__BB3_69;
$L__BB3_24:
	ld.shared.u64 	%rd416, [%r11];
	ld.shared.u64 	%rd417, [%r11+512];
	add.s64 	%rd14, %rd416, %rd417;
	setp.ge.u64 	%p102, %rd14, %rd416;
	@%p102 bra 	$L__BB3_26;
	add.s64 	%rd1101, %rd14, 9223372019674906624;
	mov.b64 	%rd1100, 1;
	bra.uni 	$L__BB3_27;
$L__BB3_26:
	setp.gt.u64 	%p103, %rd14, -9223372019674906625;
	add.s64 	%rd418, %rd14, 9223372019674906624;
	selp.b64 	%rd1101, %rd418, %rd14, %p103;
	selp.u64 	%rd1100, 1, 0, %p103;
$L__BB3_27:
	st.shared.u64 	[%r5], %rd1101;
	ld.shared.u64 	%rd420, [%r11+8];
	ld.shared.u64 	%rd421, [%r11+520];
	add.s64 	%rd422, %rd420, %rd1100;
	add.s64 	%rd20, %rd422, %rd421;
	max.u64 	%rd423, %rd420, %rd422;
	setp.gt.u64 	%p104, %rd423, %rd20;
	@%p104 bra 	$L__BB3_29;
	setp.gt.u64 	%p105, %rd20, -9223372019674906625;
	add.s64 	%rd424, %rd20, 9223372019674906624;
	selp.b64 	%rd1103, %rd424, %rd20, %p105;
	selp.u64 	%rd1102, 1, 0, %p105;
	bra.uni 	$L__BB3_30;
$L__BB3_29:
	add.s64 	%rd1103, %rd20, 9223372019674906624;
	mov.b64 	%rd1102, 1;
$L__BB3_30:
	st.shared.u64 	[%r5+8], %rd1103;
	ld.shared.u64 	%rd426, [%r11+16];
	ld.shared.u64 	%rd427, [%r11+528];
	add.s64 	%rd428, %rd426, %rd1102;
	add.s64 	%rd26, %rd428, %rd427;
	max.u64 	%rd429, %rd426, %rd428;
	setp.gt.u64 	%p106, %rd429, %rd26;
	@%p106 bra 	$L__BB3_32;
	setp.gt.u64 	%p107, %rd26, -9223372019674906625;
	add.s64 	%rd430, %rd26, 9223372019674906624;
	selp.b64 	%rd1105, %rd430, %rd26, %p107;
	selp.u64 	%rd1104, 1, 0, %p107;
	bra.uni 	$L__BB3_33;
$L__BB3_32:
	add.s64 	%rd1105, %rd26, 9223372019674906624;
	mov.b64 	%rd1104, 1;
$L__BB3_33:
	st.shared.u64 	[%r5+16], %rd1105;
	ld.shared.u64 	%rd432, [%r11+24];
	ld.shared.u64 	%rd433, [%r11+536];
	add.s64 	%rd434, %rd432, %rd1104;
	add.s64 	%rd32, %rd434, %rd433;
	max.u64 	%rd435, %rd432, %rd434;
	setp.gt.u64 	%p108, %rd435, %rd32;
	@%p108 bra 	$L__BB3_35;
	setp.gt.u64 	%p109, %rd32, -9223372019674906625;
	add.s64 	%rd436, %rd32, 9223372019674906624;
	selp.b64 	%rd1107, %rd436, %rd32, %p109;
	selp.u64 	%rd1106, 1, 0, %p109;
	bra.uni 	$L__BB3_36;
$L__BB3_35:
	add.s64 	%rd1107, %rd32, 9223372019674906624;
	mov.b64 	%rd1106, 1;
$L__BB3_36:
	st.shared.u64 	[%r5+24], %rd1107;
	ld.shared.u64 	%rd438, [%r11+32];
	ld.shared.u64 	%rd439, [%r11+544];
	add.s64 	%rd440, %rd438, %rd1106;
	add.s64 	%rd38, %rd440, %rd439;
	max.u64 	%rd441, %rd438, %rd440;
	setp.gt.u64 	%p110, %rd441, %rd38;
	@%p110 bra 	$L__BB3_38;
	setp.gt.u64 	%p111, %rd38, -9223372019674906625;
	add.s64 	%rd442, %rd38, 9223372019674906624;
	selp.b64 	%rd1109, %rd442, %rd38, %p111;
	selp.u64 	%rd1108, 1, 0, %p111;
	bra.uni 	$L__BB3_39;
$L__BB3_38:
	add.s64 	%rd1109, %rd38, 9223372019674906624;
	mov.b64 	%rd1108, 1;
$L__BB3_39:
	st.shared.u64 	[%r5+32], %rd1109;
	ld.shared.u64 	%rd444, [%r11+40];
	ld.shared.u64 	%rd445, [%r11+552];
	add.s64 	%rd446, %rd444, %rd1108;
	add.s64 	%rd44, %rd446, %rd445;
	max.u64 	%rd447, %rd444, %rd446;
	setp.gt.u64 	%p112, %rd447, %rd44;
	@%p112 bra 	$L__BB3_41;
	setp.gt.u64 	%p113, %rd44, -9223372019674906625;
	add.s64 	%rd448, %rd44, 9223372019674906624;
	selp.b64 	%rd1111, %rd448, %rd44, %p113;
	selp.u64 	%rd1110, 1, 0, %p113;
	bra.uni 	$L__BB3_42;
$L__BB3_41:
	add.s64 	%rd1111, %rd44, 9223372019674906624;
	mov.b64 	%rd1110, 1;
$L__BB3_42:
	st.shared.u64 	[%r5+40], %rd1111;
	ld.shared.u64 	%rd450, [%r11+48];
	ld.shared.u64 	%rd451, [%r11+560];
	add.s64 	%rd452, %rd450, %rd1110;
	add.s64 	%rd50, %rd452, %rd451;
	max.u64 	%rd453, %rd450, %rd452;
	setp.gt.u64 	%p114, %rd453, %rd50;
	@%p114 bra 	$L__BB3_44;
	setp.gt.u64 	%p115, %rd50, -9223372019674906625;
	add.s64 	%rd454, %rd50, 9223372019674906624;
	selp.b64 	%rd1113, %rd454, %rd50, %p115;
	selp.u64 	%rd1112, 1, 0, %p115;
	bra.uni 	$L__BB3_45;
$L__BB3_44:
	add.s64 	%rd1113, %rd50, 9223372019674906624;
	mov.b64 	%rd1112, 1;
$L__BB3_45:
	st.shared.u64 	[%r5+48], %rd1113;
	ld.shared.u64 	%rd456, [%r11+56];
	ld.shared.u64 	%rd457, [%r11+568];
	add.s64 	%rd458, %rd456, %rd1112;
	add.s64 	%rd56, %rd458, %rd457;
	max.u64 	%rd459, %rd456, %rd458;
	setp.gt.u64 	%p116, %rd459, %rd56;
	@%p116 bra 	$L__BB3_47;
	setp.lt.u64 	%p117, %rd56, -9223372019674906624;
	add.s64 	%rd1114, %rd56, 9223372019674906624;
	selp.b64 	%rd460, %rd56, %rd1114, %p117;
	st.shared.u64 	[%r5+56], %rd460;
	@%p117 bra 	$L__BB3_69;
	bra.uni 	$L__BB3_48;
$L__BB3_47:
	add.s64 	%rd1114, %rd56, 9223372019674906624;
	st.shared.u64 	[%r5+56], %rd1114;
$L__BB3_48:
	setp.eq.s64 	%p119, %rd1101, 0;
	mov.b32 	%r259, 0;
	mov.pred 	%p118, 0;
	mov.pred 	%p527, %p118;
	mov.pred 	%p528, %p118;
	mov.pred 	%p529, %p118;
	mov.pred 	%p530, %p118;
	mov.pred 	%p531, %p118;
	mov.pred 	%p532, %p118;
	@%p119 bra 	$L__BB3_53;
$L__BB3_49:
	setp.ne.s64 	%p140, %rd1101, 0;
	@%p140 bra 	$L__BB3_68;
	add.s32 	%r121, %r259, -1;
	setp.lt.u32 	%p141, %r121, 15;
	@%p141 bra 	$L__BB3_61;
	mov.b32 	%r260, 0;
$L__BB3_52:
	.pragma "nounroll";
	shl.b32 	%r123, %r260, 3;
	add.s32 	%r124, %r5, %r123;
	mov.b64 	%rd461, -9223372019674906625;
	st.shared.u64 	[%r124], %rd461;
	st.shared.u64 	[%r124+8], %rd461;
	st.shared.u64 	[%r124+16], %rd461;
	st.shared.u64 	[%r124+24], %rd461;
	st.shared.u64 	[%r124+32], %rd461;
	st.shared.u64 	[%r124+40], %rd461;
	st.shared.u64 	[%r124+48], %rd461;
	st.shared.u64 	[%r124+56], %rd461;
	st.shared.u64 	[%r124+64], %rd461;
	st.shared.u64 	[%r124+72], %rd461;
	st.shared.u64 	[%r124+80], %rd461;
	st.shared.u64 	[%r124+88], %rd461;
	st.shared.u64 	[%r124+96], %rd461;
	st.shared.u64 	[%r124+104], %rd461;
	st.shared.u64 	[%r124+112], %rd461;
	st.shared.u64 	[%r124+120], %rd461;
	add.s32 	%r260, %r260, 16;
	bra.uni 	$L__BB3_52;
$L__BB3_53:
	setp.ne.s64 	%p122, %rd1103, 0;
	mov.b32 	%r259, 1;
	mov.pred 	%p527, -1;
	mov.pred 	%p528, %p118;
	mov.pred 	%p529, %p118;
	mov.pred 	%p530, %p118;
	mov.pred 	%p531, %p118;
	mov.pred 	%p532, %p118;
	@%p122 bra 	$L__BB3_49;
	setp.ne.s64 	%p125, %rd1105, 0;
	mov.b32 	%r259, 2;
	mov.pred 	%p528, -1;
	mov.pred 	%p527, %p118;
	mov.pred 	%p529, %p118;
	mov.pred 	%p530, %p118;
	mov.pred 	%p531, %p118;
	mov.pred 	%p532, %p118;
	@%p125 bra 	$L__BB3_49;
	setp.ne.s64 	%p128, %rd1107, 0;
	mov.b32 	%r259, 3;
	mov.pred 	%p529, -1;
	mov.pred 	%p527, %p118;
	mov.pred 	%p528, %p118;
	mov.pred 	%p530, %p118;
	mov.pred 	%p531, %p118;
	mov.pred 	%p532, %p118;
	@%p128 bra 	$L__BB3_49;
	setp.ne.s64 	%p131, %rd1109, 0;
	mov.b32 	%r259, 4;
	mov.pred 	%p530, -1;
	mov.pred 	%p527, %p118;
	mov.pred 	%p528, %p118;
	mov.pred 	%p529, %p118;
	mov.pred 	%p531, %p118;
	mov.pred 	%p532, %p118;
	@%p131 bra 	$L__BB3_49;
	setp.ne.s64 	%p134, %rd1111, 0;
	mov.b32 	%r259, 5;
	mov.pred 	%p531, -1;
	mov.pred 	%p527, %p118;
	mov.pred 	%p528, %p118;
	mov.pred 	%p529, %p118;
	mov.pred 	%p530, %p118;
	mov.pred 	%p532, %p118;
	@%p134 bra 	$L__BB3_49;
	setp.ne.s64 	%p137, %rd1113, 0;
	mov.b32 	%r259, 6;
	mov.pred 	%p532, -1;
	mov.pred 	%p527, %p118;
	mov.pred 	%p528, %p118;
	mov.pred 	%p529, %p118;
	mov.pred 	%p530, %p118;
	mov.pred 	%p531, %p118;
	@%p137 bra 	$L__BB3_49;
	setp.ne.s64 	%p139, %rd1114, 0;
	mov.b32 	%r259, 7;
	mov.pred 	%p527, %p118;
	mov.pred 	%p528, %p118;
	mov.pred 	%p529, %p118;
	mov.pred 	%p530, %p118;
	mov.pred 	%p531, %p118;
	mov.pred 	%p532, %p118;
	@%p139 bra 	$L__BB3_49;
	mov.b64 	%rd471, -9223372019674906624;
	st.shared.u64 	[%r5+56], %rd471;
	bra.uni 	$L__BB3_69;
$L__BB3_61:
	mov.b64 	%rd462, -9223372019674906625;
	st.shared.u64 	[%r5], %rd462;
	@%p527 bra 	$L__BB3_68;
	mov.b64 	%rd463, -9223372019674906625;
	st.shared.u64 	[%r5+8], %rd463;
	@%p528 bra 	$L__BB3_68;
	mov.b64 	%rd464, -9223372019674906625;
	st.shared.u64 	[%r5+16], %rd464;
	@%p529 bra 	$L__BB3_68;
	mov.b64 	%rd465, -9223372019674906625;
	st.shared.u64 	[%r5+24], %rd465;
	@%p530 bra 	$L__BB3_68;
	mov.b64 	%rd466, -9223372019674906625;
	st.shared.u64 	[%r5+32], %rd466;
	@%p531 bra 	$L__BB3_68;
	mov.b64 	%rd467, -9223372019674906625;
	st.shared.u64 	[%r5+40], %rd467;
	@%p532 bra 	$L__BB3_68;
	mov.b64 	%rd468, -9223372019674906625;
	st.shared.u64 	[%r5+48], %rd468;
$L__BB3_68:
	shl.b32 	%r125, %r259, 3;
	add.s32 	%r126, %r5, %r125;
	ld.shared.u64 	%rd469, [%r126];
	add.s64 	%rd470, %rd469, -1;
	st.shared.u64 	[%r126], %rd470;
$L__BB3_69:
	setp.eq.s32 	%p142, %r4, 0;
	bar.sync 	0;
	@%p142 bra 	$L__BB3_71;
	ld.shared.u64 	%rd472, [%r5+512];
	st.shared.u64 	[%r11+512], %rd472;
	ld.shared.u64 	%rd473, [%r5+520];
	st.shared.u64 	[%r11+520], %rd473;
	ld.shared.u64 	%rd474, [%r5+528];
	st.shared.u64 	[%r11+528], %rd474;
	ld.shared.u64 	%rd475, [%r5+536];
	st.shared.u64 	[%r11+536], %rd475;
	ld.shared.u64 	%rd476, [%r5+544];
	st.shared.u64 	[%r11+544], %rd476;
	ld.shared.u64 	%rd477, [%r5+552];
	st.shared.u64 	[%r11+552], %rd477;
	ld.shared.u64 	%rd478, [%r5+560];
	st.shared.u64 	[%r11+560], %rd478;
	ld.shared.u64 	%rd479, [%r5+568];
	st.shared.u64 	[%r11+568], %rd479;
	bra.uni 	$L__BB3_72;
$L__BB3_71:
	ld.shared.u64 	%rd480, [%r5];
	st.shared.u64 	[%r11], %rd480;
	ld.shared.u64 	%rd481, [%r5+8];
	st.shared.u64 	[%r11+8], %rd481;
	ld.shared.u64 	%rd482, [%r5+16];
	st.shared.u64 	[%r11+16], %rd482;
	ld.shared.u64 	%rd483, [%r5+24];
	st.shared.u64 	[%r11+24], %rd483;
	ld.shared.u64 	%rd484, [%r5+32];
	st.shared.u64 	[%r11+32], %rd484;
	ld.shared.u64 	%rd485, [%r5+40];
	st.shared.u64 	[%r11+40], %rd485;
	ld.shared.u64 	%rd486, [%r5+48];
	st.shared.u64 	[%r11+48], %rd486;
	ld.shared.u64 	%rd487, [%r5+56];
	st.shared.u64 	[%r11+56], %rd487;
$L__BB3_72:
	setp.eq.s32 	%p143, %r4, 0;
	bar.sync 	0;
	@%p143 bra 	$L__BB3_116;
	mov.u32 	%r127, %tid.x;
	shl.b32 	%r128, %r127, 1;
	cvt.u64.u32 	%rd488, %r128;
	and.b64  	%rd489, %rd488, 14;
	mov.u64 	%rd490, ind2;
	add.s64 	%rd491, %rd490, %rd489;
	ld.const.u16 	%rs2, [%rd491];
	add.s16 	%rs28, %rs2, -9;
	setp.lt.u16 	%p144, %rs28, -8;
	@%p144 bra 	$L__BB3_116;
	sub.s16 	%rs76, 8, %rs2;
	mul.wide.u16 	%r129, %rs76, 8;
	add.s32 	%r23, %r6, %r129;
	ld.shared.u64 	%rd60, [%r23+256];
	setp.eq.s16 	%p145, %rs2, 1;
	mov.b64 	%rd1115, 0;
	mov.u64 	%rd1116, %rd1115;
	mov.u64 	%rd1117, %rd1115;
	mov.u64 	%rd1118, %rd1115;
	mov.u64 	%rd1119, %rd1115;
	mov.u64 	%rd1120, %rd1115;
	mov.u64 	%rd1121, %rd1115;
	@%p145 bra 	$L__BB3_82;
	ld.shared.u64 	%rd1121, [%r23+264];
	setp.eq.s16 	%p146, %rs2, 2;
	@%p146 bra 	$L__BB3_82;
	ld.shared.u64 	%rd1120, [%r23+272];
	setp.eq.s16 	%p147, %rs2, 3;
	mov.u64 	%rd1116, %rd1115;
	mov.u64 	%rd1117, %rd1115;
	mov.u64 	%rd1118, %rd1115;
	mov.u64 	%rd1119, %rd1115;
	@%p147 bra 	$L__BB3_82;
	ld.shared.u64 	%rd1119, [%r23+280];
	setp.eq.s16 	%p148, %rs2, 4;
	mov.u64 	%rd1116, %rd1115;
	mov.u64 	%rd1117, %rd1115;
	mov.u64 	%rd1118, %rd1115;
	@%p148 bra 	$L__BB3_82;
	ld.shared.u64 	%rd1118, [%r23+288];
	setp.eq.s16 	%p149, %rs2, 5;
	mov.u64 	%rd1116, %rd1115;
	mov.u64 	%rd1117, %rd1115;
	@%p149 bra 	$L__BB3_82;
	ld.shared.u64 	%rd1117, [%r23+296];
	setp.eq.s16 	%p150, %rs2, 6;
	mov.u64 	%rd1116, %rd1115;
	@%p150 bra 	$L__BB3_82;
	ld.shared.u64 	%rd1116, [%r23+304];
	setp.eq.s16 	%p151, %rs2, 7;
	@%p151 bra 	$L__BB3_82;
	ld.shared.u64 	%rd1115, [%r23+312];
$L__BB3_82:
	setp.gt.u16 	%p152, %rs2, 7;
	@%p152 bra 	$L__BB3_85;
	sub.s16 	%rs29, 7, %rs2;
	mul.wide.u16 	%r130, %rs29, 8;
	add.s32 	%r261, %r14, %r130;
$L__BB3_84:
	shl.b16 	%rs30, %rs2, 3;
	cvt.u32.u16 	%r131, %rs30;
	ld.shared.u64 	%rd499, [%r261];
	add.s32 	%r132, %r261, %r131;
	st.shared.u64 	[%r132], %rd499;
	add.s32 	%r261, %r261, -8;
	add.s16 	%rs76, %rs76, -1;
	setp.gt.s16 	%p153, %rs76, 0;
	@%p153 bra 	$L__BB3_84;
$L__BB3_85:
	setp.lt.u16 	%p154, %rs2, 8;
	and.b16  	%rs6, %rs2, 7;
	mov.b32 	%r263, 0;
	@%p154 bra 	$L__BB3_87;
	mov.b64 	%rd500, 0;
	st.shared.u64 	[%r6+256], %rd500;
	st.shared.u64 	[%r6+264], %rd500;
	st.shared.u64 	[%r6+272], %rd500;
	st.shared.u64 	[%r6+280], %rd500;
	st.shared.u64 	[%r6+288], %rd500;
	st.shared.u64 	[%r6+296], %rd500;
	st.shared.u64 	[%r6+304], %rd500;
	st.shared.u64 	[%r6+312], %rd500;
	mov.b32 	%r263, 8;
$L__BB3_87:
	setp.eq.s16 	%p155, %rs6, 0;
	@%p155 bra 	$L__BB3_94;
	and.b16  	%rs7, %rs2, 3;
	setp.lt.u16 	%p156, %rs6, 4;
	@%p156 bra 	$L__BB3_90;
	shl.b32 	%r135, %r263, 3;
	add.s32 	%r136, %r6, %r135;
	mov.b64 	%rd501, 0;
	st.shared.u64 	[%r136+256], %rd501;
	st.shared.u64 	[%r136+264], %rd501;
	st.shared.u64 	[%r136+272], %rd501;
	st.shared.u64 	[%r136+280], %rd501;
	add.s32 	%r263, %r263, 4;
$L__BB3_90:
	setp.eq.s16 	%p157, %rs7, 0;
	@%p157 bra 	$L__BB3_94;
	shl.b32 	%r137, %r263, 3;
	add.s32 	%r30, %r6, %r137;
	mov.b64 	%rd502, 0;
	st.shared.u64 	[%r30+256], %rd502;
	setp.eq.s16 	%p158, %rs7, 1;
	@%p158 bra 	$L__BB3_94;
	mov.b64 	%rd503, 0;
	st.shared.u64 	[%r30+264], %rd503;
	setp.eq.s16 	%p159, %rs7, 2;
	@%p159 bra 	$L__BB3_94;
	mov.b64 	%rd504, 0;
	st.shared.u64 	[%r30+272], %rd504;
$L__BB3_94:
	ld.shared.u64 	%rd505, [%r6+256];
	setp.lt.u64 	%p160, %rd505, %rd60;
	sub.s64 	%rd506, %rd505, %rd60;
	add.s64 	%rd507, %rd506, -9223372019674906624;
	selp.b64 	%rd75, %rd507, %rd506, %p160;
	selp.u64 	%rd508, 1, 0, %p160;
	add.s64 	%rd509, %rd1121, %rd508;
	ld.shared.u64 	%rd510, [%r6+264];
	setp.lt.u64 	%p161, %rd510, %rd509;
	sub.s64 	%rd511, %rd510, %rd509;
	add.s64 	%rd512, %rd511, -9223372019674906624;
	selp.b64 	%rd1128, %rd512, %rd511, %p161;
	selp.u64 	%rd513, 1, 0, %p161;
	st.local.v2.u64 	[%rd3], {%rd75, %rd1128};
	add.s64 	%rd514, %rd1120, %rd513;
	ld.shared.u64 	%rd515, [%r6+272];
	setp.lt.u64 	%p162, %rd515, %rd514;
	sub.s64 	%rd516, %rd515, %rd514;
	add.s64 	%rd517, %rd516, -9223372019674906624;
	selp.b64 	%rd1127, %rd517, %rd516, %p162;
	selp.u64 	%rd518, 1, 0, %p162;
	add.s64 	%rd519, %rd1119, %rd518;
	ld.shared.u64 	%rd520, [%r6+280];
	setp.lt.u64 	%p163, %rd520, %rd519;
	sub.s64 	%rd521, %rd520, %rd519;
	add.s64 	%rd522, %rd521, -9223372019674906624;
	selp.b64 	%rd1126, %rd522, %rd521, %p163;
	selp.u64 	%rd523, 1, 0, %p163;
	st.local.v2.u64 	[%rd3+16], {%rd1127, %rd1126};
	add.s64 	%rd524, %rd1118, %rd523;
	ld.shared.u64 	%rd525, [%r6+288];
	setp.lt.u64 	%p164, %rd525, %rd524;
	sub.s64 	%rd526, %rd525, %rd524;
	add.s64 	%rd527, %rd526, -9223372019674906624;
	selp.b64 	%rd1125, %rd527, %rd526, %p164;
	selp.u64 	%rd528, 1, 0, %p164;
	add.s64 	%rd529, %rd1117, %rd528;
	ld.shared.u64 	%rd530, [%r6+296];
	setp.lt.u64 	%p165, %rd530, %rd529;
	sub.s64 	%rd531, %rd530, %rd529;
	add.s64 	%rd532, %rd531, -9223372019674906624;
	selp.b64 	%rd1124, %rd532, %rd531, %p165;
	selp.u64 	%rd533, 1, 0, %p165;
	st.local.v2.u64 	[%rd3+32], {%rd1125, %rd1124};
	add.s64 	%rd534, %rd1116, %rd533;
	ld.shared.u64 	%rd535, [%r6+304];
	setp.lt.u64 	%p166, %rd535, %rd534;
	sub.s64 	%rd536, %rd535, %rd534;
	add.s64 	%rd537, %rd536, -9223372019674906624;
	selp.b64 	%rd1123, %rd537, %rd536, %p166;
	selp.u64 	%rd538, 1, 0, %p166;
	add.s64 	%rd539, %rd1115, %rd538;
	ld.shared.u64 	%rd540, [%r6+312];
	setp.ge.u64 	%p167, %rd540, %rd539;
	setp.lt.u64 	%p168, %rd540, %rd539;
	sub.s64 	%rd541, %rd540, %rd539;
	add.s64 	%rd542, %rd541, -9223372019674906624;
	selp.b64 	%rd1122, %rd542, %rd541, %p168;
	st.local.v2.u64 	[%rd3+48], {%rd1123, %rd1122};
	mov.u64 	%rd1129, %rd75;
	@%p167 bra 	$L__BB3_115;
	setp.gt.u64 	%p170, %rd75, -9223372019674906626;
	mov.b16 	%rs77, 0;
	mov.pred 	%p169, 0;
	mov.pred 	%p533, %p169;
	mov.pred 	%p534, %p169;
	mov.pred 	%p535, %p169;
	mov.pred 	%p536, %p169;
	mov.pred 	%p537, %p169;
	mov.pred 	%p538, %p169;
	@%p170 bra 	$L__BB3_100;
$L__BB3_96:
	setp.lt.u64 	%p191, %rd75, -9223372019674906625;
	@%p191 bra 	$L__BB3_114;
	add.s16 	%rs39, %rs77, -1;
	setp.lt.u16 	%p192, %rs39, 15;
	@%p192 bra 	$L__BB3_107;
	mov.b16 	%rs78, 0;
$L__BB3_99:
	.pragma "nounroll";
	cvt.u32.u16 	%r138, %rs78;
	mul.wide.u32 	%rd545, %r138, 8;
	add.s64 	%rd546, %rd3, %rd545;
	mov.b64 	%rd547, 0;
	st.local.v2.u64 	[%rd546], {%rd547, %rd547};
	st.local.v2.u64 	[%rd546+16], {%rd547, %rd547};
	st.local.v2.u64 	[%rd546+32], {%rd547, %rd547};
	st.local.v2.u64 	[%rd546+48], {%rd547, %rd547};
	st.local.v2.u64 	[%rd546+64], {%rd547, %rd547};
	st.local.v2.u64 	[%rd546+80], {%rd547, %rd547};
	st.local.v2.u64 	[%rd546+96], {%rd547, %rd547};
	st.local.v2.u64 	[%rd546+112], {%rd547, %rd547};
	add.s16 	%rs78, %rs78, 16;
	bra.uni 	$L__BB3_99;
$L__BB3_100:
	setp.lt.u64 	%p173, %rd1128, -9223372019674906625;
	mov.b16 	%rs77, 1;
	mov.pred 	%p533, -1;
	mov.pred 	%p534, %p169;
	mov.pred 	%p535, %p169;
	mov.pred 	%p536, %p169;
	mov.pred 	%p537, %p169;
	mov.pred 	%p538, %p169;
	@%p173 bra 	$L__BB3_96;
	setp.lt.u64 	%p176, %rd1127, -9223372019674906625;
	mov.b16 	%rs77, 2;
	mov.pred 	%p534, -1;
	mov.pred 	%p533, %p169;
	mov.pred 	%p535, %p169;
	mov.pred 	%p536, %p169;
	mov.pred 	%p537, %p169;
	mov.pred 	%p538, %p169;
	@%p176 bra 	$L__BB3_96;
	setp.lt.u64 	%p179, %rd1126, -9223372019674906625;
	mov.b16 	%rs77, 3;
	mov.pred 	%p535, -1;
	mov.pred 	%p533, %p169;
	mov.pred 	%p534, %p169;
	mov.pred 	%p536, %p169;
	mov.pred 	%p537, %p169;
	mov.pred 	%p538, %p169;
	@%p179 bra 	$L__BB3_96;
	setp.lt.u64 	%p182, %rd1125, -9223372019674906625;
	mov.b16 	%rs77, 4;
	mov.pred 	%p536, -1;
	mov.pred 	%p533, %p169;
	mov.pred 	%p534, %p169;
	mov.pred 	%p535, %p169;
	mov.pred 	%p537, %p169;
	mov.pred 	%p538, %p169;
	@%p182 bra 	$L__BB3_96;
	setp.lt.u64 	%p185, %rd1124, -9223372019674906625;
	mov.b16 	%rs77, 5;
	mov.pred 	%p537, -1;
	mov.pred 	%p533, %p169;
	mov.pred 	%p534, %p169;
	mov.pred 	%p535, %p169;
	mov.pred 	%p536, %p169;
	mov.pred 	%p538, %p169;
	@%p185 bra 	$L__BB3_96;
	setp.lt.u64 	%p188, %rd1123, -9223372019674906625;
	mov.b16 	%rs77, 6;
	mov.pred 	%p538, -1;
	mov.pred 	%p533, %p169;
	mov.pred 	%p534, %p169;
	mov.pred 	%p535, %p169;
	mov.pred 	%p536, %p169;
	mov.pred 	%p537, %p169;
	@%p188 bra 	$L__BB3_96;
	setp.lt.u64 	%p190, %rd1122, -9223372019674906625;
	mov.b64 	%rd1123, 0;
	mov.b64 	%rd1122, -9223372019674906624;
	mov.b16 	%rs77, 7;
	mov.pred 	%p533, %p169;
	mov.pred 	%p534, %p169;
	mov.pred 	%p535, %p169;
	mov.pred 	%p536, %p169;
	mov.pred 	%p537, %p169;
	mov.pred 	%p538, %p169;
	mov.u64 	%rd1124, %rd1123;
	mov.u64 	%rd1125, %rd1123;
	mov.u64 	%rd1126, %rd1123;
	mov.u64 	%rd1127, %rd1123;
	mov.u64 	%rd1128, %rd1123;
	mov.u64 	%rd1129, %rd1123;
	@%p190 bra 	$L__BB3_96;
	bra.uni 	$L__BB3_115;
$L__BB3_107:
	mov.b64 	%rd548, 0;
	st.local.u64 	[%rd3], %rd548;
	@%p533 bra 	$L__BB3_114;
	mov.b64 	%rd549, 0;
	st.local.u64 	[%rd3+8], %rd549;
	@%p534 bra 	$L__BB3_114;
	mov.b64 	%rd550, 0;
	st.local.u64 	[%rd3+16], %rd550;
	@%p535 bra 	$L__BB3_114;
	mov.b64 	%rd551, 0;
	st.local.u64 	[%rd3+24], %rd551;
	@%p536 bra 	$L__BB3_114;
	mov.b64 	%rd552, 0;
	st.local.u64 	[%rd3+32], %rd552;
	@%p537 bra 	$L__BB3_114;
	mov.b64 	%rd553, 0;
	st.local.u64 	[%rd3+40], %rd553;
	@%p538 bra 	$L__BB3_114;
	mov.b64 	%rd554, 0;
	st.local.u64 	[%rd3+48], %rd554;
$L__BB3_114:
	cvt.u32.u16 	%r139, %rs77;
	mul.wide.u32 	%rd555, %r139, 8;
	add.s64 	%rd556, %rd3, %rd555;
	ld.local.u64 	%rd557, [%rd556];
	add.s64 	%rd558, %rd557, 1;
	st.local.u64 	[%rd556], %rd558;
	ld.local.v2.u64 	{%rd1129, %rd1128}, [%rd3];
	ld.local.v2.u64 	{%rd1127, %rd1126}, [%rd3+16];
	ld.local.v2.u64 	{%rd1125, %rd1124}, [%rd3+32];
	ld.local.v2.u64 	{%rd1123, %rd1122}, [%rd3+48];
$L__BB3_115:
	st.shared.u64 	[%r6+256], %rd1129;
	st.shared.u64 	[%r6+264], %rd1128;
	st.shared.u64 	[%r6+272], %rd1127;
	st.shared.u64 	[%r6+280], %rd1126;
	st.shared.u64 	[%r6+288], %rd1125;
	st.shared.u64 	[%r6+296], %rd1124;
	st.shared.u64 	[%r6+304], %rd1123;
	st.shared.u64 	[%r6+312], %rd1122;
$L__BB3_116:
	setp.eq.s32 	%p193, %r4, 0;
	bar.sync 	0;
	@%p193 bra 	$L__BB3_139;
	ld.shared.u64 	%rd559, [%r6+256];
	ld.shared.u64 	%rd560, [%r6];
	setp.lt.u64 	%p194, %rd560, %rd559;
	sub.s64 	%rd561, %rd560, %rd559;
	add.s64 	%rd562, %rd561, -9223372019674906624;
	selp.u64 	%rd563, 1, 0, %p194;
	selp.b64 	%rd99, %rd562, %rd561, %p194;
	st.shared.u64 	[%r7+256], %rd99;
	ld.shared.u64 	%rd564, [%r6+264];
	add.s64 	%rd565, %rd564, %rd563;
	ld.shared.u64 	%rd566, [%r6+8];
	setp.lt.u64 	%p195, %rd566, %rd565;
	sub.s64 	%rd567, %rd566, %rd565;
	add.s64 	%rd568, %rd567, -9223372019674906624;
	selp.u64 	%rd569, 1, 0, %p195;
	selp.b64 	%rd100, %rd568, %rd567, %p195;
	st.shared.u64 	[%r7+264], %rd100;
	ld.shared.u64 	%rd570, [%r6+272];
	add.s64 	%rd571, %rd570, %rd569;
	ld.shared.u64 	%rd572, [%r6+16];
	setp.lt.u64 	%p196, %rd572, %rd571;
	sub.s64 	%rd573, %rd572, %rd571;
	add.s64 	%rd574, %rd573, -9223372019674906624;
	selp.u64 	%rd575, 1, 0, %p196;
	selp.b64 	%rd101, %rd574, %rd573, %p196;
	st.shared.u64 	[%r7+272], %rd101;
	ld.shared.u64 	%rd576, [%r6+280];
	add.s64 	%rd577, %rd576, %rd575;
	ld.shared.u64 	%rd578, [%r6+24];
	setp.lt.u64 	%p197, %rd578, %rd577;
	sub.s64 	%rd579, %rd578, %rd577;
	add.s64 	%rd580, %rd579, -9223372019674906624;
	selp.u64 	%rd581, 1, 0, %p197;
	selp.b64 	%rd102, %rd580, %rd579, %p197;
	st.shared.u64 	[%r7+280], %rd102;
	ld.shared.u64 	%rd582, [%r6+288];
	add.s64 	%rd583, %rd582, %rd581;
	ld.shared.u64 	%rd584, [%r6+32];
	setp.lt.u64 	%p198, %rd584, %rd583;
	sub.s64 	%rd585, %rd584, %rd583;
	add.s64 	%rd586, %rd585, -9223372019674906624;
	selp.u64 	%rd587, 1, 0, %p198;
	selp.b64 	%rd103, %rd586, %rd585, %p198;
	st.shared.u64 	[%r7+288], %rd103;
	ld.shared.u64 	%rd588, [%r6+296];
	add.s64 	%rd589, %rd588, %rd587;
	ld.shared.u64 	%rd590, [%r6+40];
	setp.lt.u64 	%p199, %rd590, %rd589;
	sub.s64 	%rd591, %rd590, %rd589;
	add.s64 	%rd592, %rd591, -9223372019674906624;
	selp.u64 	%rd593, 1, 0, %p199;
	selp.b64 	%rd104, %rd592, %rd591, %p199;
	st.shared.u64 	[%r7+296], %rd104;
	ld.shared.u64 	%rd594, [%r6+304];
	add.s64 	%rd595, %rd594, %rd593;
	ld.shared.u64 	%rd596, [%r6+48];
	setp.lt.u64 	%p200, %rd596, %rd595;
	sub.s64 	%rd597, %rd596, %rd595;
	add.s64 	%rd598, %rd597, -9223372019674906624;
	selp.u64 	%rd599, 1, 0, %p200;
	selp.b64 	%rd105, %rd598, %rd597, %p200;
	st.shared.u64 	[%r7+304], %rd105;
	ld.shared.u64 	%rd600, [%r6+312];
	add.s64 	%rd601, %rd600, %rd599;
	ld.shared.u64 	%rd602, [%r6+56];
	setp.ge.u64 	%p201, %rd602, %rd601;
	setp.lt.u64 	%p202, %rd602, %rd601;
	sub.s64 	%rd603, %rd602, %rd601;
	add.s64 	%rd604, %rd603, -9223372019674906624;
	selp.b64 	%rd106, %rd604, %rd603, %p202;
	st.shared.u64 	[%r7+312], %rd106;
	@%p201 bra 	$L__BB3_184;
	setp.gt.u64 	%p204, %rd99, -9223372019674906626;
	mov.b32 	%r264, 0;
	mov.pred 	%p203, 0;
	mov.pred 	%p539, %p203;
	mov.pred 	%p540, %p203;
	mov.pred 	%p541, %p203;
	mov.pred 	%p542, %p203;
	mov.pred 	%p543, %p203;
	mov.pred 	%p544, %p203;
	@%p204 bra 	$L__BB3_123;
$L__BB3_119:
	setp.lt.u64 	%p225, %rd99, -9223372019674906625;
	@%p225 bra 	$L__BB3_138;
	add.s32 	%r148, %r264, -1;
	setp.lt.u32 	%p226, %r148, 15;
	@%p226 bra 	$L__BB3_131;
	mov.b32 	%r265, 0;
$L__BB3_122:
	.pragma "nounroll";
	shl.b32 	%r150, %r265, 3;
	add.s32 	%r151, %r7, %r150;
	mov.b64 	%rd607, 0;
	st.shared.u64 	[%r151+256], %rd607;
	st.shared.u64 	[%r151+264], %rd607;
	st.shared.u64 	[%r151+272], %rd607;
	st.shared.u64 	[%r151+280], %rd607;
	st.shared.u64 	[%r151+288], %rd607;
	st.shared.u64 	[%r151+296], %rd607;
	st.shared.u64 	[%r151+304], %rd607;
	st.shared.u64 	[%r151+312], %rd607;
	st.shared.u64 	[%r151+320], %rd607;
	st.shared.u64 	[%r151+328], %rd607;
	st.shared.u64 	[%r151+336], %rd607;
	st.shared.u64 	[%r151+344], %rd607;
	st.shared.u64 	[%r151+352], %rd607;
	st.shared.u64 	[%r151+360], %rd607;
	st.shared.u64 	[%r151+368], %rd607;
	st.shared.u64 	[%r151+376], %rd607;
	add.s32 	%r265, %r265, 16;
	bra.uni 	$L__BB3_122;
$L__BB3_123:
	setp.lt.u64 	%p207, %rd100, -9223372019674906625;
	mov.b32 	%r264, 1;
	mov.pred 	%p539, -1;
	mov.pred 	%p540, %p203;
	mov.pred 	%p541, %p203;
	mov.pred 	%p542, %p203;
	mov.pred 	%p543, %p203;
	mov.pred 	%p544, %p203;
	@%p207 bra 	$L__BB3_119;
	setp.lt.u64 	%p210, %rd101, -9223372019674906625;
	mov.b32 	%r264, 2;
	mov.pred 	%p540, -1;
	mov.pred 	%p539, %p203;
	mov.pred 	%p541, %p203;
	mov.pred 	%p542, %p203;
	mov.pred 	%p543, %p203;
	mov.pred 	%p544, %p203;
	@%p210 bra 	$L__BB3_119;
	setp.lt.u64 	%p213, %rd102, -9223372019674906625;
	mov.b32 	%r264, 3;
	mov.pred 	%p541, -1;
	mov.pred 	%p539, %p203;
	mov.pred 	%p540, %p203;
	mov.pred 	%p542, %p203;
	mov.pred 	%p543, %p203;
	mov.pred 	%p544, %p203;
	@%p213 bra 	$L__BB3_119;
	setp.lt.u64 	%p216, %rd103, -9223372019674906625;
	mov.b32 	%r264, 4;
	mov.pred 	%p542, -1;
	mov.pred 	%p539, %p203;
	mov.pred 	%p540, %p203;
	mov.pred 	%p541, %p203;
	mov.pred 	%p543, %p203;
	mov.pred 	%p544, %p203;
	@%p216 bra 	$L__BB3_119;
	setp.lt.u64 	%p219, %rd104, -9223372019674906625;
	mov.b32 	%r264, 5;
	mov.pred 	%p543, -1;
	mov.pred 	%p539, %p203;
	mov.pred 	%p540, %p203;
	mov.pred 	%p541, %p203;
	mov.pred 	%p542, %p203;
	mov.pred 	%p544, %p203;
	@%p219 bra 	$L__BB3_119;
	setp.lt.u64 	%p222, %rd105, -9223372019674906625;
	mov.b32 	%r264, 6;
	mov.pred 	%p544, -1;
	mov.pred 	%p539, %p203;
	mov.pred 	%p540, %p203;
	mov.pred 	%p541, %p203;
	mov.pred 	%p542, %p203;
	mov.pred 	%p543, %p203;
	@%p222 bra 	$L__BB3_119;
	setp.lt.u64 	%p224, %rd106, -9223372019674906625;
	mov.b32 	%r264, 7;
	mov.pred 	%p539, %p203;
	mov.pred 	%p540, %p203;
	mov.pred 	%p541, %p203;
	mov.pred 	%p542, %p203;
	mov.pred 	%p543, %p203;
	mov.pred 	%p544, %p203;
	@%p224 bra 	$L__BB3_119;
	mov.b64 	%rd605, -9223372019674906624;
	st.shared.u64 	[%r7+312], %rd605;
	mov.b64 	%rd606, 0;
	st.shared.u64 	[%r7+256], %rd606;
	st.shared.u64 	[%r7+264], %rd606;
	st.shared.u64 	[%r7+272], %rd606;
	st.shared.u64 	[%r7+280], %rd606;
	st.shared.u64 	[%r7+288], %rd606;
	st.shared.u64 	[%r7+296], %rd606;
	st.shared.u64 	[%r7+304], %rd606;
	bra.uni 	$L__BB3_184;
$L__BB3_131:
	mov.b64 	%rd608, 0;
	st.shared.u64 	[%r7+256], %rd608;
	@%p539 bra 	$L__BB3_138;
	mov.b64 	%rd609, 0;
	st.shared.u64 	[%r7+264], %rd609;
	@%p540 bra 	$L__BB3_138;
	mov.b64 	%rd610, 0;
	st.shared.u64 	[%r7+272], %rd610;
	@%p541 bra 	$L__BB3_138;
	mov.b64 	%rd611, 0;
	st.shared.u64 	[%r7+280], %rd611;
	@%p542 bra 	$L__BB3_138;
	mov.b64 	%rd612, 0;
	st.shared.u64 	[%r7+288], %rd612;
	@%p543 bra 	$L__BB3_138;
	mov.b64 	%rd613, 0;
	st.shared.u64 	[%r7+296], %rd613;
	@%p544 bra 	$L__BB3_138;
	mov.b64 	%rd614, 0;
	st.shared.u64 	[%r7+304], %rd614;
$L__BB3_138:
	shl.b32 	%r152, %r264, 3;
	add.s32 	%r153, %r7, %r152;
	ld.shared.u64 	%rd615, [%r153+256];
	add.s64 	%rd616, %rd615, 1;
	st.shared.u64 	[%r153+256], %rd616;
	bra.uni 	$L__BB3_184;
$L__BB3_139:
	ld.shared.u64 	%rd617, [%r6];
	ld.shared.u64 	%rd618, [%r6+256];
	add.s64 	%rd107, %rd617, %rd618;
	setp.ge.u64 	%p227, %rd107, %rd617;
	@%p227 bra 	$L__BB3_141;
	add.s64 	%rd1131, %rd107, 9223372019674906624;
	mov.b64 	%rd1130, 1;
	bra.uni 	$L__BB3_142;
$L__BB3_141:
	setp.gt.u64 	%p228, %rd107, -9223372019674906625;
	add.s64 	%rd619, %rd107, 9223372019674906624;
	selp.b64 	%rd1131, %rd619, %rd107, %p228;
	selp.u64 	%rd1130, 1, 0, %p228;
$L__BB3_142:
	st.shared.u64 	[%r7], %rd1131;
	ld.shared.u64 	%rd621, [%r6+8];
	ld.shared.u64 	%rd622, [%r6+264];
	add.s64 	%rd623, %rd621, %rd1130;
	add.s64 	%rd113, %rd623, %rd622;
	max.u64 	%rd624, %rd621, %rd623;
	setp.gt.u64 	%p229, %rd624, %rd113;
	@%p229 bra 	$L__BB3_144;
	setp.gt.u64 	%p230, %rd113, -9223372019674906625;
	add.s64 	%rd625, %rd113, 9223372019674906624;
	selp.b64 	%rd1133, %rd625, %rd113, %p230;
	selp.u64 	%rd1132, 1, 0, %p230;
	bra.uni 	$L__BB3_145;
$L__BB3_144:
	add.s64 	%rd1133, %rd113, 9223372019674906624;
	mov.b64 	%rd1132, 1;
$L__BB3_145:
	st.shared.u64 	[%r7+8], %rd1133;
	ld.shared.u64 	%rd627, [%r6+16];
	ld.shared.u64 	%rd628, [%r6+272];
	add.s64 	%rd629, %rd627, %rd1132;
	add.s64 	%rd119, %rd629, %rd628;
	max.u64 	%rd630, %rd627, %rd629;
	setp.gt.u64 	%p231, %rd630, %rd119;
	@%p231 bra 	$L__BB3_147;
	setp.gt.u64 	%p232, %rd119, -9223372019674906625;
	add.s64 	%rd631, %rd119, 9223372019674906624;
	selp.b64 	%rd1135, %rd631, %rd119, %p232;
	selp.u64 	%rd1134, 1, 0, %p232;
	bra.uni 	$L__BB3_148;
$L__BB3_147:
	add.s64 	%rd1135, %rd119, 9223372019674906624;
	mov.b64 	%rd1134, 1;
$L__BB3_148:
	st.shared.u64 	[%r7+16], %rd1135;
	ld.shared.u64 	%rd633, [%r6+24];
	ld.shared.u64 	%rd634, [%r6+280];
	add.s64 	%rd635, %rd633, %rd1134;
	add.s64 	%rd125, %rd635, %rd634;
	max.u64 	%rd636, %rd633, %rd635;
	setp.gt.u64 	%p233, %rd636, %rd125;
	@%p233 bra 	$L__BB3_150;
	setp.gt.u64 	%p234, %rd125, -9223372019674906625;
	add.s64 	%rd637, %rd125, 9223372019674906624;
	selp.b64 	%rd1137, %rd637, %rd125, %p234;
	selp.u64 	%rd1136, 1, 0, %p234;
	bra.uni 	$L__BB3_151;
$L__BB3_150:
	add.s64 	%rd1137, %rd125, 9223372019674906624;
	mov.b64 	%rd1136, 1;
$L__BB3_151:
	st.shared.u64 	[%r7+24], %rd1137;
	ld.shared.u64 	%rd639, [%r6+32];
	ld.shared.u64 	%rd640, [%r6+288];
	add.s64 	%rd641, %rd639, %rd1136;
	add.s64 	%rd131, %rd641, %rd640;
	max.u64 	%rd642, %rd639, %rd641;
	setp.gt.u64 	%p235, %rd642, %rd131;
	@%p235 bra 	$L__BB3_153;
	setp.gt.u64 	%p236, %rd131, -9223372019674906625;
	add.s64 	%rd643, %rd131, 9223372019674906624;
	selp.b64 	%rd1139, %rd643, %rd131, %p236;
	selp.u64 	%rd1138, 1, 0, %p236;
	bra.uni 	$L__BB3_154;
$L__BB3_153:
	add.s64 	%rd1139, %rd131, 9223372019674906624;
	mov.b64 	%rd1138, 1;
$L__BB3_154:
	st.shared.u64 	[%r7+32], %rd1139;
	ld.shared.u64 	%rd645, [%r6+40];
	ld.shared.u64 	%rd646, [%r6+296];
	add.s64 	%rd647, %rd645, %rd1138;
	add.s64 	%rd137, %rd647, %rd646;
	max.u64 	%rd648, %rd645, %rd647;
	setp.gt.u64 	%p237, %rd648, %rd137;
	@%p237 bra 	$L__BB3_156;
	setp.gt.u64 	%p238, %rd137, -9223372019674906625;
	add.s64 	%rd649, %rd137, 9223372019674906624;
	selp.b64 	%rd1141, %rd649, %rd137, %p238;
	selp.u64 	%rd1140, 1, 0, %p238;
	bra.uni 	$L__BB3_157;
$L__BB3_156:
	add.s64 	%rd1141, %rd137, 9223372019674906624;
	mov.b64 	%rd1140, 1;
$L__BB3_157:
	st.shared.u64 	[%r7+40], %rd1141;
	ld.shared.u64 	%rd651, [%r6+48];
	ld.shared.u64 	%rd652, [%r6+304];
	add.s64 	%rd653, %rd651, %rd1140;
	add.s64 	%rd143, %rd653, %rd652;
	max.u64 	%rd654, %rd651, %rd653;
	setp.gt.u64 	%p239, %rd654, %rd143;
	@%p239 bra 	$L__BB3_159;
	setp.gt.u64 	%p240, %rd143, -9223372019674906625;
	add.s64 	%rd655, %rd143, 9223372019674906624;
	selp.b64 	%rd1143, %rd655, %rd143, %p240;
	selp.u64 	%rd1142, 1, 0, %p240;
	bra.uni 	$L__BB3_160;
$L__BB3_159:
	add.s64 	%rd1143, %rd143, 9223372019674906624;
	mov.b64 	%rd1142, 1;
$L__BB3_160:
	st.shared.u64 	[%r7+48], %rd1143;
	ld.shared.u64 	%rd657, [%r6+56];
	ld.shared.u64 	%rd658, [%r6+312];
	add.s64 	%rd659, %rd657, %rd1142;
	add.s64 	%rd149, %rd659, %rd658;
	max.u64 	%rd660, %rd657, %rd659;
	setp.gt.u64 	%p241, %rd660, %rd149;
	@%p241 bra 	$L__BB3_162;
	setp.lt.u64 	%p242, %rd149, -9223372019674906624;
	add.s64 	%rd1144, %rd149, 9223372019674906624;
	selp.b64 	%rd661, %rd149, %rd1144, %p242;
	st.shared.u64 	[%r7+56], %rd661;
	@%p242 bra 	$L__BB3_184;
	bra.uni 	$L__BB3_163;
$L__BB3_162:
	add.s64 	%rd1144, %rd149, 9223372019674906624;
	st.shared.u64 	[%r7+56], %rd1144;
$L__BB3_163:
	setp.eq.s64 	%p244, %rd1131, 0;
	mov.b32 	%r266, 0;
	mov.pred 	%p243, 0;
	mov.pred 	%p545, %p243;
	mov.pred 	%p546, %p243;
	mov.pred 	%p547, %p243;
	mov.pred 	%p548, %p243;
	mov.pred 	%p549, %p243;
	mov.pred 	%p550, %p243;
	@%p244 bra 	$L__BB3_168;
$L__BB3_164:
	setp.ne.s64 	%p265, %rd1131, 0;
	@%p265 bra 	$L__BB3_183;
	add.s32 	%r162, %r266, -1;
	setp.lt.u32 	%p266, %r162, 15;
	@%p266 bra 	$L__BB3_176;
	mov.b32 	%r267, 0;
$L__BB3_167:
	.pragma "nounroll";
	shl.b32 	%r164, %r267, 3;
	add.s32 	%r165, %r7, %r164;
	mov.b64 	%rd662, -9223372019674906625;
	st.shared.u64 	[%r165], %rd662;
	st.shared.u64 	[%r165+8], %rd662;
	st.shared.u64 	[%r165+16], %rd662;
	st.shared.u64 	[%r165+24], %rd662;
	st.shared.u64 	[%r165+32], %rd662;
	st.shared.u64 	[%r165+40], %rd662;
	st.shared.u64 	[%r165+48], %rd662;
	st.shared.u64 	[%r165+56], %rd662;
	st.shared.u64 	[%r165+64], %rd662;
	st.shared.u64 	[%r165+72], %rd662;
	st.shared.u64 	[%r165+80], %rd662;
	st.shared.u64 	[%r165+88], %rd662;
	st.shared.u64 	[%r165+96], %rd662;
	st.shared.u64 	[%r165+104], %rd662;
	st.shared.u64 	[%r165+112], %rd662;
	st.shared.u64 	[%r165+120], %rd662;
	add.s32 	%r267, %r267, 16;
	bra.uni 	$L__BB3_167;
$L__BB3_168:
	setp.ne.s64 	%p247, %rd1133, 0;
	mov.b32 	%r266, 1;
	mov.pred 	%p545, -1;
	mov.pred 	%p546, %p243;
	mov.pred 	%p547, %p243;
	mov.pred 	%p548, %p243;
	mov.pred 	%p549, %p243;
	mov.pred 	%p550, %p243;
	@%p247 bra 	$L__BB3_164;
	setp.ne.s64 	%p250, %rd1135, 0;
	mov.b32 	%r266, 2;
	mov.pred 	%p546, -1;
	mov.pred 	%p545, %p243;
	mov.pred 	%p547, %p243;
	mov.pred 	%p548, %p243;
	mov.pred 	%p549, %p243;
	mov.pred 	%p550, %p243;
	@%p250 bra 	$L__BB3_164;
	setp.ne.s64 	%p253, %rd1137, 0;
	mov.b32 	%r266, 3;
	mov.pred 	%p547, -1;
	mov.pred 	%p545, %p243;
	mov.pred 	%p546, %p243;
	mov.pred 	%p548, %p243;
	mov.pred 	%p549, %p243;
	mov.pred 	%p550, %p243;
	@%p253 bra 	$L__BB3_164;
	setp.ne.s64 	%p256, %rd1139, 0;
	mov.b32 	%r266, 4;
	mov.pred 	%p548, -1;
	mov.pred 	%p545, %p243;
	mov.pred 	%p546, %p243;
	mov.pred 	%p547, %p243;
	mov.pred 	%p549, %p243;
	mov.pred 	%p550, %p243;
	@%p256 bra 	$L__BB3_164;
	setp.ne.s64 	%p259, %rd1141, 0;
	mov.b32 	%r266, 5;
	mov.pred 	%p549, -1;
	mov.pred 	%p545, %p243;
	mov.pred 	%p546, %p243;
	mov.pred 	%p547, %p243;
	mov.pred 	%p548, %p243;
	mov.pred 	%p550, %p243;
	@%p259 bra 	$L__BB3_164;
	setp.ne.s64 	%p262, %rd1143, 0;
	mov.b32 	%r266, 6;
	mov.pred 	%p550, -1;
	mov.pred 	%p545, %p243;
	mov.pred 	%p546, %p243;
	mov.pred 	%p547, %p243;
	mov.pred 	%p548, %p243;
	mov.pred 	%p549, %p243;
	@%p262 bra 	$L__BB3_164;
	setp.ne.s64 	%p264, %rd1144, 0;
	mov.b32 	%r266, 7;
	mov.pred 	%p545, %p243;
	mov.pred 	%p546, %p243;
	mov.pred 	%p547, %p243;
	mov.pred 	%p548, %p243;
	mov.pred 	%p549, %p243;
	mov.pred 	%p550, %p243;
	@%p264 bra 	$L__BB3_164;
	mov.b64 	%rd672, -9223372019674906624;
	st.shared.u64 	[%r7+56], %rd672;
	bra.uni 	$L__BB3_184;
$L__BB3_176:
	mov.b64 	%rd663, -9223372019674906625;
	st.shared.u64 	[%r7], %rd663;
	@%p545 bra 	$L__BB3_183;
	mov.b64 	%rd664, -9223372019674906625;
	st.shared.u64 	[%r7+8], %rd664;
	@%p546 bra 	$L__BB3_183;
	mov.b64 	%rd665, -9223372019674906625;
	st.shared.u64 	[%r7+16], %rd665;
	@%p547 bra 	$L__BB3_183;
	mov.b64 	%rd666, -9223372019674906625;
	st.shared.u64 	[%r7+24], %rd666;
	@%p548 bra 	$L__BB3_183;
	mov.b64 	%rd667, -9223372019674906625;
	st.shared.u64 	[%r7+32], %rd667;
	@%p549 bra 	$L__BB3_183;
	mov.b64 	%rd668, -9223372019674906625;
	st.shared.u64 	[%r7+40], %rd668;
	@%p550 bra 	$L__BB3_183;
	mov.b64 	%rd669, -9223372019674906625;
	st.shared.u64 	[%r7+48], %rd669;
$L__BB3_183:
	shl.b32 	%r166, %r266, 3;
	add.s32 	%r167, %r7, %r166;
	ld.shared.u64 	%rd670, [%r167];
	add.s64 	%rd671, %rd670, -1;
	st.shared.u64 	[%r167], %rd671;
$L__BB3_184:
	setp.eq.s32 	%p267, %r4, 0;
	bar.sync 	0;
	@%p267 bra 	$L__BB3_186;
	ld.shared.u64 	%rd673, [%r5+512];
	st.shared.u64 	[%r11+512], %rd673;
	ld.shared.u64 	%rd674, [%r5+520];
	st.shared.u64 	[%r11+520], %rd674;
	ld.shared.u64 	%rd675, [%r5+528];
	st.shared.u64 	[%r11+528], %rd675;
	ld.shared.u64 	%rd676, [%r5+536];
	st.shared.u64 	[%r11+536], %rd676;
	ld.shared.u64 	%rd677, [%r5+544];
	st.shared.u64 	[%r11+544], %rd677;
	ld.shared.u64 	%rd678, [%r5+552];
	st.shared.u64 	[%r11+552], %rd678;
	ld.shared.u64 	%rd679, [%r5+560];
	st.shared.u64 	[%r11+560], %rd679;
	ld.shared.u64 	%rd680, [%r5+568];
	st.shared.u64 	[%r11+568], %rd680;
	bra.uni 	$L__BB3_187;
$L__BB3_186:
	ld.shared.u64 	%rd681, [%r5];
	st.shared.u64 	[%r11], %rd681;
	ld.shared.u64 	%rd682, [%r5+8];
	st.shared.u64 	[%r11+8], %rd682;
	ld.shared.u64 	%rd683, [%r5+16];
	st.shared.u64 	[%r11+16], %rd683;
	ld.shared.u64 	%rd684, [%r5+24];
	st.shared.u64 	[%r11+24], %rd684;
	ld.shared.u64 	%rd685, [%r5+32];
	st.shared.u64 	[%r11+32], %rd685;
	ld.shared.u64 	%rd686, [%r5+40];
	st.shared.u64 	[%r11+40], %rd686;
	ld.shared.u64 	%rd687, [%r5+48];
	st.shared.u64 	[%r11+48], %rd687;
	ld.shared.u64 	%rd688, [%r5+56];
	st.shared.u64 	[%r11+56], %rd688;
$L__BB3_187:
	setp.eq.s32 	%p268, %r4, 0;
	bar.sync 	0;
	@%p268 bra 	$L__BB3_231;
	ld.const.u16 	%rs11, [%rd4];
	add.s16 	%rs41, %rs11, -9;
	setp.lt.u16 	%p269, %rs41, -8;
	@%p269 bra 	$L__BB3_231;
	sub.s16 	%rs42, 8, %rs11;
	mul.wide.u16 	%r168, %rs42, 8;
	add.s32 	%r37, %r12, %r168;
	ld.shared.u64 	%rd153, [%r37+128];
	setp.eq.s16 	%p270, %rs11, 1;
	mov.b64 	%rd1145, 0;
	mov.u64 	%rd1146, %rd1145;
	mov.u64 	%rd1147, %rd1145;
	mov.u64 	%rd1148, %rd1145;
	mov.u64 	%rd1149, %rd1145;
	mov.u64 	%rd1150, %rd1145;
	mov.u64 	%rd1151, %rd1145;
	@%p270 bra 	$L__BB3_197;
	ld.shared.u64 	%rd1151, [%r37+136];
	setp.eq.s16 	%p271, %rs11, 2;
	@%p271 bra 	$L__BB3_197;
	ld.shared.u64 	%rd1150, [%r37+144];
	setp.eq.s16 	%p272, %rs11, 3;
	mov.u64 	%rd1146, %rd1145;
	mov.u64 	%rd1147, %rd1145;
	mov.u64 	%rd1148, %rd1145;
	mov.u64 	%rd1149, %rd1145;
	@%p272 bra 	$L__BB3_197;
	ld.shared.u64 	%rd1149, [%r37+152];
	setp.eq.s16 	%p273, %rs11, 4;
	mov.u64 	%rd1146, %rd1145;
	mov.u64 	%rd1147, %rd1145;
	mov.u64 	%rd1148, %rd1145;
	@%p273 bra 	$L__BB3_197;
	ld.shared.u64 	%rd1148, [%r37+160];
	setp.eq.s16 	%p274, %rs11, 5;
	mov.u64 	%rd1146, %rd1145;
	mov.u64 	%rd1147, %rd1145;
	@%p274 bra 	$L__BB3_197;
	ld.shared.u64 	%rd1147, [%r37+168];
	setp.eq.s16 	%p275, %rs11, 6;
	mov.u64 	%rd1146, %rd1145;
	@%p275 bra 	$L__BB3_197;
	ld.shared.u64 	%rd1146, [%r37+176];
	setp.eq.s16 	%p276, %rs11, 7;
	@%p276 bra 	$L__BB3_197;
	ld.shared.u64 	%rd1145, [%r37+184];
$L__BB3_197:
	setp.gt.u16 	%p277, %rs11, 7;
	@%p277 bra 	$L__BB3_200;
	sub.s16 	%rs43, 7, %rs11;
	cvt.u32.u16 	%r268, %rs43;
$L__BB3_199:
	shl.b32 	%r169, %r268, 3;
	add.s32 	%r170, %r12, %r169;
	ld.shared.u64 	%rd696, [%r170+128];
	shl.b16 	%rs44, %rs11, 3;
	cvt.u32.u16 	%r171, %rs44;
	add.s32 	%r172, %r170, %r171;
	st.shared.u64 	[%r172+128], %rd696;
	cvt.u16.u32 	%rs45, %r268;
	setp.gt.s16 	%p278, %rs45, 0;
	add.s32 	%r268, %r268, -1;
	@%p278 bra 	$L__BB3_199;
$L__BB3_200:
	setp.lt.u16 	%p279, %rs11, 8;
	and.b16  	%rs12, %rs11, 7;
	mov.b32 	%r270, 0;
	@%p279 bra 	$L__BB3_202;
	mov.b64 	%rd697, 0;
	st.shared.u64 	[%r12+128], %rd697;
	st.shared.u64 	[%r12+136], %rd697;
	st.shared.u64 	[%r12+144], %rd697;
	st.shared.u64 	[%r12+152], %rd697;
	st.shared.u64 	[%r12+160], %rd697;
	st.shared.u64 	[%r12+168], %rd697;
	st.shared.u64 	[%r12+176], %rd697;
	st.shared.u64 	[%r12+184], %rd697;
	mov.b32 	%r270, 8;
$L__BB3_202:
	setp.eq.s16 	%p280, %rs12, 0;
	@%p280 bra 	$L__BB3_209;
	and.b16  	%rs13, %rs11, 3;
	setp.lt.u16 	%p281, %rs12, 4;
	@%p281 bra 	$L__BB3_205;
	shl.b32 	%r175, %r270, 3;
	add.s32 	%r176, %r12, %r175;
	mov.b64 	%rd698, 0;
	st.shared.u64 	[%r176+128], %rd698;
	st.shared.u64 	[%r176+136], %rd698;
	st.shared.u64 	[%r176+144], %rd698;
	st.shared.u64 	[%r176+152], %rd698;
	add.s32 	%r270, %r270, 4;
$L__BB3_205:
	setp.eq.s16 	%p282, %rs13, 0;
	@%p282 bra 	$L__BB3_209;
	shl.b32 	%r177, %r270, 3;
	add.s32 	%r44, %r12, %r177;
	mov.b64 	%rd699, 0;
	st.shared.u64 	[%r44+128], %rd699;
	setp.eq.s16 	%p283, %rs13, 1;
	@%p283 bra 	$L__BB3_209;
	mov.b64 	%rd700, 0;
	st.shared.u64 	[%r44+136], %rd700;
	setp.eq.s16 	%p284, %rs13, 2;
	@%p284 bra 	$L__BB3_209;
	mov.b64 	%rd701, 0;
	st.shared.u64 	[%r44+144], %rd701;
$L__BB3_209:
	ld.shared.u64 	%rd702, [%r12+128];
	setp.lt.u64 	%p285, %rd702, %rd153;
	sub.s64 	%rd703, %rd702, %rd153;
	add.s64 	%rd704, %rd703, -9223372019674906624;
	selp.b64 	%rd168, %rd704, %rd703, %p285;
	selp.u64 	%rd705, 1, 0, %p285;
	add.s64 	%rd706, %rd1151, %rd705;
	ld.shared.u64 	%rd707, [%r12+136];
	setp.lt.u64 	%p286, %rd707, %rd706;
	sub.s64 	%rd708, %rd707, %rd706;
	add.s64 	%rd709, %rd708, -9223372019674906624;
	selp.b64 	%rd1158, %rd709, %rd708, %p286;
	selp.u64 	%rd710, 1, 0, %p286;
	st.local.v2.u64 	[%rd2], {%rd168, %rd1158};
	add.s64 	%rd711, %rd1150, %rd710;
	ld.shared.u64 	%rd712, [%r12+144];
	setp.lt.u64 	%p287, %rd712, %rd711;
	sub.s64 	%rd713, %rd712, %rd711;
	add.s64 	%rd714, %rd713, -9223372019674906624;
	selp.b64 	%rd1157, %rd714, %rd713, %p287;
	selp.u64 	%rd715, 1, 0, %p287;
	add.s64 	%rd716, %rd1149, %rd715;
	ld.shared.u64 	%rd717, [%r12+152];
	setp.lt.u64 	%p288, %rd717, %rd716;
	sub.s64 	%rd718, %rd717, %rd716;
	add.s64 	%rd719, %rd718, -9223372019674906624;
	selp.b64 	%rd1156, %rd719, %rd718, %p288;
	selp.u64 	%rd720, 1, 0, %p288;
	st.local.v2.u64 	[%rd2+16], {%rd1157, %rd1156};
	add.s64 	%rd721, %rd1148, %rd720;
	ld.shared.u64 	%rd722, [%r12+160];
	setp.lt.u64 	%p289, %rd722, %rd721;
	sub.s64 	%rd723, %rd722, %rd721;
	add.s64 	%rd724, %rd723, -9223372019674906624;
	selp.b64 	%rd1155, %rd724, %rd723, %p289;
	selp.u64 	%rd725, 1, 0, %p289;
	add.s64 	%rd726, %rd1147, %rd725;
	ld.shared.u64 	%rd727, [%r12+168];
	setp.lt.u64 	%p290, %rd727, %rd726;
	sub.s64 	%rd728, %rd727, %rd726;
	add.s64 	%rd729, %rd728, -9223372019674906624;
	selp.b64 	%rd1154, %rd729, %rd728, %p290;
	selp.u64 	%rd730, 1, 0, %p290;
	st.local.v2.u64 	[%rd2+32], {%rd1155, %rd1154};
	add.s64 	%rd731, %rd1146, %rd730;
	ld.shared.u64 	%rd732, [%r12+176];
	setp.lt.u64 	%p291, %rd732, %rd731;
	sub.s64 	%rd733, %rd732, %rd731;
	add.s64 	%rd734, %rd733, -9223372019674906624;
	selp.b64 	%rd1153, %rd734, %rd733, %p291;
	selp.u64 	%rd735, 1, 0, %p291;
	add.s64 	%rd736, %rd1145, %rd735;
	ld.shared.u64 	%rd737, [%r12+184];
	setp.ge.u64 	%p292, %rd737, %rd736;
	setp.lt.u64 	%p293, %rd737, %rd736;
	sub.s64 	%rd738, %rd737, %rd736;
	add.s64 	%rd739, %rd738, -9223372019674906624;
	selp.b64 	%rd1152, %rd739, %rd738, %p293;
	st.local.v2.u64 	[%rd2+48], {%rd1153, %rd1152};
	mov.u64 	%rd1159, %rd168;
	@%p292 bra 	$L__BB3_230;
	setp.gt.u64 	%p295, %rd168, -9223372019674906626;
	mov.b16 	%rs79, 0;
	mov.pred 	%p294, 0;
	mov.pred 	%p551, %p294;
	mov.pred 	%p552, %p294;
	mov.pred 	%p553, %p294;
	mov.pred 	%p554, %p294;
	mov.pred 	%p555, %p294;
	mov.pred 	%p556, %p294;
	@%p295 bra 	$L__BB3_215;
$L__BB3_211:
	setp.lt.u64 	%p316, %rd168, -9223372019674906625;
	@%p316 bra 	$L__BB3_229;
	add.s16 	%rs54, %rs79, -1;
	setp.lt.u16 	%p317, %rs54, 15;
	@%p317 bra 	$L__BB3_222;
	mov.b16 	%rs80, 0;
$L__BB3_214:
	.pragma "nounroll";
	cvt.u32.u16 	%r178, %rs80;
	mul.wide.u32 	%rd742, %r178, 8;
	add.s64 	%rd743, %rd2, %rd742;
	mov.b64 	%rd744, 0;
	st.local.v2.u64 	[%rd743], {%rd744, %rd744};
	st.local.v2.u64 	[%rd743+16], {%rd744, %rd744};
	st.local.v2.u64 	[%rd743+32], {%rd744, %rd744};
	st.local.v2.u64 	[%rd743+48], {%rd744, %rd744};
	st.local.v2.u64 	[%rd743+64], {%rd744, %rd744};
	st.local.v2.u64 	[%rd743+80], {%rd744, %rd744};
	st.local.v2.u64 	[%rd743+96], {%rd744, %rd744};
	st.local.v2.u64 	[%rd743+112], {%rd744, %rd744};
	add.s16 	%rs80, %rs80, 16;
	bra.uni 	$L__BB3_214;
$L__BB3_215:
	setp.lt.u64 	%p298, %rd1158, -9223372019674906625;
	mov.b16 	%rs79, 1;
	mov.pred 	%p551, -1;
	mov.pred 	%p552, %p294;
	mov.pred 	%p553, %p294;
	mov.pred 	%p554, %p294;
	mov.pred 	%p555, %p294;
	mov.pred 	%p556, %p294;
	@%p298 bra 	$L__BB3_211;
	setp.lt.u64 	%p301, %rd1157, -9223372019674906625;
	mov.b16 	%rs79, 2;
	mov.pred 	%p552, -1;
	mov.pred 	%p551, %p294;
	mov.pred 	%p553, %p294;
	mov.pred 	%p554, %p294;
	mov.pred 	%p555, %p294;
	mov.pred 	%p556, %p294;
	@%p301 bra 	$L__BB3_211;
	setp.lt.u64 	%p304, %rd1156, -9223372019674906625;
	mov.b16 	%rs79, 3;
	mov.pred 	%p553, -1;
	mov.pred 	%p551, %p294;
	mov.pred 	%p552, %p294;
	mov.pred 	%p554, %p294;
	mov.pred 	%p555, %p294;
	mov.pred 	%p556, %p294;
	@%p304 bra 	$L__BB3_211;
	setp.lt.u64 	%p307, %rd1155, -9223372019674906625;
	mov.b16 	%rs79, 4;
	mov.pred 	%p554, -1;
	mov.pred 	%p551, %p294;
	mov.pred 	%p552, %p294;
	mov.pred 	%p553, %p294;
	mov.pred 	%p555, %p294;
	mov.pred 	%p556, %p294;
	@%p307 bra 	$L__BB3_211;
	setp.lt.u64 	%p310, %rd1154, -9223372019674906625;
	mov.b16 	%rs79, 5;
	mov.pred 	%p555, -1;
	mov.pred 	%p551, %p294;
	mov.pred 	%p552, %p294;
	mov.pred 	%p553, %p294;
	mov.pred 	%p554, %p294;
	mov.pred 	%p556, %p294;
	@%p310 bra 	$L__BB3_211;
	setp.lt.u64 	%p313, %rd1153, -9223372019674906625;
	mov.b16 	%rs79, 6;
	mov.pred 	%p556, -1;
	mov.pred 	%p551, %p294;
	mov.pred 	%p552, %p294;
	mov.pred 	%p553, %p294;
	mov.pred 	%p554, %p294;
	mov.pred 	%p555, %p294;
	@%p313 bra 	$L__BB3_211;
	setp.lt.u64 	%p315, %rd1152, -9223372019674906625;
	mov.b64 	%rd1153, 0;
	mov.b64 	%rd1152, -9223372019674906624;
	mov.b16 	%rs79, 7;
	mov.pred 	%p551, %p294;
	mov.pred 	%p552, %p294;
	mov.pred 	%p553, %p294;
	mov.pred 	%p554, %p294;
	mov.pred 	%p555, %p294;
	mov.pred 	%p556, %p294;
	mov.u64 	%rd1154, %rd1153;
	mov.u64 	%rd1155, %rd1153;
	mov.u64 	%rd1156, %rd1153;
	mov.u64 	%rd1157, %rd1153;
	mov.u64 	%rd1158, %rd1153;
	mov.u64 	%rd1159, %rd1153;
	@%p315 bra 	$L__BB3_211;
	bra.uni 	$L__BB3_230;
$L__BB3_222:
	mov.b64 	%rd745, 0;
	st.local.u64 	[%rd2], %rd745;
	@%p551 bra 	$L__BB3_229;
	mov.b64 	%rd746, 0;
	st.local.u64 	[%rd2+8], %rd746;
	@%p552 bra 	$L__BB3_229;
	mov.b64 	%rd747, 0;
	st.local.u64 	[%rd2+16], %rd747;
	@%p553 bra 	$L__BB3_229;
	mov.b64 	%rd748, 0;
	st.local.u64 	[%rd2+24], %rd748;
	@%p554 bra 	$L__BB3_229;
	mov.b64 	%rd749, 0;
	st.local.u64 	[%rd2+32], %rd749;
	@%p555 bra 	$L__BB3_229;
	mov.b64 	%rd750, 0;
	st.local.u64 	[%rd2+40], %rd750;
	@%p556 bra 	$L__BB3_229;
	mov.b64 	%rd751, 0;
	st.local.u64 	[%rd2+48], %rd751;
$L__BB3_229:
	cvt.u32.u16 	%r179, %rs79;
	mul.wide.u32 	%rd752, %r179, 8;
	add.s64 	%rd753, %rd2, %rd752;
	ld.local.u64 	%rd754, [%rd753];
	add.s64 	%rd755, %rd754, 1;
	st.local.u64 	[%rd753], %rd755;
	ld.local.v2.u64 	{%rd1159, %rd1158}, [%rd2];
	ld.local.v2.u64 	{%rd1157, %rd1156}, [%rd2+16];
	ld.local.v2.u64 	{%rd1155, %rd1154}, [%rd2+32];
	ld.local.v2.u64 	{%rd1153, %rd1152}, [%rd2+48];
$L__BB3_230:
	st.shared.u64 	[%r12+128], %rd1159;
	st.shared.u64 	[%r12+136], %rd1158;
	st.shared.u64 	[%r12+144], %rd1157;
	st.shared.u64 	[%r12+152], %rd1156;
	st.shared.u64 	[%r12+160], %rd1155;
	st.shared.u64 	[%r12+168], %rd1154;
	st.shared.u64 	[%r12+176], %rd1153;
	st.shared.u64 	[%r12+184], %rd1152;
$L__BB3_231:
	setp.eq.s32 	%p318, %r4, 0;
	bar.sync 	0;
	@%p318 bra 	$L__BB3_254;
	ld.shared.u64 	%rd756, [%r12+128];
	ld.shared.u64 	%rd757, [%r12];
	setp.lt.u64 	%p319, %rd757, %rd756;
	sub.s64 	%rd758, %rd757, %rd756;
	add.s64 	%rd759, %rd758, -9223372019674906624;
	selp.u64 	%rd760, 1, 0, %p319;
	selp.b64 	%rd192, %rd759, %rd758, %p319;
	st.shared.u64 	[%r13+128], %rd192;
	ld.shared.u64 	%rd761, [%r12+136];
	add.s64 	%rd762, %rd761, %rd760;
	ld.shared.u64 	%rd763, [%r12+8];
	setp.lt.u64 	%p320, %rd763, %rd762;
	sub.s64 	%rd764, %rd763, %rd762;
	add.s64 	%rd765, %rd764, -9223372019674906624;
	selp.u64 	%rd766, 1, 0, %p320;
	selp.b64 	%rd193, %rd765, %rd764, %p320;
	st.shared.u64 	[%r13+136], %rd193;
	ld.shared.u64 	%rd767, [%r12+144];
	add.s64 	%rd768, %rd767, %rd766;
	ld.shared.u64 	%rd769, [%r12+16];
	setp.lt.u64 	%p321, %rd769, %rd768;
	sub.s64 	%rd770, %rd769, %rd768;
	add.s64 	%rd771, %rd770, -9223372019674906624;
	selp.u64 	%rd772, 1, 0, %p321;
	selp.b64 	%rd194, %rd771, %rd770, %p321;
	st.shared.u64 	[%r13+144], %rd194;
	ld.shared.u64 	%rd773, [%r12+152];
	add.s64 	%rd774, %rd773, %rd772;
	ld.shared.u64 	%rd775, [%r12+24];
	setp.lt.u64 	%p322, %rd775, %rd774;
	sub.s64 	%rd776, %rd775, %rd774;
	add.s64 	%rd777, %rd776, -9223372019674906624;
	selp.u64 	%rd778, 1, 0, %p322;
	selp.b64 	%rd195, %rd777, %rd776, %p322;
	st.shared.u64 	[%r13+152], %rd195;
	ld.shared.u64 	%rd779, [%r12+160];
	add.s64 	%rd780, %rd779, %rd778;
	ld.shared.u64 	%rd781, [%r12+32];
	setp.lt.u64 	%p323, %rd781, %rd780;
	sub.s64 	%rd782, %rd781, %rd780;
	add.s64 	%rd783, %rd782, -9223372019674906624;
	selp.u64 	%rd784, 1, 0, %p323;
	selp.b64 	%rd196, %rd783, %rd782, %p323;
	st.shared.u64 	[%r13+160], %rd196;
	ld.shared.u64 	%rd785, [%r12+168];
	add.s64 	%rd786, %rd785, %rd784;
	ld.shared.u64 	%rd787, [%r12+40];
	setp.lt.u64 	%p324, %rd787, %rd786;
	sub.s64 	%rd788, %rd787, %rd786;
	add.s64 	%rd789, %rd788, -9223372019674906624;
	selp.u64 	%rd790, 1, 0, %p324;
	selp.b64 	%rd197, %rd789, %rd788, %p324;
	st.shared.u64 	[%r13+168], %rd197;
	ld.shared.u64 	%rd791, [%r12+176];
	add.s64 	%rd792, %rd791, %rd790;
	ld.shared.u64 	%rd793, [%r12+48];
	setp.lt.u64 	%p325, %rd793, %rd792;
	sub.s64 	%rd794, %rd793, %rd792;
	add.s64 	%rd795, %rd794, -9223372019674906624;
	selp.u64 	%rd796, 1, 0, %p325;
	selp.b64 	%rd198, %rd795, %rd794, %p325;
	st.shared.u64 	[%r13+176], %rd198;
	ld.shared.u64 	%rd797, [%r12+184];
	add.s64 	%rd798, %rd797, %rd796;
	ld.shared.u64 	%rd799, [%r12+56];
	setp.ge.u64 	%p326, %rd799, %rd798;
	setp.lt.u64 	%p327, %rd799, %rd798;
	sub.s64 	%rd800, %rd799, %rd798;
	add.s64 	%rd801, %rd800, -9223372019674906624;
	selp.b64 	%rd199, %rd801, %rd800, %p327;
	st.shared.u64 	[%r13+184], %rd199;
	@%p326 bra 	$L__BB3_299;
	setp.gt.u64 	%p329, %rd192, -9223372019674906626;
	mov.b32 	%r271, 0;
	mov.pred 	%p328, 0;
	mov.pred 	%p557, %p328;
	mov.pred 	%p558, %p328;
	mov.pred 	%p559, %p328;
	mov.pred 	%p560, %p328;
	mov.pred 	%p561, %p328;
	mov.pred 	%p562, %p328;
	@%p329 bra 	$L__BB3_238;
$L__BB3_234:
	setp.lt.u64 	%p350, %rd192, -9223372019674906625;
	@%p350 bra 	$L__BB3_253;
	add.s32 	%r188, %r271, -1;
	setp.lt.u32 	%p351, %r188, 15;
	@%p351 bra 	$L__BB3_246;
	mov.b32 	%r272, 0;
$L__BB3_237:
	.pragma "nounroll";
	shl.b32 	%r190, %r272, 3;
	add.s32 	%r191, %r13, %r190;
	mov.b64 	%rd804, 0;
	st.shared.u64 	[%r191+128], %rd804;
	st.shared.u64 	[%r191+136], %rd804;
	st.shared.u64 	[%r191+144], %rd804;
	st.shared.u64 	[%r191+152], %rd804;
	st.shared.u64 	[%r191+160], %rd804;
	st.shared.u64 	[%r191+168], %rd804;
	st.shared.u64 	[%r191+176], %rd804;
	st.shared.u64 	[%r191+184], %rd804;
	st.shared.u64 	[%r191+192], %rd804;
	st.shared.u64 	[%r191+200], %rd804;
	st.shared.u64 	[%r191+208], %rd804;
	st.shared.u64 	[%r191+216], %rd804;
	st.shared.u64 	[%r191+224], %rd804;
	st.shared.u64 	[%r191+232], %rd804;
	st.shared.u64 	[%r191+240], %rd804;
	st.shared.u64 	[%r191+248], %rd804;
	add.s32 	%r272, %r272, 16;
	bra.uni 	$L__BB3_237;
$L__BB3_238:
	setp.lt.u64 	%p332, %rd193, -9223372019674906625;
	mov.b32 	%r271, 1;
	mov.pred 	%p557, -1;
	mov.pred 	%p558, %p328;
	mov.pred 	%p559, %p328;
	mov.pred 	%p560, %p328;
	mov.pred 	%p561, %p328;
	mov.pred 	%p562, %p328;
	@%p332 bra 	$L__BB3_234;
	setp.lt.u64 	%p335, %rd194, -9223372019674906625;
	mov.b32 	%r271, 2;
	mov.pred 	%p558, -1;
	mov.pred 	%p557, %p328;
	mov.pred 	%p559, %p328;
	mov.pred 	%p560, %p328;
	mov.pred 	%p561, %p328;
	mov.pred 	%p562, %p328;
	@%p335 bra 	$L__BB3_234;
	setp.lt.u64 	%p338, %rd195, -9223372019674906625;
	mov.b32 	%r271, 3;
	mov.pred 	%p559, -1;
	mov.pred 	%p557, %p328;
	mov.pred 	%p558, %p328;
	mov.pred 	%p560, %p328;
	mov.pred 	%p561, %p328;
	mov.pred 	%p562, %p328;
	@%p338 bra 	$L__BB3_234;
	setp.lt.u64 	%p341, %rd196, -9223372019674906625;
	mov.b32 	%r271, 4;
	mov.pred 	%p560, -1;
	mov.pred 	%p557, %p328;
	mov.pred 	%p558, %p328;
	mov.pred 	%p559, %p328;
	mov.pred 	%p561, %p328;
	mov.pred 	%p562, %p328;
	@%p341 bra 	$L__BB3_234;
	setp.lt.u64 	%p344, %rd197, -9223372019674906625;
	mov.b32 	%r271, 5;
	mov.pred 	%p561, -1;
	mov.pred 	%p557, %p328;
	mov.pred 	%p558, %p328;
	mov.pred 	%p559, %p328;
	mov.pred 	%p560, %p328;
	mov.pred 	%p562, %p328;
	@%p344 bra 	$L__BB3_234;
	setp.lt.u64 	%p347, %rd198, -9223372019674906625;
	mov.b32 	%r271, 6;
	mov.pred 	%p562, -1;
	mov.pred 	%p557, %p328;
	mov.pred 	%p558, %p328;
	mov.pred 	%p559, %p328;
	mov.pred 	%p560, %p328;
	mov.pred 	%p561, %p328;
	@%p347 bra 	$L__BB3_234;
	setp.lt.u64 	%p349, %rd199, -9223372019674906625;
	mov.b32 	%r271, 7;
	mov.pred 	%p557, %p328;
	mov.pred 	%p558, %p328;
	mov.pred 	%p559, %p328;
	mov.pred 	%p560, %p328;
	mov.pred 	%p561, %p328;
	mov.pred 	%p562, %p328;
	@%p349 bra 	$L__BB3_234;
	mov.b64 	%rd802, -9223372019674906624;
	st.shared.u64 	[%r13+184], %rd802;
	mov.b64 	%rd803, 0;
	st.shared.u64 	[%r13+128], %rd803;
	st.shared.u64 	[%r13+136], %rd803;
	st.shared.u64 	[%r13+144], %rd803;
	st.shared.u64 	[%r13+152], %rd803;
	st.shared.u64 	[%r13+160], %rd803;
	st.shared.u64 	[%r13+168], %rd803;
	st.shared.u64 	[%r13+176], %rd803;
	bra.uni 	$L__BB3_299;
$L__BB3_246:
	mov.b64 	%rd805, 0;
	st.shared.u64 	[%r13+128], %rd805;
	@%p557 bra 	$L__BB3_253;
	mov.b64 	%rd806, 0;
	st.shared.u64 	[%r13+136], %rd806;
	@%p558 bra 	$L__BB3_253;
	mov.b64 	%rd807, 0;
	st.shared.u64 	[%r13+144], %rd807;
	@%p559 bra 	$L__BB3_253;
	mov.b64 	%rd808, 0;
	st.shared.u64 	[%r13+152], %rd808;
	@%p560 bra 	$L__BB3_253;
	mov.b64 	%rd809, 0;
	st.shared.u64 	[%r13+160], %rd809;
	@%p561 bra 	$L__BB3_253;
	mov.b64 	%rd810, 0;
	st.shared.u64 	[%r13+168], %rd810;
	@%p562 bra 	$L__BB3_253;
	mov.b64 	%rd811, 0;
	st.shared.u64 	[%r13+176], %rd811;
$L__BB3_253:
	shl.b32 	%r192, %r271, 3;
	add.s32 	%r193, %r13, %r192;
	ld.shared.u64 	%rd812, [%r193+128];
	add.s64 	%rd813, %rd812, 1;
	st.shared.u64 	[%r193+128], %rd813;
	bra.uni 	$L__BB3_299;
$L__BB3_254:
	ld.shared.u64 	%rd814, [%r12];
	ld.shared.u64 	%rd815, [%r12+128];
	add.s64 	%rd200, %rd814, %rd815;
	setp.ge.u64 	%p352, %rd200, %rd814;
	@%p352 bra 	$L__BB3_256;
	add.s64 	%rd1161, %rd200, 9223372019674906624;
	mov.b64 	%rd1160, 1;
	bra.uni 	$L__BB3_257;
$L__BB3_256:
	setp.gt.u64 	%p353, %rd200, -9223372019674906625;
	add.s64 	%rd816, %rd200, 9223372019674906624;
	selp.b64 	%rd1161, %rd816, %rd200, %p353;
	selp.u64 	%rd1160, 1, 0, %p353;
$L__BB3_257:
	st.shared.u64 	[%r13], %rd1161;
	ld.shared.u64 	%rd818, [%r12+8];
	ld.shared.u64 	%rd819, [%r12+136];
	add.s64 	%rd820, %rd818, %rd1160;
	add.s64 	%rd206, %rd820, %rd819;
	max.u64 	%rd821, %rd818, %rd820;
	setp.gt.u64 	%p354, %rd821, %rd206;
	@%p354 bra 	$L__BB3_259;
	setp.gt.u64 	%p355, %rd206, -9223372019674906625;
	add.s64 	%rd822, %rd206, 9223372019674906624;
	selp.b64 	%rd1163, %rd822, %rd206, %p355;
	selp.u64 	%rd1162, 1, 0, %p355;
	bra.uni 	$L__BB3_260;
$L__BB3_259:
	add.s64 	%rd1163, %rd206, 9223372019674906624;
	mov.b64 	%rd1162, 1;
$L__BB3_260:
	st.shared.u64 	[%r13+8], %rd1163;
	ld.shared.u64 	%rd824, [%r12+16];
	ld.shared.u64 	%rd825, [%r12+144];
	add.s64 	%rd826, %rd824, %rd1162;
	add.s64 	%rd212, %rd826, %rd825;
	max.u64 	%rd827, %rd824, %rd826;
	setp.gt.u64 	%p356, %rd827, %rd212;
	@%p356 bra 	$L__BB3_262;
	setp.gt.u64 	%p357, %rd212, -9223372019674906625;
	add.s64 	%rd828, %rd212, 9223372019674906624;
	selp.b64 	%rd1165, %rd828, %rd212, %p357;
	selp.u64 	%rd1164, 1, 0, %p357;
	bra.uni 	$L__BB3_263;
$L__BB3_262:
	add.s64 	%rd1165, %rd212, 9223372019674906624;
	mov.b64 	%rd1164, 1;
$L__BB3_263:
	st.shared.u64 	[%r13+16], %rd1165;
	ld.shared.u64 	%rd830, [%r12+24];
	ld.shared.u64 	%rd831, [%r12+152];
	add.s64 	%rd832, %rd830, %rd1164;
	add.s64 	%rd218, %rd832, %rd831;
	max.u64 	%rd833, %rd830, %rd832;
	setp.gt.u64 	%p358, %rd833, %rd218;
	@%p358 bra 	$L__BB3_265;
	setp.gt.u64 	%p359, %rd218, -9223372019674906625;
	add.s64 	%rd834, %rd218, 9223372019674906624;
	selp.b64 	%rd1167, %rd834, %rd218, %p359;
	selp.u64 	%rd1166, 1, 0, %p359;
	bra.uni 	$L__BB3_266;
$L__BB3_265:
	add.s64 	%rd1167, %rd218, 9223372019674906624;
	mov.b64 	%rd1166, 1;
$L__BB3_266:
	st.shared.u64 	[%r13+24], %rd1167;
	ld.shared.u64 	%rd836, [%r12+32];
	ld.shared.u64 	%rd837, [%r12+160];
	add.s64 	%rd838, %rd836, %rd1166;
	add.s64 	%rd224, %rd838, %rd837;
	max.u64 	%rd839, %rd836, %rd838;
	setp.gt.u64 	%p360, %rd839, %rd224;
	@%p360 bra 	$L__BB3_268;
	setp.gt.u64 	%p361, %rd224, -9223372019674906625;
	add.s64 	%rd840, %rd224, 9223372019674906624;
	selp.b64 	%rd1169, %rd840, %rd224, %p361;
	selp.u64 	%rd1168, 1, 0, %p361;
	bra.uni 	$L__BB3_269;
$L__BB3_268:
	add.s64 	%rd1169, %rd224, 9223372019674906624;
	mov.b64 	%rd1168, 1;
$L__BB3_269:
	st.shared.u64 	[%r13+32], %rd1169;
	ld.shared.u64 	%rd842, [%r12+40];
	ld.shared.u64 	%rd843, [%r12+168];
	add.s64 	%rd844, %rd842, %rd1168;
	add.s64 	%rd230, %rd844, %rd843;
	max.u64 	%rd845, %rd842, %rd844;
	setp.gt.u64 	%p362, %rd845, %rd230;
	@%p362 bra 	$L__BB3_271;
	setp.gt.u64 	%p363, %rd230, -9223372019674906625;
	add.s64 	%rd846, %rd230, 9223372019674906624;
	selp.b64 	%rd1171, %rd846, %rd230, %p363;
	selp.u64 	%rd1170, 1, 0, %p363;
	bra.uni 	$L__BB3_272;
$L__BB3_271:
	add.s64 	%rd1171, %rd230, 9223372019674906624;
	mov.b64 	%rd1170, 1;
$L__BB3_272:
	st.shared.u64 	[%r13+40], %rd1171;
	ld.shared.u64 	%rd848, [%r12+48];
	ld.shared.u64 	%rd849, [%r12+176];
	add.s64 	%rd850, %rd848, %rd1170;
	add.s64 	%rd236, %rd850, %rd849;
	max.u64 	%rd851, %rd848, %rd850;
	setp.gt.u64 	%p364, %rd851, %rd236;
	@%p364 bra 	$L__BB3_274;
	setp.gt.u64 	%p365, %rd236, -9223372019674906625;
	add.s64 	%rd852, %rd236, 9223372019674906624;
	selp.b64 	%rd1173, %rd852, %rd236, %p365;
	selp.u64 	%rd1172, 1, 0, %p365;
	bra.uni 	$L__BB3_275;
$L__BB3_274:
	add.s64 	%rd1173, %rd236, 9223372019674906624;
	mov.b64 	%rd1172, 1;
$L__BB3_275:
	st.shared.u64 	[%r13+48], %rd1173;
	ld.shared.u64 	%rd854, [%r12+56];
	ld.shared.u64 	%rd855, [%r12+184];
	add.s64 	%rd856, %rd854, %rd1172;
	add.s64 	%rd242, %rd856, %rd855;
	max.u64 	%rd857, %rd854, %rd856;
	setp.gt.u64 	%p366, %rd857, %rd242;
	@%p366 bra 	$L__BB3_277;
	setp.lt.u64 	%p367, %rd242, -9223372019674906624;
	add.s64 	%rd1174, %rd242, 9223372019674906624;
	selp.b64 	%rd858, %rd242, %rd1174, %p367;
	st.shared.u64 	[%r13+56], %rd858;
	@%p367 bra 	$L__BB3_299;
	bra.uni 	$L__BB3_278;
$L__BB3_277:
	add.s64 	%rd1174, %rd242, 9223372019674906624;
	st.shared.u64 	[%r13+56], %rd1174;
$L__BB3_278:
	setp.eq.s64 	%p369, %rd1161, 0;
	mov.b32 	%r273, 0;
	mov.pred 	%p368, 0;
	mov.pred 	%p563, %p368;
	mov.pred 	%p564, %p368;
	mov.pred 	%p565, %p368;
	mov.pred 	%p566, %p368;
	mov.pred 	%p567, %p368;
	mov.pred 	%p568, %p368;
	@%p369 bra 	$L__BB3_283;
$L__BB3_279:
	setp.ne.s64 	%p390, %rd1161, 0;
	@%p390 bra 	$L__BB3_298;
	add.s32 	%r202, %r273, -1;
	setp.lt.u32 	%p391, %r202, 15;
	@%p391 bra 	$L__BB3_291;
	mov.b32 	%r274, 0;
$L__BB3_282:
	.pragma "nounroll";
	shl.b32 	%r204, %r274, 3;
	add.s32 	%r205, %r13, %r204;
	mov.b64 	%rd859, -9223372019674906625;
	st.shared.u64 	[%r205], %rd859;
	st.shared.u64 	[%r205+8], %rd859;
	st.shared.u64 	[%r205+16], %rd859;
	st.shared.u64 	[%r205+24], %rd859;
	st.shared.u64 	[%r205+32], %rd859;
	st.shared.u64 	[%r205+40], %rd859;
	st.shared.u64 	[%r205+48], %rd859;
	st.shared.u64 	[%r205+56], %rd859;
	st.shared.u64 	[%r205+64], %rd859;
	st.shared.u64 	[%r205+72], %rd859;
	st.shared.u64 	[%r205+80], %rd859;
	st.shared.u64 	[%r205+88], %rd859;
	st.shared.u64 	[%r205+96], %rd859;
	st.shared.u64 	[%r205+104], %rd859;
	st.shared.u64 	[%r205+112], %rd859;
	st.shared.u64 	[%r205+120], %rd859;
	add.s32 	%r274, %r274, 16;
	bra.uni 	$L__BB3_282;
$L__BB3_283:
	setp.ne.s64 	%p372, %rd1163, 0;
	mov.b32 	%r273, 1;
	mov.pred 	%p563, -1;
	mov.pred 	%p564, %p368;
	mov.pred 	%p565, %p368;
	mov.pred 	%p566, %p368;
	mov.pred 	%p567, %p368;
	mov.pred 	%p568, %p368;
	@%p372 bra 	$L__BB3_279;
	setp.ne.s64 	%p375, %rd1165, 0;
	mov.b32 	%r273, 2;
	mov.pred 	%p564, -1;
	mov.pred 	%p563, %p368;
	mov.pred 	%p565, %p368;
	mov.pred 	%p566, %p368;
	mov.pred 	%p567, %p368;
	mov.pred 	%p568, %p368;
	@%p375 bra 	$L__BB3_279;
	setp.ne.s64 	%p378, %rd1167, 0;
	mov.b32 	%r273, 3;
	mov.pred 	%p565, -1;
	mov.pred 	%p563, %p368;
	mov.pred 	%p564, %p368;
	mov.pred 	%p566, %p368;
	mov.pred 	%p567, %p368;
	mov.pred 	%p568, %p368;
	@%p378 bra 	$L__BB3_279;
	setp.ne.s64 	%p381, %rd1169, 0;
	mov.b32 	%r273, 4;
	mov.pred 	%p566, -1;
	mov.pred 	%p563, %p368;
	mov.pred 	%p564, %p368;
	mov.pred 	%p565, %p368;
	mov.pred 	%p567, %p368;
	mov.pred 	%p568, %p368;
	@%p381 bra 	$L__BB3_279;
	setp.ne.s64 	%p384, %rd1171, 0;
	mov.b32 	%r273, 5;
	mov.pred 	%p567, -1;
	mov.pred 	%p563, %p368;
	mov.pred 	%p564, %p368;
	mov.pred 	%p565, %p368;
	mov.pred 	%p566, %p368;
	mov.pred 	%p568, %p368;
	@%p384 bra 	$L__BB3_279;
	setp.ne.s64 	%p387, %rd1173, 0;
	mov.b32 	%r273, 6;
	mov.pred 	%p568, -1;
	mov.pred 	%p563, %p368;
	mov.pred 	%p564, %p368;
	mov.pred 	%p565, %p368;
	mov.pred 	%p566, %p368;
	mov.pred 	%p567, %p368;
	@%p387 bra 	$L__BB3_279;
	setp.ne.s64 	%p389, %rd1174, 0;
	mov.b32 	%r273, 7;
	mov.pred 	%p563, %p368;
	mov.pred 	%p564, %p368;
	mov.pred 	%p565, %p368;
	mov.pred 	%p566, %p368;
	mov.pred 	%p567, %p368;
	mov.pred 	%p568, %p368;
	@%p389 bra 	$L__BB3_279;
	mov.b64 	%rd869, -9223372019674906624;
	st.shared.u64 	[%r13+56], %rd869;
	bra.uni 	$L__BB3_299;
$L__BB3_291:
	mov.b64 	%rd860, -9223372019674906625;
	st.shared.u64 	[%r13], %rd860;
	@%p563 bra 	$L__BB3_298;
	mov.b64 	%rd861, -9223372019674906625;
	st.shared.u64 	[%r13+8], %rd861;
	@%p564 bra 	$L__BB3_298;
	mov.b64 	%rd862, -9223372019674906625;
	st.shared.u64 	[%r13+16], %rd862;
	@%p565 bra 	$L__BB3_298;
	mov.b64 	%rd863, -9223372019674906625;
	st.shared.u64 	[%r13+24], %rd863;
	@%p566 bra 	$L__BB3_298;
	mov.b64 	%rd864, -9223372019674906625;
	st.shared.u64 	[%r13+32], %rd864;
	@%p567 bra 	$L__BB3_298;
	mov.b64 	%rd865, -9223372019674906625;
	st.shared.u64 	[%r13+40], %rd865;
	@%p568 bra 	$L__BB3_298;
	mov.b64 	%rd866, -9223372019674906625;
	st.shared.u64 	[%r13+48], %rd866;
$L__BB3_298:
	shl.b32 	%r206, %r273, 3;
	add.s32 	%r207, %r13, %r206;
	ld.shared.u64 	%rd867, [%r207];
	add.s64 	%rd868, %rd867, -1;
	st.shared.u64 	[%r207], %rd868;
$L__BB3_299:
	setp.eq.s32 	%p392, %r4, 0;
	bar.sync 	0;
	@%p392 bra 	$L__BB3_301;
	ld.shared.u64 	%rd870, [%r5+512];
	st.shared.u64 	[%r11+512], %rd870;
	ld.shared.u64 	%rd871, [%r5+520];
	st.shared.u64 	[%r11+520], %rd871;
	ld.shared.u64 	%rd872, [%r5+528];
	st.shared.u64 	[%r11+528], %rd872;
	ld.shared.u64 	%rd873, [%r5+536];
	st.shared.u64 	[%r11+536], %rd873;
	ld.shared.u64 	%rd874, [%r5+544];
	st.shared.u64 	[%r11+544], %rd874;
	ld.shared.u64 	%rd875, [%r5+552];
	st.shared.u64 	[%r11+552], %rd875;
	ld.shared.u64 	%rd876, [%r5+560];
	st.shared.u64 	[%r11+560], %rd876;
	ld.shared.u64 	%rd877, [%r5+568];
	st.shared.u64 	[%r11+568], %rd877;
	bra.uni 	$L__BB3_302;
$L__BB3_301:
	ld.shared.u64 	%rd878, [%r5];
	st.shared.u64 	[%r11], %rd878;
	ld.shared.u64 	%rd879, [%r5+8];
	st.shared.u64 	[%r11+8], %rd879;
	ld.shared.u64 	%rd880, [%r5+16];
	st.shared.u64 	[%r11+16], %rd880;
	ld.shared.u64 	%rd881, [%r5+24];
	st.shared.u64 	[%r11+24], %rd881;
	ld.shared.u64 	%rd882, [%r5+32];
	st.shared.u64 	[%r11+32], %rd882;
	ld.shared.u64 	%rd883, [%r5+40];
	st.shared.u64 	[%r11+40], %rd883;
	ld.shared.u64 	%rd884, [%r5+48];
	st.shared.u64 	[%r11+48], %rd884;
	ld.shared.u64 	%rd885, [%r5+56];
	st.shared.u64 	[%r11+56], %rd885;
$L__BB3_302:
	setp.eq.s32 	%p393, %r4, 0;
	bar.sync 	0;
	@%p393 bra 	$L__BB3_346;
	mov.u32 	%r208, %tid.x;
	shl.b32 	%r209, %r208, 1;
	cvt.u64.u32 	%rd886, %r209;
	and.b64  	%rd887, %rd886, 14;
	mov.u64 	%rd888, ind4;
	add.s64 	%rd889, %rd888, %rd887;
	ld.const.u16 	%rs17, [%rd889];
	add.s16 	%rs56, %rs17, -9;
	setp.lt.u16 	%p394, %rs56, -8;
	@%p394 bra 	$L__BB3_346;
	sub.s16 	%rs57, 8, %rs17;
	mul.wide.u16 	%r210, %rs57, 8;
	add.s32 	%r51, %r8, %r210;
	ld.shared.u64 	%rd246, [%r51+64];
	setp.eq.s16 	%p395, %rs17, 1;
	mov.b64 	%rd1175, 0;
	mov.u64 	%rd1176, %rd1175;
	mov.u64 	%rd1177, %rd1175;
	mov.u64 	%rd1178, %rd1175;
	mov.u64 	%rd1179, %rd1175;
	mov.u64 	%rd1180, %rd1175;
	mov.u64 	%rd1181, %rd1175;
	@%p395 bra 	$L__BB3_312;
	ld.shared.u64 	%rd1181, [%r51+72];
	setp.eq.s16 	%p396, %rs17, 2;
	@%p396 bra 	$L__BB3_312;
	ld.shared.u64 	%rd1180, [%r51+80];
	setp.eq.s16 	%p397, %rs17, 3;
	mov.u64 	%rd1176, %rd1175;
	mov.u64 	%rd1177, %rd1175;
	mov.u64 	%rd1178, %rd1175;
	mov.u64 	%rd1179, %rd1175;
	@%p397 bra 	$L__BB3_312;
	ld.shared.u64 	%rd1179, [%r51+88];
	setp.eq.s16 	%p398, %rs17, 4;
	mov.u64 	%rd1176, %rd1175;
	mov.u64 	%rd1177, %rd1175;
	mov.u64 	%rd1178, %rd1175;
	@%p398 bra 	$L__BB3_312;
	ld.shared.u64 	%rd1178, [%r51+96];
	setp.eq.s16 	%p399, %rs17, 5;
	mov.u64 	%rd1176, %rd1175;
	mov.u64 	%rd1177, %rd1175;
	@%p399 bra 	$L__BB3_312;
	ld.shared.u64 	%rd1177, [%r51+104];
	setp.eq.s16 	%p400, %rs17, 6;
	mov.u64 	%rd1176, %rd1175;
	@%p400 bra 	$L__BB3_312;
	ld.shared.u64 	%rd1176, [%r51+112];
	setp.eq.s16 	%p401, %rs17, 7;
	@%p401 bra 	$L__BB3_312;
	ld.shared.u64 	%rd1175, [%r51+120];
$L__BB3_312:
	setp.gt.u16 	%p402, %rs17, 7;
	@%p402 bra 	$L__BB3_315;
	sub.s16 	%rs58, 7, %rs17;
	cvt.u32.u16 	%r275, %rs58;
$L__BB3_314:
	shl.b32 	%r211, %r275, 3;
	add.s32 	%r212, %r8, %r211;
	ld.shared.u64 	%rd897, [%r212+64];
	shl.b16 	%rs59, %rs17, 3;
	cvt.u32.u16 	%r213, %rs59;
	add.s32 	%r214, %r212, %r213;
	st.shared.u64 	[%r214+64], %rd897;
	cvt.u16.u32 	%rs60, %r275;
	setp.gt.s16 	%p403, %rs60, 0;
	add.s32 	%r275, %r275, -1;
	@%p403 bra 	$L__BB3_314;
$L__BB3_315:
	setp.lt.u16 	%p404, %rs17, 8;
	and.b16  	%rs18, %rs17, 7;
	mov.b32 	%r277, 0;
	@%p404 bra 	$L__BB3_317;
	mov.b64 	%rd898, 0;
	st.shared.u64 	[%r8+64], %rd898;
	st.shared.u64 	[%r8+72], %rd898;
	st.shared.u64 	[%r8+80], %rd898;
	st.shared.u64 	[%r8+88], %rd898;
	st.shared.u64 	[%r8+96], %rd898;
	st.shared.u64 	[%r8+104], %rd898;
	st.shared.u64 	[%r8+112], %rd898;
	st.shared.u64 	[%r8+120], %rd898;
	mov.b32 	%r277, 8;
$L__BB3_317:
	setp.eq.s16 	%p405, %rs18, 0;
	@%p405 bra 	$L__BB3_324;
	and.b16  	%rs19, %rs17, 3;
	setp.lt.u16 	%p406, %rs18, 4;
	@%p406 bra 	$L__BB3_320;
	shl.b32 	%r217, %r277, 3;
	add.s32 	%r218, %r8, %r217;
	mov.b64 	%rd899, 0;
	st.shared.u64 	[%r218+64], %rd899;
	st.shared.u64 	[%r218+72], %rd899;
	st.shared.u64 	[%r218+80], %rd899;
	st.shared.u64 	[%r218+88], %rd899;
	add.s32 	%r277, %r277, 4;
$L__BB3_320:
	setp.eq.s16 	%p407, %rs19, 0;
	@%p407 bra 	$L__BB3_324;
	shl.b32 	%r219, %r277, 3;
	add.s32 	%r58, %r8, %r219;
	mov.b64 	%rd900, 0;
	st.shared.u64 	[%r58+64], %rd900;
	setp.eq.s16 	%p408, %rs19, 1;
	@%p408 bra 	$L__BB3_324;
	mov.b64 	%rd901, 0;
	st.shared.u64 	[%r58+72], %rd901;
	setp.eq.s16 	%p409, %rs19, 2;
	@%p409 bra 	$L__BB3_324;
	mov.b64 	%rd902, 0;
	st.shared.u64 	[%r58+80], %rd902;
$L__BB3_324:
	ld.shared.u64 	%rd903, [%r8+64];
	setp.lt.u64 	%p410, %rd903, %rd246;
	sub.s64 	%rd904, %rd903, %rd246;
	add.s64 	%rd905, %rd904, -9223372019674906624;
	selp.b64 	%rd261, %rd905, %rd904, %p410;
	selp.u64 	%rd906, 1, 0, %p410;
	add.s64 	%rd907, %rd1181, %rd906;
	ld.shared.u64 	%rd908, [%r8+72];
	setp.lt.u64 	%p411, %rd908, %rd907;
	sub.s64 	%rd909, %rd908, %rd907;
	add.s64 	%rd910, %rd909, -9223372019674906624;
	selp.b64 	%rd1188, %rd910, %rd909, %p411;
	selp.u64 	%rd911, 1, 0, %p411;
	st.local.v2.u64 	[%rd1], {%rd261, %rd1188};
	add.s64 	%rd912, %rd1180, %rd911;
	ld.shared.u64 	%rd913, [%r8+80];
	setp.lt.u64 	%p412, %rd913, %rd912;
	sub.s64 	%rd914, %rd913, %rd912;
	add.s64 	%rd915, %rd914, -9223372019674906624;
	selp.b64 	%rd1187, %rd915, %rd914, %p412;
	selp.u64 	%rd916, 1, 0, %p412;
	add.s64 	%rd917, %rd1179, %rd916;
	ld.shared.u64 	%rd918, [%r8+88];
	setp.lt.u64 	%p413, %rd918, %rd917;
	sub.s64 	%rd919, %rd918, %rd917;
	add.s64 	%rd920, %rd919, -9223372019674906624;
	selp.b64 	%rd1186, %rd920, %rd919, %p413;
	selp.u64 	%rd921, 1, 0, %p413;
	st.local.v2.u64 	[%rd1+16], {%rd1187, %rd1186};
	add.s64 	%rd922, %rd1178, %rd921;
	ld.shared.u64 	%rd923, [%r8+96];
	setp.lt.u64 	%p414, %rd923, %rd922;
	sub.s64 	%rd924, %rd923, %rd922;
	add.s64 	%rd925, %rd924, -9223372019674906624;
	selp.b64 	%rd1185, %rd925, %rd924, %p414;
	selp.u64 	%rd926, 1, 0, %p414;
	add.s64 	%rd927, %rd1177, %rd926;
	ld.shared.u64 	%rd928, [%r8+104];
	setp.lt.u64 	%p415, %rd928, %rd927;
	sub.s64 	%rd929, %rd928, %rd927;
	add.s64 	%rd930, %rd929, -9223372019674906624;
	selp.b64 	%rd1184, %rd930, %rd929, %p415;
	selp.u64 	%rd931, 1, 0, %p415;
	st.local.v2.u64 	[%rd1+32], {%rd1185, %rd1184};
	add.s64 	%rd932, %rd1176, %rd931;
	ld.shared.u64 	%rd933, [%r8+112];
	setp.lt.u64 	%p416, %rd933, %rd932;
	sub.s64 	%rd934, %rd933, %rd932;
	add.s64 	%rd935, %rd934, -9223372019674906624;
	selp.b64 	%rd1183, %rd935, %rd934, %p416;
	selp.u64 	%rd936, 1, 0, %p416;
	add.s64 	%rd937, %rd1175, %rd936;
	ld.shared.u64 	%rd938, [%r8+120];
	setp.ge.u64 	%p417, %rd938, %rd937;
	setp.lt.u64 	%p418, %rd938, %rd937;
	sub.s64 	%rd939, %rd938, %rd937;
	add.s64 	%rd940, %rd939, -9223372019674906624;
	selp.b64 	%rd1182, %rd940, %rd939, %p418;
	st.local.v2.u64 	[%rd1+48], {%rd1183, %rd1182};
	mov.u64 	%rd1189, %rd261;
	@%p417 bra 	$L__BB3_345;
	setp.gt.u64 	%p420, %rd261, -9223372019674906626;
	mov.b16 	%rs81, 0;
	mov.pred 	%p419, 0;
	mov.pred 	%p569, %p419;
	mov.pred 	%p570, %p419;
	mov.pred 	%p571, %p419;
	mov.pred 	%p572, %p419;
	mov.pred 	%p573, %p419;
	mov.pred 	%p574, %p419;
	@%p420 bra 	$L__BB3_330;
$L__BB3_326:
	setp.lt.u64 	%p441, %rd261, -9223372019674906625;
	@%p441 bra 	$L__BB3_344;
	add.s16 	%rs69, %rs81, -1;
	setp.lt.u16 	%p442, %rs69, 15;
	@%p442 bra 	$L__BB3_337;
	mov.b16 	%rs82, 0;
$L__BB3_329:
	.pragma "nounroll";
	cvt.u32.u16 	%r220, %rs82;
	mul.wide.u32 	%rd943, %r220, 8;
	add.s64 	%rd944, %rd1, %rd943;
	mov.b64 	%rd945, 0;
	st.local.v2.u64 	[%rd944], {%rd945, %rd945};
	st.local.v2.u64 	[%rd944+16], {%rd945, %rd945};
	st.local.v2.u64 	[%rd944+32], {%rd945, %rd945};
	st.local.v2.u64 	[%rd944+48], {%rd945, %rd945};
	st.local.v2.u64 	[%rd944+64], {%rd945, %rd945};
	st.local.v2.u64 	[%rd944+80], {%rd945, %rd945};
	st.local.v2.u64 	[%rd944+96], {%rd945, %rd945};
	st.local.v2.u64 	[%rd944+112], {%rd945, %rd945};
	add.s16 	%rs82, %rs82, 16;
	bra.uni 	$L__BB3_329;
$L__BB3_330:
	setp.lt.u64 	%p423, %rd1188, -9223372019674906625;
	mov.b16 	%rs81, 1;
	mov.pred 	%p569, -1;
	mov.pred 	%p570, %p419;
	mov.pred 	%p571, %p419;
	mov.pred 	%p572, %p419;
	mov.pred 	%p573, %p419;
	mov.pred 	%p574, %p419;
	@%p423 bra 	$L__BB3_326;
	setp.lt.u64 	%p426, %rd1187, -9223372019674906625;
	mov.b16 	%rs81, 2;
	mov.pred 	%p570, -1;
	mov.pred 	%p569, %p419;
	mov.pred 	%p571, %p419;
	mov.pred 	%p572, %p419;
	mov.pred 	%p573, %p419;
	mov.pred 	%p574, %p419;
	@%p426 bra 	$L__BB3_326;
	setp.lt.u64 	%p429, %rd1186, -9223372019674906625;
	mov.b16 	%rs81, 3;
	mov.pred 	%p571, -1;
	mov.pred 	%p569, %p419;
	mov.pred 	%p570, %p419;
	mov.pred 	%p572, %p419;
	mov.pred 	%p573, %p419;
	mov.pred 	%p574, %p419;
	@%p429 bra 	$L__BB3_326;
	setp.lt.u64 	%p432, %rd1185, -9223372019674906625;
	mov.b16 	%rs81, 4;
	mov.pred 	%p572, -1;
	mov.pred 	%p569, %p419;
	mov.pred 	%p570, %p419;
	mov.pred 	%p571, %p419;
	mov.pred 	%p573, %p419;
	mov.pred 	%p574, %p419;
	@%p432 bra 	$L__BB3_326;
	setp.lt.u64 	%p435, %rd1184, -9223372019674906625;
	mov.b16 	%rs81, 5;
	mov.pred 	%p573, -1;
	mov.pred 	%p569, %p419;
	mov.pred 	%p570, %p419;
	mov.pred 	%p571, %p419;
	mov.pred 	%p572, %p419;
	mov.pred 	%p574, %p419;
	@%p435 bra 	$L__BB3_326;
	setp.lt.u64 	%p438, %rd1183, -9223372019674906625;
	mov.b16 	%rs81, 6;
	mov.pred 	%p574, -1;
	mov.pred 	%p569, %p419;
	mov.pred 	%p570, %p419;
	mov.pred 	%p571, %p419;
	mov.pred 	%p572, %p419;
	mov.pred 	%p573, %p419;
	@%p438 bra 	$L__BB3_326;
	setp.lt.u64 	%p440, %rd1182, -9223372019674906625;
	mov.b64 	%rd1183, 0;
	mov.b64 	%rd1182, -9223372019674906624;
	mov.b16 	%rs81, 7;
	mov.pred 	%p569, %p419;
	mov.pred 	%p570, %p419;
	mov.pred 	%p571, %p419;
	mov.pred 	%p572, %p419;
	mov.pred 	%p573, %p419;
	mov.pred 	%p574, %p419;
	mov.u64 	%rd1184, %rd1183;
	mov.u64 	%rd1185, %rd1183;
	mov.u64 	%rd1186, %rd1183;
	mov.u64 	%rd1187, %rd1183;
	mov.u64 	%rd1188, %rd1183;
	mov.u64 	%rd1189, %rd1183;
	@%p440 bra 	$L__BB3_326;
	bra.uni 	$L__BB3_345;
$L__BB3_337:
	mov.b64 	%rd946, 0;
	st.local.u64 	[%rd1], %rd946;
	@%p569 bra 	$L__BB3_344;
	mov.b64 	%rd947, 0;
	st.local.u64 	[%rd1+8], %rd947;
	@%p570 bra 	$L__BB3_344;
	mov.b64 	%rd948, 0;
	st.local.u64 	[%rd1+16], %rd948;
	@%p571 bra 	$L__BB3_344;
	mov.b64 	%rd949, 0;
	st.local.u64 	[%rd1+24], %rd949;
	@%p572 bra 	$L__BB3_344;
	mov.b64 	%rd950, 0;
	st.local.u64 	[%rd1+32], %rd950;
	@%p573 bra 	$L__BB3_344;
	mov.b64 	%rd951, 0;
	st.local.u64 	[%rd1+40], %rd951;
	@%p574 bra 	$L__BB3_344;
	mov.b64 	%rd952, 0;
	st.local.u64 	[%rd1+48], %rd952;
$L__BB3_344:
	cvt.u32.u16 	%r221, %rs81;
	mul.wide.u32 	%rd953, %r221, 8;
	add.s64 	%rd954, %rd1, %rd953;
	ld.local.u64 	%rd955, [%rd954];
	add.s64 	%rd956, %rd955, 1;
	st.local.u64 	[%rd954], %rd956;
	ld.local.v2.u64 	{%rd1189, %rd1188}, [%rd1];
	ld.local.v2.u64 	{%rd1187, %rd1186}, [%rd1+16];
	ld.local.v2.u64 	{%rd1185, %rd1184}, [%rd1+32];
	ld.local.v2.u64 	{%rd1183, %rd1182}, [%rd1+48];
$L__BB3_345:
	st.shared.u64 	[%r8+64], %rd1189;
	st.shared.u64 	[%r8+72], %rd1188;
	st.shared.u64 	[%r8+80], %rd1187;
	st.shared.u64 	[%r8+88], %rd1186;
	st.shared.u64 	[%r8+96], %rd1185;
	st.shared.u64 	[%r8+104], %rd1184;
	st.shared.u64 	[%r8+112], %rd1183;
	st.shared.u64 	[%r8+120], %rd1182;
$L__BB3_346:
	setp.eq.s32 	%p443, %r4, 0;
	bar.sync 	0;
	@%p443 bra 	$L__BB3_369;
	ld.shared.u64 	%rd957, [%r8+64];
	ld.shared.u64 	%rd958, [%r8];
	setp.lt.u64 	%p444, %rd958, %rd957;
	sub.s64 	%rd959, %rd958, %rd957;
	add.s64 	%rd960, %rd959, -9223372019674906624;
	selp.u64 	%rd961, 1, 0, %p444;
	selp.b64 	%rd285, %rd960, %rd959, %p444;
	st.shared.u64 	[%r9+64], %rd285;
	ld.shared.u64 	%rd962, [%r8+72];
	add.s64 	%rd963, %rd962, %rd961;
	ld.shared.u64 	%rd964, [%r8+8];
	setp.lt.u64 	%p445, %rd964, %rd963;
	sub.s64 	%rd965, %rd964, %rd963;
	add.s64 	%rd966, %rd965, -9223372019674906624;
	selp.u64 	%rd967, 1, 0, %p445;
	selp.b64 	%rd286, %rd966, %rd965, %p445;
	st.shared.u64 	[%r9+72], %rd286;
	ld.shared.u64 	%rd968, [%r8+80];
	add.s64 	%rd969, %rd968, %rd967;
	ld.shared.u64 	%rd970, [%r8+16];
	setp.lt.u64 	%p446, %rd970, %rd969;
	sub.s64 	%rd971, %rd970, %rd969;
	add.s64 	%rd972, %rd971, -9223372019674906624;
	selp.u64 	%rd973, 1, 0, %p446;
	selp.b64 	%rd287, %rd972, %rd971, %p446;
	st.shared.u64 	[%r9+80], %rd287;
	ld.shared.u64 	%rd974, [%r8+88];
	add.s64 	%rd975, %rd974, %rd973;
	ld.shared.u64 	%rd976, [%r8+24];
	setp.lt.u64 	%p447, %rd976, %rd975;
	sub.s64 	%rd977, %rd976, %rd975;
	add.s64 	%rd978, %rd977, -9223372019674906624;
	selp.u64 	%rd979, 1, 0, %p447;
	selp.b64 	%rd288, %rd978, %rd977, %p447;
	st.shared.u64 	[%r9+88], %rd288;
	ld.shared.u64 	%rd980, [%r8+96];
	add.s64 	%rd981, %rd980, %rd979;
	ld.shared.u64 	%rd982, [%r8+32];
	setp.lt.u64 	%p448, %rd982, %rd981;
	sub.s64 	%rd983, %rd982, %rd981;
	add.s64 	%rd984, %rd983, -9223372019674906624;
	selp.u64 	%rd985, 1, 0, %p448;
	selp.b64 	%rd289, %rd984, %rd983, %p448;
	st.shared.u64 	[%r9+96], %rd289;
	ld.shared.u64 	%rd986, [%r8+104];
	add.s64 	%rd987, %rd986, %rd985;
	ld.shared.u64 	%rd988, [%r8+40];
	setp.lt.u64 	%p449, %rd988, %rd987;
	sub.s64 	%rd989, %rd988, %rd987;
	add.s64 	%rd990, %rd989, -9223372019674906624;
	selp.u64 	%rd991, 1, 0, %p449;
	selp.b64 	%rd290, %rd990, %rd989, %p449;
	st.shared.u64 	[%r9+104], %rd290;
	ld.shared.u64 	%rd992, [%r8+112];
	add.s64 	%rd993, %rd992, %rd991;
	ld.shared.u64 	%rd994, [%r8+48];
	setp.lt.u64 	%p450, %rd994, %rd993;
	sub.s64 	%rd995, %rd994, %rd993;
	add.s64 	%rd996, %rd995, -9223372019674906624;
	selp.u64 	%rd997, 1, 0, %p450;
	selp.b64 	%rd291, %rd996, %rd995, %p450;
	st.shared.u64 	[%r9+112], %rd291;
	ld.shared.u64 	%rd998, [%r8+120];
	add.s64 	%rd999, %rd998, %rd997;
	ld.shared.u64 	%rd1000, [%r8+56];
	setp.ge.u64 	%p451, %rd1000, %rd999;
	setp.lt.u64 	%p452, %rd1000, %rd999;
	sub.s64 	%rd1001, %rd1000, %rd999;
	add.s64 	%rd1002, %rd1001, -9223372019674906624;
	selp.b64 	%rd292, %rd1002, %rd1001, %p452;
	st.shared.u64 	[%r9+120], %rd292;
	@%p451 bra 	$L__BB3_414;
	setp.gt.u64 	%p454, %rd285, -9223372019674906626;
	mov.b32 	%r278, 0;
	mov.pred 	%p453, 0;
	mov.pred 	%p575, %p453;
	mov.pred 	%p576, %p453;
	mov.pred 	%p577, %p453;
	mov.pred 	%p578, %p453;
	mov.pred 	%p579, %p453;
	mov.pred 	%p580, %p453;
	@%p454 bra 	$L__BB3_353;
$L__BB3_349:
	setp.lt.u64 	%p475, %rd285, -9223372019674906625;
	@%p475 bra 	$L__BB3_368;
	add.s32 	%r230, %r278, -1;
	setp.lt.u32 	%p476, %r230, 15;
	@%p476 bra 	$L__BB3_361;
	mov.b32 	%r279, 0;
$L__BB3_352:
	.pragma "nounroll";
	shl.b32 	%r232, %r279, 3;
	add.s32 	%r233, %r9, %r232;
	mov.b64 	%rd1005, 0;
	st.shared.u64 	[%r233+64], %rd1005;
	st.shared.u64 	[%r233+72], %rd1005;
	st.shared.u64 	[%r233+80], %rd1005;
	st.shared.u64 	[%r233+88], %rd1005;
	st.shared.u64 	[%r233+96], %rd1005;
	st.shared.u64 	[%r233+104], %rd1005;
	st.shared.u64 	[%r233+112], %rd1005;
	st.shared.u64 	[%r233+120], %rd1005;
	st.shared.u64 	[%r233+128], %rd1005;
	st.shared.u64 	[%r233+136], %rd1005;
	st.shared.u64 	[%r233+144], %rd1005;
	st.shared.u64 	[%r233+152], %rd1005;
	st.shared.u64 	[%r233+160], %rd1005;
	st.shared.u64 	[%r233+168], %rd1005;
	st.shared.u64 	[%r233+176], %rd1005;
	st.shared.u64 	[%r233+184], %rd1005;
	add.s32 	%r279, %r279, 16;
	bra.uni 	$L__BB3_352;
$L__BB3_353:
	setp.lt.u64 	%p457, %rd286, -9223372019674906625;
	mov.b32 	%r278, 1;
	mov.pred 	%p575, -1;
	mov.pred 	%p576, %p453;
	mov.pred 	%p577, %p453;
	mov.pred 	%p578, %p453;
	mov.pred 	%p579, %p453;
	mov.pred 	%p580, %p453;
	@%p457 bra 	$L__BB3_349;
	setp.lt.u64 	%p460, %rd287, -9223372019674906625;
	mov.b32 	%r278, 2;
	mov.pred 	%p576, -1;
	mov.pred 	%p575, %p453;
	mov.pred 	%p577, %p453;
	mov.pred 	%p578, %p453;
	mov.pred 	%p579, %p453;
	mov.pred 	%p580, %p453;
	@%p460 bra 	$L__BB3_349;
	setp.lt.u64 	%p463, %rd288, -9223372019674906625;
	mov.b32 	%r278, 3;
	mov.pred 	%p577, -1;
	mov.pred 	%p575, %p453;
	mov.pred 	%p576, %p453;
	mov.pred 	%p578, %p453;
	mov.pred 	%p579, %p453;
	mov.pred 	%p580, %p453;
	@%p463 bra 	$L__BB3_349;
	setp.lt.u64 	%p466, %rd289, -9223372019674906625;
	mov.b32 	%r278, 4;
	mov.pred 	%p578, -1;
	mov.pred 	%p575, %p453;
	mov.pred 	%p576, %p453;
	mov.pred 	%p577, %p453;
	mov.pred 	%p579, %p453;
	mov.pred 	%p580, %p453;
	@%p466 bra 	$L__BB3_349;
	setp.lt.u64 	%p469, %rd290, -9223372019674906625;
	mov.b32 	%r278, 5;
	mov.pred 	%p579, -1;
	mov.pred 	%p575, %p453;
	mov.pred 	%p576, %p453;
	mov.pred 	%p577, %p453;
	mov.pred 	%p578, %p453;
	mov.pred 	%p580, %p453;
	@%p469 bra 	$L__BB3_349;
	setp.lt.u64 	%p472, %rd291, -9223372019674906625;
	mov.b32 	%r278, 6;
	mov.pred 	%p580, -1;
	mov.pred 	%p575, %p453;
	mov.pred 	%p576, %p453;
	mov.pred 	%p577, %p453;
	mov.pred 	%p578, %p453;
	mov.pred 	%p579, %p453;
	@%p472 bra 	$L__BB3_349;
	setp.lt.u64 	%p474, %rd292, -9223372019674906625;
	mov.b32 	%r278, 7;
	mov.pred 	%p575, %p453;
	mov.pred 	%p576, %p453;
	mov.pred 	%p577, %p453;
	mov.pred 	%p578, %p453;
	mov.pred 	%p579, %p453;
	mov.pred 	%p580, %p453;
	@%p474 bra 	$L__BB3_349;
	mov.b64 	%rd1003, -9223372019674906624;
	st.shared.u64 	[%r9+120], %rd1003;
	mov.b64 	%rd1004, 0;
	st.shared.u64 	[%r9+64], %rd1004;
	st.shared.u64 	[%r9+72], %rd1004;
	st.shared.u64 	[%r9+80], %rd1004;
	st.shared.u64 	[%r9+88], %rd1004;
	st.shared.u64 	[%r9+96], %rd1004;
	st.shared.u64 	[%r9+104], %rd1004;
	st.shared.u64 	[%r9+112], %rd1004;
	bra.uni 	$L__BB3_414;
$L__BB3_361:
	mov.b64 	%rd1006, 0;
	st.shared.u64 	[%r9+64], %rd1006;
	@%p575 bra 	$L__BB3_368;
	mov.b64 	%rd1007, 0;
	st.shared.u64 	[%r9+72], %rd1007;
	@%p576 bra 	$L__BB3_368;
	mov.b64 	%rd1008, 0;
	st.shared.u64 	[%r9+80], %rd1008;
	@%p577 bra 	$L__BB3_368;
	mov.b64 	%rd1009, 0;
	st.shared.u64 	[%r9+88], %rd1009;
	@%p578 bra 	$L__BB3_368;
	mov.b64 	%rd1010, 0;
	st.shared.u64 	[%r9+96], %rd1010;
	@%p579 bra 	$L__BB3_368;
	mov.b64 	%rd1011, 0;
	st.shared.u64 	[%r9+104], %rd1011;
	@%p580 bra 	$L__BB3_368;
	mov.b64 	%rd1012, 0;
	st.shared.u64 	[%r9+112], %rd1012;
$L__BB3_368:
	shl.b32 	%r234, %r278, 3;
	add.s32 	%r235, %r9, %r234;
	ld.shared.u64 	%rd1013, [%r235+64];
	add.s64 	%rd1014, %rd1013, 1;
	st.shared.u64 	[%r235+64], %rd1014;
	bra.uni 	$L__BB3_414;
$L__BB3_369:
	ld.shared.u64 	%rd1015, [%r8];
	ld.shared.u64 	%rd1016, [%r8+64];
	add.s64 	%rd293, %rd1015, %rd1016;
	setp.ge.u64 	%p477, %rd293, %rd1015;
	@%p477 bra 	$L__BB3_371;
	add.s64 	%rd1191, %rd293, 9223372019674906624;
	mov.b64 	%rd1190, 1;
	bra.uni 	$L__BB3_372;
$L__BB3_371:
	setp.gt.u64 	%p478, %rd293, -9223372019674906625;
	add.s64 	%rd1017, %rd293, 9223372019674906624;
	selp.b64 	%rd1191, %rd1017, %rd293, %p478;
	selp.u64 	%rd1190, 1, 0, %p478;
$L__BB3_372:
	st.shared.u64 	[%r9], %rd1191;
	ld.shared.u64 	%rd1019, [%r8+8];
	ld.shared.u64 	%rd1020, [%r8+72];
	add.s64 	%rd1021, %rd1019, %rd1190;
	add.s64 	%rd299, %rd1021, %rd1020;
	max.u64 	%rd1022, %rd1019, %rd1021;
	setp.gt.u64 	%p479, %rd1022, %rd299;
	@%p479 bra 	$L__BB3_374;
	setp.gt.u64 	%p480, %rd299, -9223372019674906625;
	add.s64 	%rd1023, %rd299, 9223372019674906624;
	selp.b64 	%rd1193, %rd1023, %rd299, %p480;
	selp.u64 	%rd1192, 1, 0, %p480;
	bra.uni 	$L__BB3_375;
$L__BB3_374:
	add.s64 	%rd1193, %rd299, 9223372019674906624;
	mov.b64 	%rd1192, 1;
$L__BB3_375:
	st.shared.u64 	[%r9+8], %rd1193;
	ld.shared.u64 	%rd1025, [%r8+16];
	ld.shared.u64 	%rd1026, [%r8+80];
	add.s64 	%rd1027, %rd1025, %rd1192;
	add.s64 	%rd305, %rd1027, %rd1026;
	max.u64 	%rd1028, %rd1025, %rd1027;
	setp.gt.u64 	%p481, %rd1028, %rd305;
	@%p481 bra 	$L__BB3_377;
	setp.gt.u64 	%p482, %rd305, -9223372019674906625;
	add.s64 	%rd1029, %rd305, 9223372019674906624;
	selp.b64 	%rd1195, %rd1029, %rd305, %p482;
	selp.u64 	%rd1194, 1, 0, %p482;
	bra.uni 	$L__BB3_378;
$L__BB3_377:
	add.s64 	%rd1195, %rd305, 9223372019674906624;
	mov.b64 	%rd1194, 1;
$L__BB3_378:
	st.shared.u64 	[%r9+16], %rd1195;
	ld.shared.u64 	%rd1031, [%r8+24];
	ld.shared.u64 	%rd1032, [%r8+88];
	add.s64 	%rd1033, %rd1031, %rd1194;
	add.s64 	%rd311, %rd1033, %rd1032;
	max.u64 	%rd1034, %rd1031, %rd1033;
	setp.gt.u64 	%p483, %rd1034, %rd311;
	@%p483 bra 	$L__BB3_380;
	setp.gt.u64 	%p484, %rd311, -9223372019674906625;
	add.s64 	%rd1035, %rd311, 9223372019674906624;
	selp.b64 	%rd1197, %rd1035, %rd311, %p484;
	selp.u64 	%rd1196, 1, 0, %p484;
	bra.uni 	$L__BB3_381;
$L__BB3_380:
	add.s64 	%rd1197, %rd311, 9223372019674906624;
	mov.b64 	%rd1196, 1;
$L__BB3_381:
	st.shared.u64 	[%r9+24], %rd1197;
	ld.shared.u64 	%rd1037, [%r8+32];
	ld.shared.u64 	%rd1038, [%r8+96];
	add.s64 	%rd1039, %rd1037, %rd1196;
	add.s64 	%rd317, %rd1039, %rd1038;
	max.u64 	%rd1040, %rd1037, %rd1039;
	setp.gt.u64 	%p485, %rd1040, %rd317;
	@%p485 bra 	$L__BB3_383;
	setp.gt.u64 	%p486, %rd317, -9223372019674906625;
	add.s64 	%rd1041, %rd317, 9223372019674906624;
	selp.b64 	%rd1199, %rd1041, %rd317, %p486;
	selp.u64 	%rd1198, 1, 0, %p486;
	bra.uni 	$L__BB3_384;
$L__BB3_383:
	add.s64 	%rd1199, %rd317, 9223372019674906624;
	mov.b64 	%rd1198, 1;
$L__BB3_384:
	st.shared.u64 	[%r9+32], %rd1199;
	ld.shared.u64 	%rd1043, [%r8+40];
	ld.shared.u64 	%rd1044, [%r8+104];
	add.s64 	%rd1045, %rd1043, %rd1198;
	add.s64 	%rd323, %rd1045, %rd1044;
	max.u64 	%rd1046, %rd1043, %rd1045;
	setp.gt.u64 	%p487, %rd1046, %rd323;
	@%p487 bra 	$L__BB3_386;
	setp.gt.u64 	%p488, %rd323, -9223372019674906625;
	add.s64 	%rd1047, %rd323, 9223372019674906624;
	selp.b64 	%rd1201, %rd1047, %rd323, %p488;
	selp.u64 	%rd1200, 1, 0, %p488;
	bra.uni 	$L__BB3_387;
$L__BB3_386:
	add.s64 	%rd1201, %rd323, 9223372019674906624;
	mov.b64 	%rd1200, 1;
$L__BB3_387:
	st.shared.u64 	[%r9+40], %rd1201;
	ld.shared.u64 	%rd1049, [%r8+48];
	ld.shared.u64 	%rd1050, [%r8+112];
	add.s64 	%rd1051, %rd1049, %rd1200;
	add.s64 	%rd329, %rd1051, %rd1050;
	max.u64 	%rd1052, %rd1049, %rd1051;
	setp.gt.u64 	%p489, %rd1052, %rd329;
	@%p489 bra 	$L__BB3_389;
	setp.gt.u64 	%p490, %rd329, -9223372019674906625;
	add.s64 	%rd1053, %rd329, 9223372019674906624;
	selp.b64 	%rd1203, %rd1053, %rd329, %p490;
	selp.u64 	%rd1202, 1, 0, %p490;
	bra.uni 	$L__BB3_390;
$L__BB3_389:
	add.s64 	%rd1203, %rd329, 9223372019674906624;
	mov.b64 	%rd1202, 1;
$L__BB3_390:
	st.shared.u64 	[%r9+48], %rd1203;
	ld.shared.u64 	%rd1055, [%r8+56];
	ld.shared.u64 	%rd1056, [%r8+120];
	add.s64 	%rd1057, %rd1055, %rd1202;
	add.s64 	%rd335, %rd1057, %rd1056;
	max.u64 	%rd1058, %rd1055, %rd1057;
	setp.gt.u64 	%p491, %rd1058, %rd335;
	@%p491 bra 	$L__BB3_392;
	setp.lt.u64 	%p492, %rd335, -9223372019674906624;
	add.s64 	%rd1204, %rd335, 9223372019674906624;
	selp.b64 	%rd1059, %rd335, %rd1204, %p492;
	st.shared.u64 	[%r9+56], %rd1059;
	@%p492 bra 	$L__BB3_414;
	bra.uni 	$L__BB3_393;
$L__BB3_392:
	add.s64 	%rd1204, %rd335, 9223372019674906624;
	st.shared.u64 	[%r9+56], %rd1204;
$L__BB3_393:
	setp.eq.s64 	%p494, %rd1191, 0;
	mov.b32 	%r280, 0;
	mov.pred 	%p493, 0;
	mov.pred 	%p581, %p493;
	mov.pred 	%p582, %p493;
	mov.pred 	%p583, %p493;
	mov.pred 	%p584, %p493;
	mov.pred 	%p585, %p493;
	mov.pred 	%p586, %p493;
	@%p494 bra 	$L__BB3_398;
$L__BB3_394:
	setp.ne.s64 	%p515, %rd1191, 0;
	@%p515 bra 	$L__BB3_413;
	add.s32 	%r244, %r280, -1;
	setp.lt.u32 	%p516, %r244, 15;
	@%p516 bra 	$L__BB3_406;
	mov.b32 	%r281, 0;
$L__BB3_397:
	.pragma "nounroll";
	shl.b32 	%r246, %r281, 3;
	add.s32 	%r247, %r9, %r246;
	mov.b64 	%rd1060, -9223372019674906625;
	st.shared.u64 	[%r247], %rd1060;
	st.shared.u64 	[%r247+8], %rd1060;
	st.shared.u64 	[%r247+16], %rd1060;
	st.shared.u64 	[%r247+24], %rd1060;
	st.shared.u64 	[%r247+32], %rd1060;
	st.shared.u64 	[%r247+40], %rd1060;
	st.shared.u64 	[%r247+48], %rd1060;
	st.shared.u64 	[%r247+56], %rd1060;
	st.shared.u64 	[%r247+64], %rd1060;
	st.shared.u64 	[%r247+72], %rd1060;
	st.shared.u64 	[%r247+80], %rd1060;
	st.shared.u64 	[%r247+88], %rd1060;
	st.shared.u64 	[%r247+96], %rd1060;
	st.shared.u64 	[%r247+104], %rd1060;
	st.shared.u64 	[%r247+112], %rd1060;
	st.shared.u64 	[%r247+120], %rd1060;
	add.s32 	%r281, %r281, 16;
	bra.uni 	$L__BB3_397;
$L__BB3_398:
	setp.ne.s64 	%p497, %rd1193, 0;
	mov.b32 	%r280, 1;
	mov.pred 	%p581, -1;
	mov.pred 	%p582, %p493;
	mov.pred 	%p583, %p493;
	mov.pred 	%p584, %p493;
	mov.pred 	%p585, %p493;
	mov.pred 	%p586, %p493;
	@%p497 bra 	$L__BB3_394;
	setp.ne.s64 	%p500, %rd1195, 0;
	mov.b32 	%r280, 2;
	mov.pred 	%p582, -1;
	mov.pred 	%p581, %p493;
	mov.pred 	%p583, %p493;
	mov.pred 	%p584, %p493;
	mov.pred 	%p585, %p493;
	mov.pred 	%p586, %p493;
	@%p500 bra 	$L__BB3_394;
	setp.ne.s64 	%p503, %rd1197, 0;
	mov.b32 	%r280, 3;
	mov.pred 	%p583, -1;
	mov.pred 	%p581, %p493;
	mov.pred 	%p582, %p493;
	mov.pred 	%p584, %p493;
	mov.pred 	%p585, %p493;
	mov.pred 	%p586, %p493;
	@%p503 bra 	$L__BB3_394;
	setp.ne.s64 	%p506, %rd1199, 0;
	mov.b32 	%r280, 4;
	mov.pred 	%p584, -1;
	mov.pred 	%p581, %p493;
	mov.pred 	%p582, %p493;
	mov.pred 	%p583, %p493;
	mov.pred 	%p585, %p493;
	mov.pred 	%p586, %p493;
	@%p506 bra 	$L__BB3_394;
	setp.ne.s64 	%p509, %rd1201, 0;
	mov.b32 	%r280, 5;
	mov.pred 	%p585, -1;
	mov.pred 	%p581, %p493;
	mov.pred 	%p582, %p493;
	mov.pred 	%p583, %p493;
	mov.pred 	%p584, %p493;
	mov.pred 	%p586, %p493;
	@%p509 bra 	$L__BB3_394;
	setp.ne.s64 	%p512, %rd1203, 0;
	mov.b32 	%r280, 6;
	mov.pred 	%p586, -1;
	mov.pred 	%p581, %p493;
	mov.pred 	%p582, %p493;
	mov.pred 	%p583, %p493;
	mov.pred 	%p584, %p493;
	mov.pred 	%p585, %p493;
	@%p512 bra 	$L__BB3_394;
	setp.ne.s64 	%p514, %rd1204, 0;
	mov.b32 	%r280, 7;
	mov.pred 	%p581, %p493;
	mov.pred 	%p582, %p493;
	mov.pred 	%p583, %p493;
	mov.pred 	%p584, %p493;
	mov.pred 	%p585, %p493;
	mov.pred 	%p586, %p493;
	@%p514 bra 	$L__BB3_394;
	mov.b64 	%rd1070, -9223372019674906624;
	st.shared.u64 	[%r9+56], %rd1070;
	bra.uni 	$L__BB3_414;
$L__BB3_406:
	mov.b64 	%rd1061, -9223372019674906625;
	st.shared.u64 	[%r9], %rd1061;
	@%p581 bra 	$L__BB3_413;
	mov.b64 	%rd1062, -9223372019674906625;
	st.shared.u64 	[%r9+8], %rd1062;
	@%p582 bra 	$L__BB3_413;
	mov.b64 	%rd1063, -9223372019674906625;
	st.shared.u64 	[%r9+16], %rd1063;
	@%p583 bra 	$L__BB3_413;
	mov.b64 	%rd1064, -9223372019674906625;
	st.shared.u64 	[%r9+24], %rd1064;
	@%p584 bra 	$L__BB3_413;
	mov.b64 	%rd1065, -9223372019674906625;
	st.shared.u64 	[%r9+32], %rd1065;
	@%p585 bra 	$L__BB3_413;
	mov.b64 	%rd1066, -9223372019674906625;
	st.shared.u64 	[%r9+40], %rd1066;
	@%p586 bra 	$L__BB3_413;
	mov.b64 	%rd1067, -9223372019674906625;
	st.shared.u64 	[%r9+48], %rd1067;
$L__BB3_413:
	shl.b32 	%r248, %r280, 3;
	add.s32 	%r249, %r9, %r248;
	ld.shared.u64 	%rd1068, [%r249];
	add.s64 	%rd1069, %rd1068, -1;
	st.shared.u64 	[%r249], %rd1069;
$L__BB3_414:
	setp.eq.s32 	%p517, %r4, 0;
	bar.sync 	0;
	@%p517 bra 	$L__BB3_416;
	ld.const.u16 	%rs71, [%rd5+16];
	shl.b16 	%rs72, %rs71, 3;
	mul.wide.s16 	%r250, %rs72, 8;
	add.s32 	%r251, %r3, %r250;
	ld.shared.u64 	%rd1071, [%r251];
	st.shared.u64 	[%r11+512], %rd1071;
	ld.shared.u64 	%rd1072, [%r251+8];
	st.shared.u64 	[%r11+520], %rd1072;
	ld.shared.u64 	%rd1073, [%r251+16];
	st.shared.u64 	[%r11+528], %rd1073;
	ld.shared.u64 	%rd1074, [%r251+24];
	st.shared.u64 	[%r11+536], %rd1074;
	ld.shared.u64 	%rd1075, [%r251+32];
	st.shared.u64 	[%r11+544], %rd1075;
	ld.shared.u64 	%rd1076, [%r251+40];
	st.shared.u64 	[%r11+552], %rd1076;
	ld.shared.u64 	%rd1077, [%r251+48];
	st.shared.u64 	[%r11+560], %rd1077;
	ld.shared.u64 	%rd1078, [%r251+56];
	st.shared.u64 	[%r11+568], %rd1078;
	bra.uni 	$L__BB3_417;
$L__BB3_416:
	ld.const.u16 	%rs73, [%rd5];
	shl.b16 	%rs74, %rs73, 3;
	mul.wide.s16 	%r252, %rs74, 8;
	add.s32 	%r253, %r3, %r252;
	ld.shared.u64 	%rd1079, [%r253];
	st.shared.u64 	[%r11], %rd1079;
	ld.shared.u64 	%rd1080, [%r253+8];
	st.shared.u64 	[%r11+8], %rd1080;
	ld.shared.u64 	%rd1081, [%r253+16];
	st.shared.u64 	[%r11+16], %rd1081;
	ld.shared.u64 	%rd1082, [%r253+24];
	st.shared.u64 	[%r11+24], %rd1082;
	ld.shared.u64 	%rd1083, [%r253+32];
	st.shared.u64 	[%r11+32], %rd1083;
	ld.shared.u64 	%rd1084, [%r253+40];
	st.shared.u64 	[%r11+40], %rd1084;
	ld.shared.u64 	%rd1085, [%r253+48];
	st.shared.u64 	[%r11+48], %rd1085;
	ld.shared.u64 	%rd1086, [%r253+56];
	st.shared.u64 	[%r11+56], %rd1086;
$L__BB3_417:
	ld.param.u64 	%rd1099, [_Z17data_fft16_kernelPm_param_0];
	bar.sync 	0;
	bar.sync 	0;
	ld.shared.u64 	%rd1087, [%r10];
	cvta.to.global.u64 	%rd1088, %rd1099;
	shl.b32 	%r254, %r16, 3;
	cvt.s64.s32 	%rd1089, %r254;
	add.s64 	%rd1090, %rd1088, %rd1089;
	st.global.u64 	[%rd1090], %rd1087;
	ld.shared.u64 	%rd1091, [%r10+8];
	st.global.u64 	[%rd1090+8], %rd1091;
	ld.shared.u64 	%rd1092, [%r10+16];
	st.global.u64 	[%rd1090+16], %rd1092;
	ld.shared.u64 	%rd1093, [%r10+24];
	st.global.u64 	[%rd1090+24], %rd1093;
	ld.shared.u64 	%rd1094, [%r10+32];
	st.global.u64 	[%rd1090+32], %rd1094;
	ld.shared.u64 	%rd1095, [%r10+40];
	st.global.u64 	[%rd1090+40], %rd1095;
	ld.shared.u64 	%rd1096, [%r10+48];
	st.global.u64 	[%rd1090+48], %rd1096;
	ld.shared.u64 	%rd1097, [%r10+56];
	st.global.u64 	[%rd1090+56], %rd1097;
	add.s32 	%r65, %r15, 512;
	add.s32 	%r16, %r16, 1048576;
	add.s16 	%rs23, %rs1, 1;
	setp.lt.u16 	%p518, %rs1, 127;
	setp.lt.s32 	%p519, %r15, 65024;
	and.pred  	%p520, %p518, %p519;
	mov.u32 	%r15, %r65;
	mov.u16 	%rs1, %rs23;
	@%p520 bra 	$L__BB3_1;
	ret;

}


// ===== COMPILED SASS (sm_100) =====

	.target	sm_100

	.elftype	@"ET_EXEC"


//--------------------- .note.nv.tkinfo           --------------------------
	.section	.note.nv.tkinfo,"",@"SHT_NOTE"
	.sectionflags	@"SHF_NOTE_NV_TKINFO"
	.tkinfo
        /*0018*/ 	.word	0x00000002
        /*0030*/ 	.string	""
        /*0030*/ 	.string	"ptxas"
        /*0030*/ 	.string	"Cuda compilation tools, release 13.0, V13.0.88"
        /*0030*/ 	.string	"Build cuda_13.0.r13.0/compiler.36424714_0"
        /*0030*/ 	.string	"-arch sm_100 -m 64 "



//--------------------- .note.nv.cuinfo           --------------------------
	.section	.note.nv.cuinfo,"",@"SHT_NOTE"
	.sectionflags	@"SHF_NOTE_NV_CUINFO"
        /*0018*/ 	.short	0x0002
        /*001a*/ 	.short	0x0064
        /*001c*/ 	.short	0x0082
	.zero		2


//--------------------- .nv.info                  --------------------------
	.section	.nv.info,"",@"SHT_CUDA_INFO"
	.align	4


	//----- nvinfo : EIATTR_REGCOUNT
	.align		4
        /*0000*/ 	.byte	0x04, 0x2f
        /*0002*/ 	.short	(.L_5 - .L_4)
	.align		4
.L_4:
        /*0004*/ 	.word	index@(_Z10uniTwiddlePmS_ssss)
        /*0008*/ 	.word	0x00000059


	//----- nvinfo : EIATTR_FRAME_SIZE
	.align		4
.L_5:
        /*000c*/ 	.byte	0x04, 0x11
        /*000e*/ 	.short	(.L_7 - .L_6)
	.align		4
.L_6:
        /*0010*/ 	.word	index@(_Z10uniTwiddlePmS_ssss)
        /*0014*/ 	.word	0x00000080


	//----- nvinfo : EIATTR_REGCOUNT
	.align		4
.L_7:
        /*0018*/ 	.byte	0x04, 0x2f
        /*001a*/ 	.short	(.L_9 - .L_8)
	.align		4
.L_8:
        /*001c*/ 	.word	index@(_Z12uniTransposePmS_isss)
        /*0020*/ 	.word	0x00000019


	//----- nvinfo : EIATTR_FRAME_SIZE
	.align		4
.L_9:
        /*0024*/ 	.byte	0x04, 0x11
        /*0026*/ 	.short	(.L_11 - .L_10)
	.align		4
.L_10:
        /*0028*/ 	.word	index@(_Z12uniTransposePmS_isss)
        /*002c*/ 	.word	0x00000000


	//----- nvinfo : EIATTR_REGCOUNT
	.align		4
.L_11:
        /*0030*/ 	.byte	0x04, 0x2f
        /*0032*/ 	.short	(.L_13 - .L_12)
	.align		4
.L_12:
        /*0034*/ 	.word	index@(_Z7uniCopyPmS_)
        /*0038*/ 	.word	0x00000016


	//----- nvinfo : EIATTR_FRAME_SIZE
	.align		4
.L_13:
        /*003c*/ 	.byte	0x04, 0x11
        /*003e*/ 	.short	(.L_15 - .L_14)
	.align		4
.L_14:
        /*0040*/ 	.word	index@(_Z7uniCopyPmS_)
        /*0044*/ 	.word	0x00000000


	//----- nvinfo : EIATTR_REGCOUNT
	.align		4
.L_15:
        /*0048*/ 	.byte	0x04, 0x2f
        /*004a*/ 	.short	(.L_17 - .L_16)
	.align		4
.L_16:
        /*004c*/ 	.word	index@(_Z17data_fft16_kernelPm)
        /*0050*/ 	.word	0x00000030


	//----- nvinfo : EIATTR_FRAME_SIZE
	.align		4
.L_17:
        /*0054*/ 	.byte	0x04, 0x11
        /*0056*/ 	.short	(.L_19 - .L_18)
	.align		4
.L_18:
        /*0058*/ 	.word	index@(_Z17data_fft16_kernelPm)
        /*005c*/ 	.word	0x00000040


	//----- nvinfo : EIATTR_MIN_STACK_SIZE
	.align		4
.L_19:
        /*0060*/ 	.byte	0x04, 0x12
        /*0062*/ 	.short	(.L_21 - .L_20)
	.align		4
.L_20:
        /*0064*/ 	.word	index@(_Z17data_fft16_kernelPm)
        /*0068*/ 	.word	0x00000040


	//----- nvinfo : EIATTR_MIN_STACK_SIZE
	.align		4
.L_21:
        /*006c*/ 	.byte	0x04, 0x12
        /*006e*/ 	.short	(.L_23 - .L_22)
	.align		4
.L_22:
        /*0070*/ 	.word	index@(_Z7uniCopyPmS_)
        /*0074*/ 	.word	0x00000000


	//----- nvinfo : EIATTR_MIN_STACK_SIZE
	.align		4
.L_23:
        /*0078*/ 	.byte	0x04, 0x12
        /*007a*/ 	.short	(.L_25 - .L_24)
	.align		4
.L_24:
        /*007c*/ 	.word	index@(_Z12uniTransposePmS_isss)
        /*0080*/ 	.word	0x00000000


	//----- nvinfo : EIATTR_MIN_STACK_SIZE
	.align		4
.L_25:
        /*0084*/ 	.byte	0x04, 0x12
        /*0086*/ 	.short	(.L_27 - .L_26)
	.align		4
.L_26:
        /*0088*/ 	.word	index@(_Z10uniTwiddlePmS_ssss)
        /*008c*/ 	.word	0x00000080
.L_27:


//--------------------- .nv.compat                --------------------------
	.section	.nv.compat,"",@"SHT_CUDA_COMPAT_INFO"
	.align	4
        /*0000*/ 	.byte	0x02, 0x09, 0x00, 0x00, 0x02, 0x02, 0x01, 0x00, 0x02, 0x05, 0x05, 0x00, 0x03, 0x07, 0x01, 0x01
        /*0010*/ 	.byte	0x02, 0x03, 0x00, 0x00, 0x02, 0x06, 0x01, 0x00, 0x04, 0x0b, 0x08, 0x00, 0x09, 0x00, 0x00, 0x00
        /*0020*/ 	.byte	0x00, 0x00, 0x00, 0x00


//--------------------- .nv.info._Z17data_fft16_kernelPm --------------------------
	.section	.nv.info._Z17data_fft16_kernelPm,"",@"SHT_CUDA_INFO"
	.sectionflags	@""
	.align	4


	//----- nvinfo : EIATTR_CUDA_API_VERSION
	.align		4
        /*0000*/ 	.byte	0x04, 0x37
        /*0002*/ 	.short	(.L_29 - .L_28)
.L_28:
        /*0004*/ 	.word	0x00000082


	//----- nvinfo : EIATTR_KPARAM_INFO
	.align		4
.L_29:
        /*0008*/ 	.byte	0x04, 0x17
        /*000a*/ 	.short	(.L_31 - .L_30)
.L_30:
        /*000c*/ 	.word	0x00000000
        /*0010*/ 	.short	0x0000
        /*0012*/ 	.short	0x0000
        /*0014*/ 	.byte	0x00, 0xf5, 0x21, 0x00


	//----- nvinfo : EIATTR_SPARSE_MMA_MASK
	.align		4
.L_31:
        /*0018*/ 	.byte	0x03, 0x50
        /*001a*/ 	.short	0x0000


	//----- nvinfo : EIATTR_MAXREG_COUNT
	.align		4
        /*001c*/ 	.byte	0x03, 0x1b
        /*001e*/ 	.short	0x00ff


	//----- nvinfo : EIATTR_NUM_BARRIERS
	.align		4
        /*0020*/ 	.byte	0x02, 0x4c
        /*0022*/ 	.byte	0x01
	.zero		1


	//----- nvinfo : EIATTR_MERCURY_ISA_VERSION
	.align		4
        /*0024*/ 	.byte	0x03, 0x5f
        /*0026*/ 	.short	0x0101


	//----- nvinfo : EIATTR_VRC_CTA_INIT_COUNT
	.align		4
        /*0028*/ 	.byte	0x02, 0x4a
	.zero		1
	.zero		1


	//----- nvinfo : EIATTR_EXIT_INSTR_OFFSETS
	.align		4
        /*002c*/ 	.byte	0x04, 0x1c
        /*002e*/ 	.short	(.L_33 - .L_32)


	//   ....[0]....
.L_32:
        /*0030*/ 	.word	0x0000d220


	//----- nvinfo : EIATTR_CRS_STACK_SIZE
	.align		4
.L_33:
        /*0034*/ 	.byte	0x04, 0x1e
        /*0036*/ 	.short	(.L_35 - .L_34)
.L_34:
        /*0038*/ 	.word	0x00000000


	//----- nvinfo : EIATTR_CBANK_PARAM_SIZE
	.align		4
.L_35:
        /*003c*/ 	.byte	0x03, 0x19
        /*003e*/ 	.short	0x0008


	//----- nvinfo : EIATTR_PARAM_CBANK
	.align		4
        /*0040*/ 	.byte	0x04, 0x0a
        /*0042*/ 	.short	(.L_37 - .L_36)
	.align		4
.L_36:
        /*0044*/ 	.word	index@(.nv.constant0._Z17data_fft16_kernelPm)
        /*0048*/ 	.short	0x0380
        /*004a*/ 	.short	0x0008


	//----- nvinfo : EIATTR_SW_WAR
	.align		4
.L_37:
        /*004c*/ 	.byte	0x04, 0x36
        /*004e*/ 	.short	(.L_39 - .L_38)
.L_38:
        /*0050*/ 	.word	0x00000008
.L_39:


//--------------------- .nv.info._Z7uniCopyPmS_   --------------------------
	.section	.nv.info._Z7uniCopyPmS_,"",@"SHT_CUDA_INFO"
	.sectionflags	@""
	.align	4


	//----- nvinfo : EIATTR_CUDA_API_VERSION
	.align		4
        /*0000*/ 	.byte	0x04, 0x37
        /*0002*/ 	.short	(.L_41 - .L_40)
.L_40:
        /*0004*/ 	.word	0x00000082


	//----- nvinfo : EIATTR_KPARAM_INFO
	.align		4
.L_41:
        /*0008*/ 	.byte	0x04, 0x17
        /*000a*/ 	.short	(.L_43 - .L_42)
.L_42:
        /*000c*/ 	.word	0x00000000
        /*0010*/ 	.short	0x0001
        /*0012*/ 	.short	0x0008
        /*0014*/ 	.byte	0x00, 0xf5, 0x21, 0x00


	//----- nvinfo : EIATTR_KPARAM_INFO
	.align		4
.L_43:
        /*0018*/ 	.byte	0x04, 0x17
        /*001a*/ 	.short	(.L_45 - .L_44)
.L_44:
        /*001c*/ 	.word	0x00000000
        /*0020*/ 	.short	0x0000
        /*0022*/ 	.short	0x0000
        /*0024*/ 	.byte	0x00, 0xf5, 0x21, 0x00


	//----- nvinfo : EIATTR_SPARSE_MMA_MASK
	.align		4
.L_45:
        /*0028*/ 	.byte	0x03, 0x50
        /*002a*/ 	.short	0x0000


	//----- nvinfo : EIATTR_MAXREG_COUNT
	.align		4
        /*002c*/ 	.byte	0x03, 0x1b
        /*002e*/ 	.short	0x00ff


	//----- nvinfo : EIATTR_NUM_BARRIERS
	.align		4
        /*0030*/ 	.byte	0x02, 0x4c
        /*0032*/ 	.byte	0x01
	.zero		1


	//----- nvinfo : EIATTR_MERCURY_ISA_VERSION
	.align		4
        /*0034*/ 	.byte	0x03, 0x5f
        /*0036*/ 	.short	0x0101


	//----- nvinfo : EIATTR_VRC_CTA_INIT_COUNT
	.align		4
        /*0038*/ 	.byte	0x02, 0x4a
	.zero		1
	.zero		1


	//----- nvinfo : EIATTR_EXIT_INSTR_OFFSETS
	.align		4
        /*003c*/ 	.byte	0x04, 0x1c
        /*003e*/ 	.short	(.L_47 - .L_46)


	//   ....[0]....
.L_46:
        /*0040*/ 	.word	0x00000050


	//   ....[1]....
        /*0044*/ 	.word	0x000002b0


	//   ....[2]....
        /*0048*/ 	.word	0x00000390


	//----- nvinfo : EIATTR_CRS_STACK_SIZE
	.align		4
.L_47:
        /*004c*/ 	.byte	0x04, 0x1e
        /*004e*/ 	.short	(.L_49 - .L_48)
.L_48:
        /*0050*/ 	.word	0x00000000


	//----- nvinfo : EIATTR_CBANK_PARAM_SIZE
	.align		4
.L_49:
        /*0054*/ 	.byte	0x03, 0x19
        /*0056*/ 	.short	0x0010


	//----- nvinfo : EIATTR_PARAM_CBANK
	.align		4
        /*0058*/ 	.byte	0x04, 0x0a
        /*005a*/ 	.short	(.L_51 - .L_50)
	.align		4
.L_50:
        /*005c*/ 	.word	index@(.nv.constant0._Z7uniCopyPmS_)
        /*0060*/ 	.short	0x0380
        /*0062*/ 	.short	0x0010


	//----- nvinfo : EIATTR_SW_WAR
	.align		4
.L_51:
        /*0064*/ 	.byte	0x04, 0x36
        /*0066*/ 	.short	(.L_53 - .L_52)
.L_52:
        /*0068*/ 	.word	0x00000008
.L_53:


//--------------------- .nv.info._Z12uniTransposePmS_isss --------------------------
	.section	.nv.info._Z12uniTransposePmS_isss,"",@"SHT_CUDA_INFO"
	.sectionflags	@""
	.align	4


	//----- nvinfo : EIATTR_CUDA_API_VERSION
	.align		4
        /*0000*/ 	.byte	0x04, 0x37
        /*0002*/ 	.short	(.L_55 - .L_54)
.L_54:
        /*0004*/ 	.word	0x00000082


	//----- nvinfo : EIATTR_KPARAM_INFO
	.align		4
.L_55:
        /*0008*/ 	.byte	0x04, 0x17
        /*000a*/ 	.short	(.L_57 - .L_56)
.L_56:
        /*000c*/ 	.word	0x00000000
        /*0010*/ 	.short	0x0005
        /*0012*/ 	.short	0x0018
        /*0014*/ 	.byte	0x00, 0xf0, 0x09, 0x00


	//----- nvinfo : EIATTR_KPARAM_INFO
	.align		4
.L_57:
        /*0018*/ 	.byte	0x04, 0x17
        /*001a*/ 	.short	(.L_59 - .L_58)
.L_58:
        /*001c*/ 	.word	0x00000000
        /*0020*/ 	.short	0x0004
        /*0022*/ 	.short	0x0016
        /*0024*/ 	.byte	0x00, 0xf0, 0x09, 0x00


	//----- nvinfo : EIATTR_KPARAM_INFO
	.align		4
.L_59:
        /*0028*/ 	.byte	0x04, 0x17
        /*002a*/ 	.short	(.L_61 - .L_60)
.L_60:
        /*002c*/ 	.word	0x00000000
        /*0030*/ 	.short	0x0003
        /*0032*/ 	.short	0x0014
        /*0034*/ 	.byte	0x00, 0xf0, 0x09, 0x00


	//----- nvinfo : EIATTR_KPARAM_INFO
	.align		4
.L_61:
        /*0038*/ 	.byte	0x04, 0x17
        /*003a*/ 	.short	(.L_63 - .L_62)
.L_62:
        /*003c*/ 	.word	0x00000000
        /*0040*/ 	.short	0x0002
        /*0042*/ 	.short	0x0010
        /*0044*/ 	.byte	0x00, 0xf0, 0x11, 0x00


	//----- nvinfo : EIATTR_KPARAM_INFO
	.align		4
.L_63:
        /*0048*/ 	.byte	0x04, 0x17
        /*004a*/ 	.short	(.L_65 - .L_64)
.L_64:
        /*004c*/ 	.word	0x00000000
        /*0050*/ 	.short	0x0001
        /*0052*/ 	.short	0x0008
        /*0054*/ 	.byte	0x00, 0xf5, 0x21, 0x00


	//----- nvinfo : EIATTR_KPARAM_INFO
	.align		4
.L_65:
        /*0058*/ 	.byte	0x04, 0x17
        /*005a*/ 	.short	(.L_67 - .L_66)
.L_66:
        /*005c*/ 	.word	0x00000000
        /*0060*/ 	.short	0x0000
        /*0062*/ 	.short	0x0000
        /*0064*/ 	.byte	0x00, 0xf5, 0x21, 0x00


	//----- nvinfo : EIATTR_SPARSE_MMA_MASK
	.align		4
.L_67:
        /*0068*/ 	.byte	0x03, 0x50
        /*006a*/ 	.short	0x0000


	//----- nvinfo : EIATTR_MAXREG_COUNT
	.align		4
        /*006c*/ 	.byte	0x03, 0x1b
        /*006e*/ 	.short	0x00ff


	//----- nvinfo : EIATTR_NUM_BARRIERS
	.align		4
        /*0070*/ 	.byte	0x02, 0x4c
        /*0072*/ 	.byte	0x01
	.zero		1


	//----- nvinfo : EIATTR_MERCURY_ISA_VERSION
	.align		4
        /*0074*/ 	.byte	0x03, 0x5f
        /*0076*/ 	.short	0x0101


	//----- nvinfo : EIATTR_VRC_CTA_INIT_COUNT
	.align		4
        /*0078*/ 	.byte	0x02, 0x4a
	.zero		1
	.zero		1


	//----- nvinfo : EIATTR_EXIT_INSTR_OFFSETS
	.align		4
        /*007c*/ 	.byte	0x04, 0x1c
        /*007e*/ 	.short	(.L_69 - .L_68)


	//   ....[0]....
.L_68:
        /*0080*/ 	.word	0x00000050


	//   ....[1]....
        /*0084*/ 	.word	0x00000690


	//   ....[2]....
        /*0088*/ 	.word	0x00000830


	//----- nvinfo : EIATTR_CRS_STACK_SIZE
	.align		4
.L_69:
        /*008c*/ 	.byte	0x04, 0x1e
        /*008e*/ 	.short	(.L_71 - .L_70)
.L_70:
        /*0090*/ 	.word	0x00000000


	//----- nvinfo : EIATTR_CBANK_PARAM_SIZE
	.align		4
.L_71:
        /*0094*/ 	.byte	0x03, 0x19
        /*0096*/ 	.short	0x001a


	//----- nvinfo : EIATTR_PARAM_CBANK
	.align		4
        /*0098*/ 	.byte	0x04, 0x0a
        /*009a*/ 	.short	(.L_73 - .L_72)
	.align		4
.L_72:
        /*009c*/ 	.word	index@(.nv.constant0._Z12uniTransposePmS_isss)
        /*00a0*/ 	.short	0x0380
        /*00a2*/ 	.short	0x001a


	//----- nvinfo : EIATTR_SW_WAR
	.align		4
.L_73:
        /*00a4*/ 	.byte	0x04, 0x36
        /*00a6*/ 	.short	(.L_75 - .L_74)
.L_74:
        /*00a8*/ 	.word	0x00000008
.L_75:


//--------------------- .nv.info._Z10uniTwiddlePmS_ssss --------------------------
	.section	.nv.info._Z10uniTwiddlePmS_ssss,"",@"SHT_CUDA_INFO"
	.sectionflags	@""
	.align	4


	//----- nvinfo : EIATTR_CUDA_API_VERSION
	.align		4
        /*0000*/ 	.byte	0x04, 0x37
        /*0002*/ 	.short	(.L_77 - .L_76)
.L_76:
        /*0004*/ 	.word	0x00000082


	//----- nvinfo : EIATTR_KPARAM_INFO
	.align		4
.L_77:
        /*0008*/ 	.byte	0x04, 0x17
        /*000a*/ 	.short	(.L_79 - .L_78)
.L_78:
        /*000c*/ 	.word	0x00000000
        /*0010*/ 	.short	0x0005
        /*0012*/ 	.short	0x0016
        /*0014*/ 	.byte	0x00, 0xf0, 0x09, 0x00


	//----- nvinfo : EIATTR_KPARAM_INFO
	.align		4
.L_79:
        /*0018*/ 	.byte	0x04, 0x17
        /*001a*/ 	.short	(.L_81 - .L_80)
.L_80:
        /*001c*/ 	.word	0x00000000
        /*0020*/ 	.short	0x0004
        /*0022*/ 	.short	0x0014
        /*0024*/ 	.byte	0x00, 0xf0, 0x09, 0x00


	//----- nvinfo : EIATTR_KPARAM_INFO
	.align		4
.L_81:
        /*0028*/ 	.byte	0x04, 0x17
        /*002a*/ 	.short	(.L_83 - .L_82)
.L_82:
        /*002c*/ 	.word	0x00000000
        /*0030*/ 	.short	0x0003
        /*0032*/ 	.short	0x0012
        /*0034*/ 	.byte	0x00, 0xf0, 0x09, 0x00


	//----- nvinfo : EIATTR_KPARAM_INFO
	.align		4
.L_83:
        /*0038*/ 	.byte	0x04, 0x17
        /*003a*/ 	.short	(.L_85 - .L_84)
.L_84:
        /*003c*/ 	.word	0x00000000
        /*0040*/ 	.short	0x0002
        /*0042*/ 	.short	0x0010
        /*0044*/ 	.byte	0x00, 0xf0, 0x09, 0x00


	//----- nvinfo : EIATTR_KPARAM_INFO
	.align		4
.L_85:
        /*0048*/ 	.byte	0x04, 0x17
        /*004a*/ 	.short	(.L_87 - .L_86)
.L_86:
        /*004c*/ 	.word	0x00000000
        /*0050*/ 	.short	0x0001
        /*0052*/ 	.short	0x0008
        /*0054*/ 	.byte	0x00, 0xf5, 0x21, 0x00


	//----- nvinfo : EIATTR_KPARAM_INFO
	.align		4
.L_87:
        /*0058*/ 	.byte	0x04, 0x17
        /*005a*/ 	.short	(.L_89 - .L_88)
.L_88:
        /*005c*/ 	.word	0x00000000
        /*0060*/ 	.short	0x0000
        /*0062*/ 	.short	0x0000
        /*0064*/ 	.byte	0x00, 0xf5, 0x21, 0x00


	//----- nvinfo : EIATTR_SPARSE_MMA_MASK
	.align		4
.L_89:
        /*0068*/ 	.byte	0x03, 0x50
        /*006a*/ 	.short	0x0000


	//----- nvinfo : EIATTR_MAXREG_COUNT
	.align		4
        /*006c*/ 	.byte	0x03, 0x1b
        /*006e*/ 	.short	0x00ff


	//----- nvinfo : EIATTR_NUM_BARRIERS
	.align		4
        /*0070*/ 	.byte	0x02, 0x4c
        /*0072*/ 	.byte	0x01
	.zero		1


	//----- nvinfo : EIATTR_MERCURY_ISA_VERSION
	.align		4
        /*0074*/ 	.byte	0x03, 0x5f
        /*0076*/ 	.short	0x0101


	//----- nvinfo : EIATTR_VRC_CTA_INIT_COUNT
	.align		4
        /*0078*/ 	.byte	0x02, 0x4a
	.zero		1
	.zero		1


	//----- nvinfo : EIATTR_EXIT_INSTR_OFFSETS
	.align		4
        /*007c*/ 	.byte	0x04, 0x1c
        /*007e*/ 	.short	(.L_91 - .L_90)


	//   ....[0]....
.L_90:
        /*0080*/ 	.word	0x00000060


	//   ....[1]....
        /*0084*/ 	.word	0x0001fee0


	//----- nvinfo : EIATTR_CRS_STACK_SIZE
	.align		4
.L_91:
        /*0088*/ 	.byte	0x04, 0x1e
        /*008a*/ 	.short	(.L_93 - .L_92)
.L_92:
        /*008c*/ 	.word	0x00000000


	//----- nvinfo : EIATTR_CBANK_PARAM_SIZE
	.align		4
.L_93:
        /*0090*/ 	.byte	0x03, 0x19
        /*0092*/ 	.short	0x0018


	//----- nvinfo : EIATTR_PARAM_CBANK
	.align		4
        /*0094*/ 	.byte	0x04, 0x0a
        /*0096*/ 	.short	(.L_95 - .L_94)
	.align		4
.L_94:
        /*0098*/ 	.word	index@(.nv.constant0._Z10uniTwiddlePmS_ssss)
        /*009c*/ 	.short	0x0380
        /*009e*/ 	.short	0x0018


	//----- nvinfo : EIATTR_SW_WAR
	.align		4
.L_95:
        /*00a0*/ 	.byte	0x04, 0x36
        /*00a2*/ 	.short	(.L_97 - .L_96)
.L_96:
        /*00a4*/ 	.word	0x00000008
.L_97:


//--------------------- .nv.callgraph             --------------------------
	.section	.nv.callgraph,"",@"SHT_CUDA_CALLGRAPH"
	.align	4
	.sectionentsize	8
	.align		4
        /*0000*/ 	.word	0x00000000
	.align		4
        /*0004*/ 	.word	0xffffffff
	.align		4
        /*0008*/ 	.word	0x00000000
	.align		4
        /*000c*/ 	.word	0xfffffffe
	.align		4
        /*0010*/ 	.word	0x00000000
	.align		4
        /*0014*/ 	.word	0xfffffffd
	.align		4
        /*0018*/ 	.word	0x00000000
	.align		4
        /*001c*/ 	.word	0xfffffffc


//--------------------- .nv.constant3             --------------------------
	.section	.nv.constant3,"a",@progbits
	.align	2
.nv.constant3:
	.type		ind2,@object
	.size		ind2,(ind3 - ind2)
ind2:
        /*0000*/ 	.byte	0x00, 0x00, 0x00, 0x00, 0x00, 0x00, 0x00, 0x00, 0x04, 0x00, 0x04, 0x00, 0x04, 0x00, 0x04, 0x00
	.type		ind3,@object
	.size		ind3,(ind4 - ind3)
ind3:
        /*0010*/ 	.byte	0x00, 0x00, 0x04, 0x00, 0x02, 0x00, 0x06, 0x00, 0x00, 0x00, 0x04, 0x00, 0x02, 0x00, 0x06, 0x00
	.type		ind4,@object
	.size		ind4,(ind5 - ind4)
ind4:
        /*0020*/ 	.byte	0x00, 0x00, 0x04, 0x00, 0x02, 0x00, 0x06, 0x00, 0x01, 0x00, 0x05, 0x00, 0x03, 0x00, 0x07, 0x00
	.type		ind5,@object
	.size		ind5,(.L_3 - ind5)
ind5:
        /*0030*/ 	.byte	0x00, 0x00, 0x08, 0x00, 0x04, 0x00, 0x0c, 0x00, 0x02, 0x00, 0x0a, 0x00, 0x06, 0x00, 0x0e, 0x00
        /*0040*/ 	.byte	0x01, 0x00, 0x09, 0x00, 0x05, 0x00, 0x0d, 0x00, 0x03, 0x00, 0x0b, 0x00, 0x07, 0x00, 0x0f, 0x00
.L_3:


//--------------------- .text._Z17data_fft16_kernelPm --------------------------
	.section	.text._Z17data_fft16_kernelPm,"ax",@progbits
	.align	128
        .global         _Z17data_fft16_kernelPm
        .type           _Z17data_fft16_kernelPm,@function
        .size           _Z17data_fft16_kernelPm,(.L_x_368 - _Z17data_fft16_kernelPm)
        .other          _Z17data_fft16_kernelPm,@"STO_CUDA_ENTRY STV_DEFAULT"
_Z17data_fft16_kernelPm:
.text._Z17data_fft16_kernelPm:
[----:B------:R-:W0:Y:S01]  /*0000*/  LDC R1, c[0x0][0x37c] ;  /* 0x0000df00ff017b82 */ /* 0x000e220000000800 */
[----:B------:R-:W1:Y:S07]  /*0010*/  S2R R33, SR_TID.X ;  /* 0x0000000000217919 */ /* 0x000e6e0000002100 */
[----:B------:R-:W2:Y:S01]  /*0020*/  S2UR UR6, SR_CTAID.X ;  /* 0x00000000000679c3 */ /* 0x000ea20000002500 */
[----:B------:R-:W-:Y:S01]  /*0030*/  UMOV UR4, 0x400 ;  /* 0x0000040000047882 */ /* 0x000fe20000000000 */
[----:B0-----:R-:W-:Y:S01]  /*0040*/  VIADD R1, R1, 0xffffffc0 ;  /* 0xffffffc001017836 */ /* 0x001fe20000000000 */
[----:B------:R-:W0:Y:S04]  /*0050*/  LDCU.64 UR8, c[0x0][0x358] ;  /* 0x00006b00ff0877ac */ /* 0x000e280008000a00 */
[----:B------:R-:W-:Y:S01]  /*0060*/  R2UR UR11, R1 ;  /* 0x00000000010b72ca */ /* 0x000fe200000e0000 */
[----:B------:R-:W3:Y:S01]  /*0070*/  S2UR UR5, SR_CgaCtaId ;  /* 0x00000000000579c3 */ /* 0x000ee20000008800 */
[----:B--2---:R-:W-:-:S02]  /*0080*/  USHF.L.U32 UR7, UR6, 0x10, URZ ;  /* 0x0000001006077899 */ /* 0x004fc400080006ff */
[----:B------:R-:W-:Y:S01]  /*0090*/  UPRMT UR6, UR6, 0x9910, URZ ;  /* 0x0000991006067896 */ /* 0x000fe200080000ff */
[C---:B-1----:R-:W-:Y:S01]  /*00a0*/  LOP3.LUT P0, R0, R33.reuse, 0x4, RZ, 0xc0, !PT ;  /* 0x0000000421007812 */ /* 0x042fe2000780c0ff */
[C---:B------:R-:W-:Y:S01]  /*00b0*/  IMAD.SHL.U32 R4, R33.reuse, 0x4, RZ ;  /* 0x0000000421047824 */ /* 0x040fe200078e00ff */
[C---:B------:R-:W-:Y:S01]  /*00c0*/  LOP3.LUT R3, R33.reuse, 0x7, RZ, 0xc0, !PT ;  /* 0x0000000721037812 */ /* 0x040fe200078ec0ff */
[C---:B------:R-:W-:Y:S01]  /*00d0*/  IMAD.SHL.U32 R35, R33.reuse, 0x40, RZ ;  /* 0x0000004021237824 */ /* 0x040fe200078e00ff */
[C---:B------:R-:W-:Y:S01]  /*00e0*/  LOP3.LUT R8, R33.reuse, 0xffff, RZ, 0xc0, !PT ;  /* 0x0000ffff21087812 */ /* 0x040fe200078ec0ff */
[----:B---3--:R-:W-:Y:S01]  /*00f0*/  ULEA UR10, UR5, UR4, 0x18 ;  /* 0x00000004050a7291 */ /* 0x008fe2000f8ec0ff */
[----:B------:R-:W-:Y:S01]  /*0100*/  LOP3.LUT R2, R4, 0x1c, RZ, 0xc0, !PT ;  /* 0x0000001c04027812 */ /* 0x000fe200078ec0ff */
[----:B------:R-:W-:Y:S01]  /*0110*/  IMAD.IADD R30, R0, 0x1, R3 ;  /* 0x00000001001e7824 */ /* 0x000fe200078e0203 */
[----:B------:R-:W-:Y:S01]  /*0120*/  SHF.R.U32.HI R8, RZ, 0x2, R8 ;  /* 0x00000002ff087819 */ /* 0x000fe20000011608 */
[----:B------:R-:W-:Y:S01]  /*0130*/  UIADD3 UR4, UPT, UPT, UR4, 0x4000, URZ ;  /* 0x0000400004047890 */ /* 0x000fe2000fffe0ff */
[C---:B------:R-:W-:Y:S01]  /*0140*/  IMAD.SHL.U32 R5, R33.reuse, 0x2, RZ ;  /* 0x0000000221057824 */ /* 0x040fe200078e00ff */
[----:B------:R-:W-:Y:S01]  /*0150*/  PRMT R0, RZ, 0x7610, R0 ;  /* 0x00007610ff007816 */ /* 0x000fe20000000000 */
[----:B------:R-:W-:Y:S01]  /*0160*/  VIADD R7, R2, 0xfffffff1 ;  /* 0xfffffff102077836 */ /* 0x000fe20000000000 */
[----:B------:R-:W-:Y:S01]  /*0170*/  @!P0 LOP3.LUT R7, R4, 0xc, RZ, 0xc0, !PT ;  /* 0x0000000c04078812 */ /* 0x000fe200078ec0ff */
[----:B------:R-:W-:Y:S01]  /*0180*/  IMAD.U32 R4, RZ, RZ, UR7 ;  /* 0x00000007ff047e24 */ /* 0x000fe2000f8e00ff */
[----:B------:R-:W-:Y:S01]  /*0190*/  LOP3.LUT R9, R8, 0x1, RZ, 0xc0, !PT ;  /* 0x0000000108097812 */ /* 0x000fe200078ec0ff */
[----:B------:R-:W-:Y:S01]  /*01a0*/  IMAD.SHL.U32 R2, R33, 0x80, RZ ;  /* 0x0000008021027824 */ /* 0x000fe200078e00ff */
[----:B------:R-:W-:Y:S01]  /*01b0*/  ULEA UR4, UR5, UR4, 0x18 ;  /* 0x0000000405047291 */ /* 0x000fe2000f8ec0ff */
[----:B------:R-:W-:Y:S01]  /*01c0*/  IMAD.U32 R7, R7, 0x10000, RZ ;  /* 0x0001000007077824 */ /* 0x000fe200078e00ff */
[----:B------:R-:W-:Y:S01]  /*01d0*/  LEA.HI.SX32 R3, R4, R33, 0x18 ;  /* 0x0000002104037211 */ /* 0x000fe200078fc2ff */
[----:B------:R-:W-:Y:S01]  /*01e0*/  UMOV UR5, UR6 ;  /* 0x0000000600057c82 */ /* 0x000fe20008000000 */
[----:B------:R-:W-:-:S02]  /*01f0*/  LOP3.LUT R4, R2, 0xc00, RZ, 0xc0, !PT ;  /* 0x00000c0002047812 */ /* 0x000fc400078ec0ff */
[----:B------:R-:W-:Y:S01]  /*0200*/  LOP3.LUT R6, R2, 0x380, RZ, 0xc0, !PT ;  /* 0x0000038002067812 */ /* 0x000fe200078ec0ff */
[----:B------:R-:W-:Y:S01]  /*0210*/  IMAD.SHL.U32 R3, R3, 0x8, RZ ;  /* 0x0000000803037824 */ /* 0x000fe200078e00ff */
[----:B------:R-:W-:Y:S02]  /*0220*/  LOP3.LUT R4, R4, 0xf000, R35, 0xf8, !PT ;  /* 0x0000f00004047812 */ /* 0x000fe400078ef823 */
[----:B------:R-:W-:Y:S02]  /*0230*/  LOP3.LUT R2, R5, 0xe, RZ, 0xc0, !PT ;  /* 0x0000000e05027812 */ /* 0x000fe400078ec0ff */
[----:B------:R-:W-:Y:S01]  /*0240*/  LOP3.LUT R5, R35, 0x1c0, RZ, 0xc0, !PT ;  /* 0x000001c023057812 */ /* 0x000fe200078ec0ff */
[----:B------:R-:W-:Y:S01]  /*0250*/  IMAD R8, R9, 0x100, R4 ;  /* 0x0000010009087824 */ /* 0x000fe200078e0204 */
[----:B------:R-:W-:Y:S01]  /*0260*/  LOP3.LUT R33, R33, 0x20, RZ, 0xc0, !PT ;  /* 0x0000002021217812 */ /* 0x000fe200078ec0ff */
[C---:B------:R-:W-:Y:S02]  /*0270*/  VIADD R34, R4.reuse, UR4 ;  /* 0x0000000404227c36 */ /* 0x040fe40008000000 */
[----:B------:R-:W-:Y:S01]  /*0280*/  VIADD R23, R4, UR10 ;  /* 0x0000000a04177c36 */ /* 0x000fe20008000000 */
[--C-:B------:R-:W-:Y:S01]  /*0290*/  IADD3 R8, PT, PT, R8, UR10, R5.reuse ;  /* 0x0000000a08087c10 */ /* 0x100fe2000fffe005 */
[----:B------:R-:W-:Y:S01]  /*02a0*/  IMAD.IADD R32, R34, 0x1, R5 ;  /* 0x0000000122207824 */ /* 0x000fe200078e0205 */
[----:B------:R-:W-:Y:S01]  /*02b0*/  LEA.HI.SX32 R21, R7, R34, 0x16 ;  /* 0x0000002207157211 */ /* 0x000fe200078fb2ff */
[----:B------:R-:W-:-:S02]  /*02c0*/  IMAD.IADD R29, R23, 0x1, R6 ;  /* 0x00000001171d7824 */ /* 0x000fc400078e0206 */
[C---:B------:R-:W-:Y:S02]  /*02d0*/  IMAD R31, R30.reuse, 0x40, R23 ;  /* 0x000000401e1f7824 */ /* 0x040fe400078e0217 */
[----:B------:R-:W-:Y:S01]  /*02e0*/  IMAD.IADD R22, R23, 0x1, R5 ;  /* 0x0000000117167824 */ /* 0x000fe200078e0205 */
[----:B------:R-:W-:Y:S01]  /*02f0*/  LEA.HI.SX32 R23, R7, R23, 0x16 ;  /* 0x0000001707177211 */ /* 0x000fe200078fb2ff */
[----:B------:R-:W-:Y:S02]  /*0300*/  IMAD R30, R30, 0x40, R34 ;  /* 0x000000401e1e7824 */ /* 0x000fe400078e0222 */
[----:B------:R-:W-:Y:S02]  /*0310*/  VIADD R20, R8, 0x100 ;  /* 0x0000010008147836 */ /* 0x000fe40000000000 */
[----:B0-----:R-:W-:-:S07]  /*0320*/  IMAD.IADD R28, R5, 0x1, R32 ;  /* 0x00000001051c7824 */ /* 0x001fce00078e0220 */
.L_x_111:
[----:B0-----:R-:W0:Y:S01]  /*0330*/  LDCU.64 UR6, c[0x0][0x380] ;  /* 0x00007000ff0677ac */ /* 0x001e220008000a00 */
[----:B------:R-:W-:-:S05]  /*0340*/  IMAD.SHL.U32 R4, R3, 0x8, RZ ;  /* 0x0000000803047824 */ /* 0x000fca00078e00ff */
[----:B0-----:R-:W-:-:S04]  /*0350*/  IADD3 R24, P0, PT, R4, UR6, RZ ;  /* 0x0000000604187c10 */ /* 0x001fc8000ff1e0ff */
[----:B------:R-:W-:-:S05]  /*0360*/  LEA.HI.X.SX32 R25, R4, UR7, 0x1, P0 ;  /* 0x0000000704197c11 */ /* 0x000fca00080f0eff */
[----:B------:R-:W2:Y:S04]  /*0370*/  LDG.E.64 R4, desc[UR8][R24.64] ;  /* 0x0000000818047981 */ /* 0x000ea8000c1e1b00 */
[----:B------:R-:W2:Y:S04]  /*0380*/  LDG.E.64 R6, desc[UR8][R24.64+0x8] ;  /* 0x0000080818067981 */ /* 0x000ea8000c1e1b00 */
[----:B---3--:R-:W3:Y:S04]  /*0390*/  LDG.E.64 R8, desc[UR8][R24.64+0x10] ;  /* 0x0000100818087981 */ /* 0x008ee8000c1e1b00 */
[----:B------:R-:W3:Y:S04]  /*03a0*/  LDG.E.64 R10, desc[UR8][R24.64+0x18] ;  /* 0x00001808180a7981 */ /* 0x000ee8000c1e1b00 */
[----:B----4-:R-:W4:Y:S04]  /*03b0*/  LDG.E.64 R12, desc[UR8][R24.64+0x20] ;  /* 0x00002008180c7981 */ /* 0x010f28000c1e1b00 */
[----:B------:R-:W4:Y:S04]  /*03c0*/  LDG.E.64 R14, desc[UR8][R24.64+0x28] ;  /* 0x00002808180e7981 */ /* 0x000f28000c1e1b00 */
[----:B------:R-:W5:Y:S04]  /*03d0*/  LDG.E.64 R16, desc[UR8][R24.64+0x30] ;  /* 0x0000300818107981 */ /* 0x000f68000c1e1b00 */
[----:B------:R-:W5:Y:S01]  /*03e0*/  LDG.E.64 R18, desc[UR8][R24.64+0x38] ;  /* 0x0000380818127981 */ /* 0x000f62000c1e1b00 */
[----:B------:R-:W-:-:S03]  /*03f0*/  ISETP.NE.AND P1, PT, R33, RZ, PT ;  /* 0x000000ff2100720c */ /* 0x000fc60003f25270 */
[----:B--2---:R0:W-:Y:S04]  /*0400*/  STS.128 [R35+UR10], R4 ;  /* 0x0000000423007988 */ /* 0x0041e80008000c0a */
[----:B---3--:R1:W-:Y:S04]  /*0410*/  STS.128 [R35+UR10+0x10], R8 ;  /* 0x0000100823007988 */ /* 0x0083e80008000c0a */
[----:B----4-:R1:W-:Y:S01]  /*0420*/  STS.128 [R35+UR10+0x20], R12 ;  /* 0x0000200c23007988 */ /* 0x0103e20008000c0a */
[----:B0-----:R-:W-:-:S03]  /*0430*/  P2R R4, PR, RZ, 0x2 ;  /* 0x00000002ff047803 */ /* 0x001fc60000000000 */
[----:B-----5:R1:W-:Y:S01]  /*0440*/  STS.128 [R35+UR10+0x30], R16 ;  /* 0x0000301023007988 */ /* 0x0203e20008000c0a */
[----:B------:R-:W-:Y:S06]  /*0450*/  BAR.SYNC.DEFER_BLOCKING 0x0 ;  /* 0x0000000000007b1d */ /* 0x000fec0000010000 */
[----:B------:R-:W-:Y:S05]  /*0460*/  @!P1 BRA `(.L_x_0) ;  /* 0x0000000c00b49947 */ /* 0x000fea0003800000 */
[----:B------:R-:W-:Y:S04]  /*0470*/  LDS.64 R4, [R22+0x200] ;  /* 0x0002000016047984 */ /* 0x000fe80000000a00 */
[----:B------:R-:W1:Y:S02]  /*0480*/  LDS.64 R6, [R22] ;  /* 0x0000000016067984 */ /* 0x000e640000000a00 */
[----:B-1----:R-:W-:Y:S02]  /*0490*/  IADD3 R19, P1, PT, -R4, R6, RZ ;  /* 0x0000000604137210 */ /* 0x002fe40007f3e1ff */
[----:B------:R-:W-:-:S03]  /*04a0*/  ISETP.GE.U32.AND P0, PT, R6, R4, PT ;  /* 0x000000040600720c */ /* 0x000fc60003f06070 */
[C---:B------:R-:W-:Y:S01]  /*04b0*/  IMAD.X R9, R7.reuse, 0x1, ~R5, P1 ;  /* 0x0000000107097824 */ /* 0x040fe200008e0e05 */
[----:B------:R-:W-:Y:S02]  /*04c0*/  IADD3 R18, P1, PT, RZ, R19, RZ ;  /* 0x00000013ff127210 */ /* 0x000fe40007f3e0ff */
[----:B------:R-:W-:Y:S02]  /*04d0*/  ISETP.GE.U32.AND.EX P0, PT, R7, R5, PT, P0 ;  /* 0x000000050700720c */ /* 0x000fe40003f06100 */
[----:B------:R-:W-:Y:S02]  /*04e0*/  IADD3.X R4, PT, PT, R9, -0x7ffffffc, RZ, P1, !PT ;  /* 0x8000000409047810 */ /* 0x000fe40000ffe4ff */
[----:B------:R-:W-:Y:S02]  /*04f0*/  SEL R18, R18, R19, !P0 ;  /* 0x0000001312127207 */ /* 0x000fe40004000000 */
[----:B------:R-:W-:Y:S02]  /*0500*/  SEL R19, R4, R9, !P0 ;  /* 0x0000000904137207 */ /* 0x000fe40004000000 */
[----:B------:R-:W-:-:S03]  /*0510*/  SEL R9, RZ, 0x1, P0 ;  /* 0x00000001ff097807 */ /* 0x000fc60000000000 */
[----:B------:R-:W-:Y:S04]  /*0520*/  STS.64 [R32+0x200], R18 ;  /* 0x0002001220007388 */ /* 0x000fe80000000a00 */
[----:B------:R-:W0:Y:S04]  /*0530*/  LDS.64 R6, [R22+0x208] ;  /* 0x0002080016067984 */ /* 0x000e280000000a00 */
[----:B------:R-:W1:Y:S01]  /*0540*/  LDS.64 R4, [R22+0x8] ;  /* 0x0000080016047984 */ /* 0x000e620000000a00 */
[----:B0-----:R-:W-:-:S05]  /*0550*/  IADD3 R9, P0, PT, R6, R9, RZ ;  /* 0x0000000906097210 */ /* 0x001fca0007f1e0ff */
[----:B------:R-:W-:Y:S01]  /*0560*/  IMAD.X R11, RZ, RZ, R7, P0 ;  /* 0x000000ffff0b7224 */ /* 0x000fe200000e0607 */
[CC--:B-1----:R-:W-:Y:S02]  /*0570*/  IADD3 R7, P1, PT, R4.reuse, -R9.reuse, RZ ;  /* 0x8000000904077210 */ /* 0x0c2fe40007f3e0ff */
        /* <DEDUP_REMOVED lines=81> */
[----:B0-----:R-:W-:-:S04]  /*0a90*/  IADD3 R37, P0, PT, R16, R37, RZ ;  /* 0x0000002510257210 */ /* 0x001fc80007f1e0ff */
[CC--:B-1----:R-:W-:Y:S01]  /*0aa0*/  IADD3 R27, P1, PT, R24.reuse, -R37.reuse, RZ ;  /* 0x80000025181b7210 */ /* 0x0c2fe20007f3e0ff */
[----:B------:R-:W-:Y:S01]  /*0ab0*/  IMAD.X R39, RZ, RZ, R17, P0 ;  /* 0x000000ffff277224 */ /* 0x000fe200000e0611 */
[----:B------:R-:W-:-:S03]  /*0ac0*/  ISETP.GE.U32.AND P0, PT, R24, R37, PT ;  /* 0x000000251800720c */ /* 0x000fc60003f06070 */
[C---:B------:R-:W-:Y:S01]  /*0ad0*/  IMAD.X R26, R25.reuse, 0x1, ~R39, P1 ;  /* 0x00000001191a7824 */ /* 0x040fe200008e0e27 */
[----:B------:R-:W-:Y:S02]  /*0ae0*/  IADD3 R16, P1, PT, RZ, R27, RZ ;  /* 0x0000001bff107210 */ /* 0x000fe40007f3e0ff */
[----:B------:R-:W-:Y:S02]  /*0af0*/  ISETP.GE.U32.AND.EX P0, PT, R25, R39, PT, P0 ;  /* 0x000000271900720c */ /* 0x000fe40003f06100 */
[----:B------:R-:W-:Y:S02]  /*0b00*/  IADD3.X R17, PT, PT, R26, -0x7ffffffc, RZ, P1, !PT ;  /* 0x800000041a117810 */ /* 0x000fe40000ffe4ff */
[----:B------:R-:W-:Y:S02]  /*0b10*/  SEL R16, R16, R27, !P0 ;  /* 0x0000001b10107207 */ /* 0x000fe40004000000 */
[----:B------:R-:W-:Y:S02]  /*0b20*/  SEL R17, R17, R26, !P0 ;  /* 0x0000001a11117207 */ /* 0x000fe40004000000 */
[----:B------:R-:W-:-:S03]  /*0b30*/  ISETP.GE.U32.AND P0, PT, R24, R37, PT ;  /* 0x000000251800720c */ /* 0x000fc60003f06070 */
[----:B------:R0:W-:Y:S01]  /*0b40*/  STS.64 [R32+0x238], R16 ;  /* 0x0002381020007388 */ /* 0x0001e20000000a00 */
[----:B------:R-:W-:-:S13]  /*0b50*/  ISETP.GE.U32.AND.EX P0, PT, R25, R39, PT, P0 ;  /* 0x000000271900720c */ /* 0x000fda0003f06100 */
[----:B0-----:R-:W-:Y:S05]  /*0b60*/  @P0 BRA `(.L_x_1) ;  /* 0x0000001800640947 */ /* 0x001fea0003800000 */
[----:B------:R-:W-:Y:S01]  /*0b70*/  ISETP.GT.U32.AND P6, PT, R18, -0x2, PT ;  /* 0xfffffffe1200780c */ /* 0x000fe20003fc4070 */
[----:B------:R-:W-:Y:S01]  /*0b80*/  IMAD.MOV.U32 R25, RZ, RZ, RZ ;  /* 0x000000ffff197224 */ /* 0x000fe200078e00ff */
[----:B------:R-:W-:Y:S02]  /*0b90*/  PLOP3.LUT P4, PT, PT, PT, PT, 0x8, 0x80 ;  /* 0x000000000080781c */ /* 0x000fe40003f8e170 */
[----:B------:R-:W-:Y:S02]  /*0ba0*/  ISETP.GT.U32.AND.EX P6, PT, R19, -0x7ffffffd, PT, P6 ;  /* 0x800000031300780c */ /* 0x000fe40003fc4160 */
[----:B------:R-:W-:Y:S02]  /*0bb0*/  PLOP3.LUT P5, PT, PT, PT, PT, 0x8, 0x80 ;  /* 0x000000000080781c */ /* 0x000fe40003fae170 */
[----:B------:R-:W-:Y:S02]  /*0bc0*/  PLOP3.LUT P3, PT, PT, PT, PT, 0x8, 0x80 ;  /* 0x000000000080781c */ /* 0x000fe40003f6e170 */
[----:B------:R-:W-:-:S02]  /*0bd0*/  PLOP3.LUT P2, PT, PT, PT, PT, 0x8, 0x80 ;  /* 0x000000000080781c */ /* 0x000fc40003f4e170 */
[----:B------:R-:W-:Y:S02]  /*0be0*/  PLOP3.LUT P1, PT, PT, PT, PT, 0x8, 0x80 ;  /* 0x000000000080781c */ /* 0x000fe40003f2e170 */
[----:B------:R-:W-:-:S03]  /*0bf0*/  PLOP3.LUT P0, PT, PT, PT, PT, 0x8, 0x80 ;  /* 0x000000000080781c */ /* 0x000fc60003f0e170 */
[----:B------:R-:W-:Y:S10]  /*0c00*/  @!P6 BRA `(.L_x_2) ;  /* 0x000000040034e947 */ /* 0x000ff40003800000 */
[----:B------:R-:W-:Y:S01]  /*0c10*/  ISETP.GE.U32.AND P6, PT, R4, -0x1, PT ;  /* 0xffffffff0400780c */ /* 0x000fe20003fc6070 */
[----:B------:R-:W-:Y:S01]  /*0c20*/  IMAD.MOV.U32 R25, RZ, RZ, 0x1 ;  /* 0x00000001ff197424 */ /* 0x000fe200078e00ff */
[----:B------:R-:W-:Y:S02]  /*0c30*/  PLOP3.LUT P4, PT, PT, PT, PT, 0x80, 0x8 ;  /* 0x000000000008781c */ /* 0x000fe40003f8f070 */
[----:B------:R-:W-:Y:S02]  /*0c40*/  ISETP.GE.U32.AND.EX P6, PT, R5, -0x7ffffffd, PT, P6 ;  /* 0x800000030500780c */ /* 0x000fe40003fc6160 */
        /* <DEDUP_REMOVED lines=56> */
[----:B------:R-:W-:-:S04]  /*0fd0*/  ISETP.GE.U32.AND P0, PT, R16, -0x1, PT ;  /* 0xffffffff1000780c */ /* 0x000fc80003f06070 */
[----:B------:R-:W-:-:S13]  /*0fe0*/  ISETP.GE.U32.AND.EX P0, PT, R17, -0x7ffffffd, PT, P0 ;  /* 0x800000031100780c */ /* 0x000fda0003f06100 */
[----:B------:R-:W-:Y:S01]  /*0ff0*/  @P0 IMAD.MOV.U32 R4, RZ, RZ, 0x0 ;  /* 0x00000000ff040424 */ /* 0x000fe200078e00ff */
[----:B------:R0:W-:Y:S01]  /*1000*/  @P0 STS.128 [R32+0x200], RZ ;  /* 0x000200ff20000388 */ /* 0x0001e20000000c00 */
[----:B------:R-:W-:-:S03]  /*1010*/  @P0 IMAD.MOV.U32 R5, RZ, RZ, -0x7ffffffc ;  /* 0x80000004ff050424 */ /* 0x000fc600078e00ff */
[----:B------:R0:W-:Y:S04]  /*1020*/  @P0 STS.128 [R32+0x210], RZ ;  /* 0x000210ff20000388 */ /* 0x0001e80000000c00 */
[----:B------:R0:W-:Y:S04]  /*1030*/  @P0 STS.64 [R32+0x238], R4 ;  /* 0x0002380420000388 */ /* 0x0001e80000000a00 */
[----:B------:R0:W-:Y:S04]  /*1040*/  @P0 STS.128 [R32+0x220], RZ ;  /* 0x000220ff20000388 */ /* 0x0001e80000000c00 */
[----:B------:R0:W-:Y:S01]  /*1050*/  @P0 STS.64 [R32+0x230], RZ ;  /* 0x000230ff20000388 */ /* 0x0001e20000000a00 */
[----:B------:R-:W-:Y:S05]  /*1060*/  @P0 BRA `(.L_x_1) ;  /* 0x0000001400240947 */ /* 0x000fea0003800000 */
[----:B------:R-:W-:Y:S01]  /*1070*/  PLOP3.LUT P4, PT, PT, PT, PT, 0x8, 0x80 ;  /* 0x000000000080781c */ /* 0x000fe20003f8e170 */
[----:B------:R-:W-:Y:S01]  /*1080*/  IMAD.MOV.U32 R25, RZ, RZ, 0x7 ;  /* 0x00000007ff197424 */ /* 0x000fe200078e00ff */
[----:B------:R-:W-:Y:S02]  /*1090*/  PLOP3.LUT P5, PT, PT, PT, PT, 0x8, 0x80 ;  /* 0x000000000080781c */ /* 0x000fe40003fae170 */
[----:B------:R-:W-:Y:S02]  /*10a0*/  PLOP3.LUT P3, PT, PT, PT, PT, 0x8, 0x80 ;  /* 0x000000000080781c */ /* 0x000fe40003f6e170 */
[----:B------:R-:W-:Y:S02]  /*10b0*/  PLOP3.LUT P2, PT, PT, PT, PT, 0x8, 0x80 ;  /* 0x000000000080781c */ /* 0x000fe40003f4e170 */
[----:B------:R-:W-:Y:S02]  /*10c0*/  PLOP3.LUT P1, PT, PT, PT, PT, 0x8, 0x80 ;  /* 0x000000000080781c */ /* 0x000fe40003f2e170 */
[----:B------:R-:W-:-:S13]  /*10d0*/  PLOP3.LUT P0, PT, PT, PT, PT, 0x8, 0x80 ;  /* 0x000000000080781c */ /* 0x000fda0003f0e170 */
.L_x_2:
[----:B------:R-:W-:Y:S01]  /*10e0*/  ISETP.GE.U32.AND P6, PT, R18, -0x1, PT ;  /* 0xffffffff1200780c */ /* 0x000fe20003fc6070 */
[----:B------:R-:W-:Y:S03]  /*10f0*/  BSSY.RECONVERGENT B0, `(.L_x_3) ;  /* 0x0000012000007945 */ /* 0x000fe60003800200 */
[----:B------:R-:W-:-:S13]  /*1100*/  ISETP.GE.U32.AND.EX P6, PT, R19, -0x7ffffffd, PT, P6 ;  /* 0x800000031300780c */ /* 0x000fda0003fc6160 */
[----:B------:R-:W-:Y:S05]  /*1110*/  @!P6 BRA `(.L_x_4) ;  /* 0x00000000003ce947 */ /* 0x000fea0003800000 */
[----:B0-----:R-:W-:-:S05]  /*1120*/  VIADD R4, R25, 0xffffffff ;  /* 0xffffffff19047836 */ /* 0x001fca0000000000 */
[----:B------:R-:W-:-:S13]  /*1130*/  ISETP.GE.U32.AND P6, PT, R4, 0xf, PT ;  /* 0x0000000f0400780c */ /* 0x000fda0003fc6070 */
[----:B------:R-:W-:Y:S05]  /*1140*/  @P6 BRA `(.L_x_5) ;  /* 0x00000000004c6947 */ /* 0x000fea0003800000 */
[----:B------:R1:W-:Y:S01]  /*1150*/  STS.64 [R32+0x200], RZ ;  /* 0x000200ff20007388 */ /* 0x0003e20000000a00 */
        /* <DEDUP_REMOVED lines=9> */
[----:B------:R0:W-:Y:S04]  /*11f0*/  STS.64 [R32+0x228], RZ ;  /* 0x000228ff20007388 */ /* 0x0001e80000000a00 */
[----:B------:R0:W-:Y:S02]  /*1200*/  @!P0 STS.64 [R32+0x230], RZ ;  /* 0x000230ff20008388 */ /* 0x0001e40000000a00 */
.L_x_4:
[----:B------:R-:W-:Y:S05]  /*1210*/  BSYNC.RECONVERGENT B0 ;  /* 0x0000000000007941 */ /* 0x000fea0003800200 */
.L_x_3:
[----:B------:R-:W-:-:S05]  /*1220*/  IMAD R25, R25, 0x8, R32 ;  /* 0x0000000819197824 */ /* 0x000fca00078e0220 */
[----:B0-----:R-:W0:Y:S02]  /*1230*/  LDS.64 R4, [R25+0x200] ;  /* 0x0002000019047984 */ /* 0x001e240000000a00 */
[----:B0-----:R-:W-:-:S05]  /*1240*/  IADD3 R4, P0, PT, R4, 0x1, RZ ;  /* 0x0000000104047810 */ /* 0x001fca0007f1e0ff */
[----:B------:R-:W-:-:S05]  /*1250*/  IMAD.X R5, RZ, RZ, R5, P0 ;  /* 0x000000ffff057224 */ /* 0x000fca00000e0605 */
[----:B------:R0:W-:Y:S01]  /*1260*/  STS.64 [R25+0x200], R4 ;  /* 0x0002000419007388 */ /* 0x0001e20000000a00 */
[----:B------:R-:W-:Y:S05]  /*1270*/  BRA `(.L_x_1) ;  /* 0x0000001000a07947 */ /* 0x000fea0003800000 */
.L_x_5:
[----:B------:R-:W-:-:S07]  /*1280*/  IMAD.MOV.U32 R3, RZ, RZ, RZ ;  /* 0x000000ffff037224 */ /* 0x000fce00078e00ff */
.L_x_6:
[C---:B0-----:R-:W-:Y:S02]  /*1290*/  IMAD R0, R3.reuse, 0x8, R32 ;  /* 0x0000000803007824 */ /* 0x041fe400078e0220 */
[----:B------:R-:W-:-:S03]  /*12a0*/  VIADD R3, R3, 0x10 ;  /* 0x0000001003037836 */ /* 0x000fc60000000000 */
[----:B------:R0:W-:Y:S04]  /*12b0*/  STS.128 [R0+0x200], RZ ;  /* 0x000200ff00007388 */ /* 0x0001e80000000c00 */
[----:B------:R0:W-:Y:S04]  /*12c0*/  STS.128 [R0+0x210], RZ ;  /* 0x000210ff00007388 */ /* 0x0001e80000000c00 */
[----:B------:R0:W-:Y:S04]  /*12d0*/  STS.128 [R0+0x220], RZ ;  /* 0x000220ff00007388 */ /* 0x0001e80000000c00 */
[----:B------:R0:W-:Y:S04]  /*12e0*/  STS.128 [R0+0x230], RZ ;  /* 0x000230ff00007388 */ /* 0x0001e80000000c00 */
[----:B------:R0:W-:Y:S04]  /*12f0*/  STS.128 [R0+0x240], RZ ;  /* 0x000240ff00007388 */ /* 0x0001e80000000c00 */
[----:B------:R0:W-:Y:S04]  /*1300*/  STS.128 [R0+0x250], RZ ;  /* 0x000250ff00007388 */ /* 0x0001e80000000c00 */
[----:B------:R0:W-:Y:S04]  /*1310*/  STS.128 [R0+0x260], RZ ;  /* 0x000260ff00007388 */ /* 0x0001e80000000c00 */
[----:B------:R0:W-:Y:S01]  /*1320*/  STS.128 [R0+0x270], RZ ;  /* 0x000270ff00007388 */ /* 0x0001e20000000c00 */
[----:B------:R-:W-:Y:S05]  /*1330*/  BRA `(.L_x_6) ;  /* 0xfffffffc00d47947 */ /* 0x000fea000383ffff */
.L_x_0:
[----:B------:R-:W-:Y:S01]  /*1340*/  LDS.64 R4, [R22] ;  /* 0x0000000016047984 */ /* 0x000fe20000000a00 */
[----:B------:R-:W-:-:S03]  /*1350*/  UMOV UR4, URZ ;  /* 0x000000ff00047c82 */ /* 0x000fc60008000000 */
[----:B------:R-:W1:Y:S02]  /*1360*/  LDS.64 R6, [R22+0x200] ;  /* 0x0002000016067984 */ /* 0x000e640000000a00 */
[----:B-1----:R-:W-:-:S04]  /*1370*/  IADD3 R9, P0, PT, R4, R6, RZ ;  /* 0x0000000604097210 */ /* 0x002fc80007f1e0ff */
[----:B------:R-:W-:Y:S01]  /*1380*/  ISETP.GE.U32.AND P1, PT, R9, R4, PT ;  /* 0x000000040900720c */ /* 0x000fe20003f26070 */
[----:B------:R-:W-:Y:S01]  /*1390*/  IMAD.X R6, R5, 0x1, R7, P0 ;  /* 0x0000000105067824 */ /* 0x000fe200000e0607 */
[----:B------:R-:W-:-:S04]  /*13a0*/  IADD3 R4, P2, PT, RZ, R9, RZ ;  /* 0x00000009ff047210 */ /* 0x000fc80007f5e0ff */
[C---:B------:R-:W-:Y:S02]  /*13b0*/  ISETP.GE.U32.AND.EX P1, PT, R6.reuse, R5, PT, P1 ;  /* 0x000000050600720c */ /* 0x040fe40003f26110 */
[----:B------:R-:W-:-:S11]  /*13c0*/  IADD3.X R5, PT, PT, R6, 0x7ffffffc, RZ, P2, !PT ;  /* 0x7ffffffc06057810 */ /* 0x000fd600017fe4ff */
[----:B------:R-:W-:Y:S01]  /*13d0*/  @P1 ISETP.GT.U32.AND P0, PT, R9, -0x1, PT ;  /* 0xffffffff0900180c */ /* 0x000fe20003f04070 */
[----:B------:R-:W-:-:S03]  /*13e0*/  @!P1 IMAD.MOV.U32 R11, RZ, RZ, 0x1 ;  /* 0x00000001ff0b9424 */ /* 0x000fc600078e00ff */
[----:B------:R-:W-:-:S04]  /*13f0*/  @P1 ISETP.GT.U32.AND.EX P0, PT, R6, -0x7ffffffd, PT, P0 ;  /* 0x800000030600180c */ /* 0x000fc80003f04100 */
[----:B------:R-:W-:Y:S02]  /*1400*/  @P1 SEL R4, R4, R9, P0 ;  /* 0x0000000904041207 */ /* 0x000fe40000000000 */
[----:B------:R-:W-:Y:S02]  /*1410*/  @P1 SEL R5, R5, R6, P0 ;  /* 0x0000000605051207 */ /* 0x000fe40000000000 */
[----:B------:R-:W-:-:S03]  /*1420*/  @P1 SEL R11, RZ, 0x1, !P0 ;  /* 0x00000001ff0b1807 */ /* 0x000fc60004000000 */
[----:B------:R-:W-:Y:S04]  /*1430*/  STS.64 [R32], R4 ;  /* 0x0000000420007388 */ /* 0x000fe80000000a00 */
[----:B------:R-:W0:Y:S04]  /*1440*/  LDS.64 R6, [R22+0x8] ;  /* 0x0000080016067984 */ /* 0x000e280000000a00 */
[----:B------:R-:W1:Y:S01]  /*1450*/  LDS.64 R8, [R22+0x208] ;  /* 0x0002080016087984 */ /* 0x000e620000000a00 */
[----:B0-----:R-:W-:-:S04]  /*1460*/  IADD3 R11, P1, PT, R6, R11, RZ ;  /* 0x0000000b060b7210 */ /* 0x001fc80007f3e0ff */
[-C--:B------:R-:W-:Y:S02]  /*1470*/  ISETP.GT.U32.AND P0, PT, R6, R11.reuse, PT ;  /* 0x0000000b0600720c */ /* 0x080fe40003f04070 */
[C---:B------:R-:W-:Y:S02]  /*1480*/  IADD3.X R13, PT, PT, R7.reuse, UR4, RZ, P1, !PT ;  /* 0x00000004070d7c10 */ /* 0x040fe40008ffe4ff */
[----:B-1----:R-:W-:Y:S02]  /*1490*/  IADD3 R15, P1, PT, R8, R11, RZ ;  /* 0x0000000b080f7210 */ /* 0x002fe40007f3e0ff */
[----:B------:R-:W-:-:S03]  /*14a0*/  ISETP.GT.U32.AND.EX P0, PT, R7, R13, PT, P0 ;  /* 0x0000000d0700720c */ /* 0x000fc60003f04100 */
[----:B------:R-:W-:Y:S01]  /*14b0*/  IMAD.X R8, R9, 0x1, R13, P1 ;  /* 0x0000000109087824 */ /* 0x000fe200008e060d */
[----:B------:R-:W-:Y:S02]  /*14c0*/  SEL R6, R6, R11, P0 ;  /* 0x0000000b06067207 */ /* 0x000fe40000000000 */
[----:B------:R-:W-:Y:S02]  /*14d0*/  SEL R7, R7, R13, P0 ;  /* 0x0000000d07077207 */ /* 0x000fe40000000000 */
[-C--:B------:R-:W-:Y:S02]  /*14e0*/  ISETP.GT.U32.AND P1, PT, R6, R15.reuse, PT ;  /* 0x0000000f0600720c */ /* 0x080fe40003f24070 */
[----:B------:R-:W-:Y:S02]  /*14f0*/  IADD3 R6, P2, PT, RZ, R15, RZ ;  /* 0x0000000fff067210 */ /* 0x000fe40007f5e0ff */
[----:B------:R-:W-:Y:S02]  /*1500*/  ISETP.GT.U32.AND.EX P1, PT, R7, R8, PT, P1 ;  /* 0x000000080700720c */ /* 0x000fe40003f24110 */
[----:B------:R-:W-:-:S11]  /*1510*/  IADD3.X R7, PT, PT, R8, 0x7ffffffc, RZ, P2, !PT ;  /* 0x7ffffffc08077810 */ /* 0x000fd600017fe4ff */
[----:B------:R-:W-:-:S04]  /*1520*/  @!P1 ISETP.GT.U32.AND P0, PT, R15, -0x1, PT ;  /* 0xffffffff0f00980c */ /* 0x000fc80003f04070 */
[----:B------:R-:W-:-:S04]  /*1530*/  @!P1 ISETP.GT.U32.AND.EX P0, PT, R8, -0x7ffffffd, PT, P0 ;  /* 0x800000030800980c */ /* 0x000fc80003f04100 */
[----:B------:R-:W-:Y:S02]  /*1540*/  @!P1 SEL R6, R6, R15, P0 ;  /* 0x0000000f06069207 */ /* 0x000fe40000000000 */
[----:B------:R-:W-:Y:S02]  /*1550*/  @!P1 SEL R7, R7, R8, P0 ;  /* 0x0000000807079207 */ /* 0x000fe40000000000 */
[----:B------:R-:W-:Y:S01]  /*1560*/  @!P1 SEL R13, RZ, 0x1, !P0 ;  /* 0x00000001ff0d9807 */ /* 0x000fe20004000000 */
[----:B------:R-:W-:Y:S02]  /*1570*/  @P1 IMAD.MOV.U32 R13, RZ, RZ, 0x1 ;  /* 0x00000001ff0d1424 */ /* 0x000fe400078e00ff */
[----:B------:R-:W-:Y:S04]  /*1580*/  STS.64 [R32+0x8], R6 ;  /* 0x0000080620007388 */ /* 0x000fe80000000a00 */
        /* <DEDUP_REMOVED lines=27> */
[----:B------:R-:W-:Y:S02]  /*1740*/  ISETP.GT.U32.AND.EX P0, PT, R13, R17, PT, P0 ;  /* 0x000000110d00720c */ /* 0x000fe40003f04100 */
[----:B------:R-:W-:Y:S01]  /*1750*/  IADD3 R16, P2, PT, RZ, R19, RZ ;  /* 0x00000013ff107210 */ /* 0x000fe20007f5e0ff */
[----:B------:R-:W-:Y:S01]  /*1760*/  IMAD.X R11, R11, 0x1, R17, P1 ;  /* 0x000000010b0b7824 */ /* 0x000fe200008e0611 */
[----:B------:R-:W-:-:S02]  /*1770*/  SEL R10, R12, R15, P0 ;  /* 0x0000000f0c0a7207 */ /* 0x000fc40000000000 */
[----:B------:R-:W-:Y:S02]  /*1780*/  SEL R12, R13, R17, P0 ;  /* 0x000000110d0c7207 */ /* 0x000fe40000000000 */
[----:B------:R-:W-:Y:S02]  /*1790*/  ISETP.GT.U32.AND P1, PT, R10, R19, PT ;  /* 0x000000130a00720c */ /* 0x000fe40003f24070 */
[----:B------:R-:W-:Y:S02]  /*17a0*/  IADD3.X R17, PT, PT, R11, 0x7ffffffc, RZ, P2, !PT ;  /* 0x7ffffffc0b117810 */ /* 0x000fe400017fe4ff */
[----:B------:R-:W-:-:S13]  /*17b0*/  ISETP.GT.U32.AND.EX P1, PT, R12, R11, PT, P1 ;  /* 0x0000000b0c00720c */ /* 0x000fda0003f24110 */
        /* <DEDUP_REMOVED lines=47> */
[----:B------:R-:W-:Y:S02]  /*1ab0*/  IMAD.MOV.U32 R14, RZ, RZ, R25 ;  /* 0x000000ffff0e7224 */ /* 0x000fe400078e0019 */
[----:B------:R-:W-:Y:S02]  /*1ac0*/  IMAD.MOV.U32 R15, RZ, RZ, R24 ;  /* 0x000000ffff0f7224 */ /* 0x000fe400078e0018 */
[----:B------:R-:W-:-:S03]  /*1ad0*/  @P1 IMAD.MOV.U32 R27, RZ, RZ, 0x1 ;  /* 0x00000001ff1b1424 */ /* 0x000fc600078e00ff */
        /* <DEDUP_REMOVED lines=32> */
[----:B------:R-:W-:-:S04]  /*1ce0*/  ISETP.GT.U32.AND P0, PT, R10, R39, PT ;  /* 0x000000270a00720c */ /* 0x000fc80003f04070 */
[----:B------:R-:W-:-:S13]  /*1cf0*/  ISETP.GT.U32.AND.EX P0, PT, R11, R26, PT, P0 ;  /* 0x0000001a0b00720c */ /* 0x000fda0003f04100 */
[----:B------:R-:W-:Y:S05]  /*1d00*/  @P0 BRA `(.L_x_7) ;  /* 0x0000000000300947 */ /* 0x000fea0003800000 */
[C---:B------:R-:W-:Y:S02]  /*1d10*/  ISETP.GE.U32.AND P0, PT, R39.reuse, RZ, PT ;  /* 0x000000ff2700720c */ /* 0x040fe40003f06070 */
[----:B------:R-:W-:Y:S02]  /*1d20*/  IADD3 R12, P1, PT, RZ, R39, RZ ;  /* 0x00000027ff0c7210 */ /* 0x000fe40007f3e0ff */
[C---:B------:R-:W-:Y:S02]  /*1d30*/  ISETP.GE.U32.AND.EX P0, PT, R26.reuse, -0x7ffffffc, PT, P0 ;  /* 0x800000041a00780c */ /* 0x040fe40003f06100 */
[C---:B------:R-:W-:Y:S02]  /*1d40*/  IADD3.X R13, PT, PT, R26.reuse, 0x7ffffffc, RZ, P1, !PT ;  /* 0x7ffffffc1a0d7810 */ /* 0x040fe40000ffe4ff */
[----:B------:R-:W-:Y:S02]  /*1d50*/  SEL R10, R39, R12, !P0 ;  /* 0x0000000c270a7207 */ /* 0x000fe40004000000 */
[----:B------:R-:W-:-:S02]  /*1d60*/  SEL R11, R26, R13, !P0 ;  /* 0x0000000d1a0b7207 */ /* 0x000fc40004000000 */
[----:B------:R-:W-:-:S03]  /*1d70*/  ISETP.NE.U32.AND P1, PT, R12, RZ, PT ;  /* 0x000000ff0c00720c */ /* 0x000fc60003f25070 */
[----:B------:R0:W-:Y:S01]  /*1d80*/  STS.64 [R32+0x38], R10 ;  /* 0x0000380a20007388 */ /* 0x0001e20000000a00 */
[----:B------:R-:W-:Y:S01]  /*1d90*/  ISETP.NE.AND.EX P1, PT, R13, RZ, PT, P1 ;  /* 0x000000ff0d00720c */ /* 0x000fe20003f25310 */
[----:B------:R-:W-:-:S12]  /*1da0*/  @!P0 BRA `(.L_x_1) ;  /* 0x0000000400d48947 */ /* 0x000fd80003800000 */
[----:B0-----:R-:W-:Y:S01]  /*1db0*/  P2R R10, PR, RZ, 0x2 ;  /* 0x00000002ff0a7803 */ /* 0x001fe20000000000 */
[----:B------:R-:W-:Y:S06]  /*1dc0*/  BRA `(.L_x_8) ;  /* 0x0000000000187947 */ /* 0x000fec0003800000 */
.L_x_7:
[----:B------:R-:W-:-:S04]  /*1dd0*/  IADD3 R10, P0, PT, RZ, R39, RZ ;  /* 0x00000027ff0a7210 */ /* 0x000fc80007f1e0ff */
[----:B------:R-:W-:Y:S02]  /*1de0*/  IADD3.X R11, PT, PT, R26, 0x7ffffffc, RZ, P0, !PT ;  /* 0x7ffffffc1a0b7810 */ /* 0x000fe400007fe4ff */
[----:B------:R-:W-:-:S03]  /*1df0*/  ISETP.NE.U32.AND P0, PT, R10, RZ, PT ;  /* 0x000000ff0a00720c */ /* 0x000fc60003f05070 */
[----:B------:R0:W-:Y:S01]  /*1e00*/  STS.64 [R32+0x38], R10 ;  /* 0x0000380a20007388 */ /* 0x0001e20000000a00 */
[----:B------:R-:W-:-:S04]  /*1e10*/  ISETP.NE.AND.EX P0, PT, R11, RZ, PT, P0 ;  /* 0x000000ff0b00720c */ /* 0x000fc80003f05300 */
[----:B0-----:R-:W-:-:S09]  /*1e20*/  P2R R10, PR, RZ, 0x1 ;  /* 0x00000001ff0a7803 */ /* 0x001fd20000000000 */
.L_x_8:
[----:B------:R-:W-:Y:S01]  /*1e30*/  ISETP.NE.U32.AND P6, PT, R4, RZ, PT ;  /* 0x000000ff0400720c */ /* 0x000fe20003fc5070 */
[----:B------:R-:W-:Y:S01]  /*1e40*/  IMAD.MOV.U32 R11, RZ, RZ, RZ ;  /* 0x000000ffff0b7224 */ /* 0x000fe200078e00ff */
[----:B------:R-:W-:Y:S02]  /*1e50*/  PLOP3.LUT P4, PT, PT, PT, PT, 0x8, 0x80 ;  /* 0x000000000080781c */ /* 0x000fe40003f8e170 */
[----:B------:R-:W-:Y:S02]  /*1e60*/  ISETP.NE.AND.EX P6, PT, R5, RZ, PT, P6 ;  /* 0x000000ff0500720c */ /* 0x000fe40003fc5360 */
[----:B------:R-:W-:Y:S02]  /*1e70*/  PLOP3.LUT P5, PT, PT, PT, PT, 0x8, 0x80 ;  /* 0x000000000080781c */ /* 0x000fe40003fae170 */
[----:B------:R-:W-:Y:S02]  /*1e80*/  PLOP3.LUT P3, PT, PT, PT, PT, 0x8, 0x80 ;  /* 0x000000000080781c */ /* 0x000fe40003f6e170 */
[----:B------:R-:W-:-:S02]  /*1e90*/  PLOP3.LUT P2, PT, PT, PT, PT, 0x8, 0x80 ;  /* 0x000000000080781c */ /* 0x000fc40003f4e170 */
[----:B------:R-:W-:Y:S02]  /*1ea0*/  PLOP3.LUT P1, PT, PT, PT, PT, 0x8, 0x80 ;  /* 0x000000000080781c */ /* 0x000fe40003f2e170 */
[----:B------:R-:W-:-:S03]  /*1eb0*/  PLOP3.LUT P0, PT, PT, PT, PT, 0x8, 0x80 ;  /* 0x000000000080781c */ /* 0x000fc60003f0e170 */
[----:B------:R-:W-:Y:S10]  /*1ec0*/  @P6 BRA `(.L_x_9) ;  /* 0x0000000400206947 */ /* 0x000ff40003800000 */
[----:B------:R-:W-:Y:S01]  /*1ed0*/  ISETP.NE.U32.AND P6, PT, R6, RZ, PT ;  /* 0x000000ff0600720c */ /* 0x000fe20003fc5070 */
[----:B------:R-:W-:Y:S01]  /*1ee0*/  IMAD.MOV.U32 R11, RZ, RZ, 0x1 ;  /* 0x00000001ff0b7424 */ /* 0x000fe200078e00ff */
        /* <DEDUP_REMOVED lines=58> */
[----:B------:R-:W-:-:S13]  /*2290*/  ISETP.NE.AND P6, PT, R10, RZ, PT ;  /* 0x000000ff0a00720c */ /* 0x000fda0003fc5270 */
[----:B------:R-:W-:Y:S02]  /*22a0*/  @!P6 IMAD.MOV.U32 R6, RZ, RZ, 0x0 ;  /* 0x00000000ff06e424 */ /* 0x000fe400078e00ff */
[----:B------:R-:W-:-:S05]  /*22b0*/  @!P6 IMAD.MOV.U32 R7, RZ, RZ, -0x7ffffffc ;  /* 0x80000004ff07e424 */ /* 0x000fca00078e00ff */
[----:B------:R0:W-:Y:S01]  /*22c0*/  @!P6 STS.64 [R32+0x38], R6 ;  /* 0x000038062000e388 */ /* 0x0001e20000000a00 */
[----:B------:R-:W-:Y:S05]  /*22d0*/  @!P6 BRA `(.L_x_1) ;  /* 0x000000000088e947 */ /* 0x000fea0003800000 */
[----:B------:R-:W-:Y:S01]  /*22e0*/  PLOP3.LUT P4, PT, PT, PT, PT, 0x8, 0x80 ;  /* 0x000000000080781c */ /* 0x000fe20003f8e170 */
[----:B------:R-:W-:Y:S01]  /*22f0*/  IMAD.MOV.U32 R11, RZ, RZ, 0x7 ;  /* 0x00000007ff0b7424 */ /* 0x000fe200078e00ff */
[----:B------:R-:W-:Y:S02]  /*2300*/  PLOP3.LUT P5, PT, PT, PT, PT, 0x8, 0x80 ;  /* 0x000000000080781c */ /* 0x000fe40003fae170 */
[----:B------:R-:W-:Y:S02]  /*2310*/  PLOP3.LUT P3, PT, PT, PT, PT, 0x8, 0x80 ;  /* 0x000000000080781c */ /* 0x000fe40003f6e170 */
[----:B------:R-:W-:Y:S02]  /*2320*/  PLOP3.LUT P2, PT, PT, PT, PT, 0x8, 0x80 ;  /* 0x000000000080781c */ /* 0x000fe40003f4e170 */
[----:B------:R-:W-:Y:S02]  /*2330*/  PLOP3.LUT P1, PT, PT, PT, PT, 0x8, 0x80 ;  /* 0x000000000080781c */ /* 0x000fe40003f2e170 */
[----:B------:R-:W-:-:S13]  /*2340*/  PLOP3.LUT P0, PT, PT, PT, PT, 0x8, 0x80 ;  /* 0x000000000080781c */ /* 0x000fda0003f0e170 */
.L_x_9:
[----:B------:R-:W-:Y:S01]  /*2350*/  ISETP.NE.U32.AND P6, PT, R4, RZ, PT ;  /* 0x000000ff0400720c */ /* 0x000fe20003fc5070 */
[----:B------:R-:W-:Y:S03]  /*2360*/  BSSY.RECONVERGENT B0, `(.L_x_10) ;  /* 0x0000014000007945 */ /* 0x000fe60003800200 */
[----:B------:R-:W-:-:S13]  /*2370*/  ISETP.NE.AND.EX P6, PT, R5, RZ, PT, P6 ;  /* 0x000000ff0500720c */ /* 0x000fda0003fc5360 */
[----:B------:R-:W-:Y:S05]  /*2380*/  @P6 BRA `(.L_x_11) ;  /* 0x0000000000446947 */ /* 0x000fea0003800000 */
[----:B------:R-:W-:-:S05]  /*2390*/  VIADD R4, R11, 0xffffffff ;  /* 0xffffffff0b047836 */ /* 0x000fca0000000000 */
[----:B------:R-:W-:-:S13]  /*23a0*/  ISETP.GE.U32.AND P6, PT, R4, 0xf, PT ;  /* 0x0000000f0400780c */ /* 0x000fda0003fc6070 */
[----:B------:R-:W-:Y:S05]  /*23b0*/  @P6 BRA `(.L_x_12) ;  /* 0x000000b400106947 */ /* 0x000fea0003800000 */
[----:B------:R-:W-:Y:S02]  /*23c0*/  IMAD.MOV.U32 R4, RZ, RZ, -0x1 ;  /* 0xffffffffff047424 */ /* 0x000fe400078e00ff */
[----:B------:R-:W-:-:S05]  /*23d0*/  IMAD.MOV.U32 R5, RZ, RZ, -0x7ffffffd ;  /* 0x80000003ff057424 */ /* 0x000fca00078e00ff */
[----:B------:R1:W-:Y:S01]  /*23e0*/  STS.64 [R32], R4 ;  /* 0x0000000420007388 */ /* 0x0003e20000000a00 */
[----:B------:R-:W-:Y:S05]  /*23f0*/  @P4 BRA `(.L_x_11) ;  /* 0x0000000000284947 */ /* 0x000fea0003800000 */
[----:B------:R2:W-:Y:S01]  /*2400*/  STS.64 [R32+0x8], R4 ;  /* 0x0000080420007388 */ /* 0x0005e20000000a00 */
[----:B------:R-:W-:Y:S05]  /*2410*/  @P5 BRA `(.L_x_11) ;  /* 0x0000000000205947 */ /* 0x000fea0003800000 */
[----:B------:R3:W-:Y:S01]  /*2420*/  STS.64 [R32+0x10], R4 ;  /* 0x0000100420007388 */ /* 0x0007e20000000a00 */
[----:B------:R-:W-:Y:S05]  /*2430*/  @P3 BRA `(.L_x_11) ;  /* 0x0000000000183947 */ /* 0x000fea0003800000 */
[----:B------:R4:W-:Y:S01]  /*2440*/  STS.64 [R32+0x18], R4 ;  /* 0x0000180420007388 */ /* 0x0009e20000000a00 */
[----:B------:R-:W-:Y:S05]  /*2450*/  @P2 BRA `(.L_x_11) ;  /* 0x0000000000102947 */ /* 0x000fea0003800000 */
[----:B------:R0:W-:Y:S01]  /*2460*/  STS.64 [R32+0x20], R4 ;  /* 0x0000200420007388 */ /* 0x0001e20000000a00 */
[----:B------:R-:W-:Y:S05]  /*2470*/  @P1 BRA `(.L_x_11) ;  /* 0x0000000000081947 */ /* 0x000fea0003800000 */
[----:B------:R0:W-:Y:S04]  /*2480*/  STS.64 [R32+0x28], R4 ;  /* 0x0000280420007388 */ /* 0x0001e80000000a00 */
[----:B------:R0:W-:Y:S02]  /*2490*/  @!P0 STS.64 [R32+0x30], R4 ;  /* 0x0000300420008388 */ /* 0x0001e40000000a00 */
.L_x_11:
[----:B------:R-:W-:Y:S05]  /*24a0*/  BSYNC.RECONVERGENT B0 ;  /* 0x0000000000007941 */ /* 0x000fea0003800200 */
.L_x_10:
[----:B------:R-:W-:-:S05]  /*24b0*/  IMAD R11, R11, 0x8, R32 ;  /* 0x000000080b0b7824 */ /* 0x000fca00078e0220 */
[----:B01234-:R-:W0:Y:S02]  /*24c0*/  LDS.64 R4, [R11] ;  /* 0x000000000b047984 */ /* 0x01fe240000000a00 */
[----:B0-----:R-:W-:-:S04]  /*24d0*/  IADD3 R4, P0, PT, R4, -0x1, RZ ;  /* 0xffffffff04047810 */ /* 0x001fc80007f1e0ff */
[----:B------:R-:W-:-:S05]  /*24e0*/  IADD3.X R5, PT, PT, R5, -0x1, RZ, P0, !PT ;  /* 0xffffffff05057810 */ /* 0x000fca00007fe4ff */
[----:B------:R0:W-:Y:S04]  /*24f0*/  STS.64 [R11], R4 ;  /* 0x000000040b007388 */ /* 0x0001e80000000a00 */
.L_x_1:
[----:B------:R-:W-:Y:S01]  /*2500*/  ISETP.NE.AND P0, PT, R33, RZ, PT ;  /* 0x000000ff2100720c */ /* 0x000fe20003f05270 */
[----:B------:R-:W-:Y:S05]  /*2510*/  WARPSYNC.ALL ;  /* 0x0000000000007948 */ /* 0x000fea0003800000 */
[----:B------:R-:W-:Y:S06]  /*2520*/  BAR.SYNC.DEFER_BLOCKING 0x0 ;  /* 0x0000000000007b1d */ /* 0x000fec0000010000 */
[----:B------:R-:W-:Y:S04]  /*2530*/  BSSY.RECONVERGENT B0, `(.L_x_13) ;  /* 0x0000023000007945 */ /* 0x000fe80003800200 */
[----:B------:R-:W-:Y:S05]  /*2540*/  @!P0 BRA `(.L_x_14) ;  /* 0x0000000000448947 */ /* 0x000fea0003800000 */
[----:B0-----:R-:W0:Y:S04]  /*2550*/  LDS.64 R4, [R32+0x200] ;  /* 0x0002000020047984 */ /* 0x001e280000000a00 */
[----:B0-----:R-:W-:Y:S04]  /*2560*/  STS.64 [R22+0x200], R4 ;  /* 0x0002000416007388 */ /* 0x001fe80000000a00 */
[----:B------:R-:W0:Y:S04]  /*2570*/  LDS.64 R6, [R32+0x208] ;  /* 0x0002080020067984 */ /* 0x000e280000000a00 */
        /* <DEDUP_REMOVED lines=12> */
[----:B0-----:R0:W-:Y:S01]  /*2640*/  STS.64 [R22+0x238], R6 ;  /* 0x0002380616007388 */ /* 0x0011e20000000a00 */
[----:B------:R-:W-:Y:S05]  /*2650*/  BRA `(.L_x_15) ;  /* 0x0000000000407947 */ /* 0x000fea0003800000 */
.L_x_14:
[----:B0-----:R-:W0:Y:S04]  /*2660*/  LDS.64 R4, [R32] ;  /* 0x0000000020047984 */ /* 0x001e280000000a00 */
[----:B0-----:R-:W-:Y:S04]  /*2670*/  STS.64 [R22], R4 ;  /* 0x0000000416007388 */ /* 0x001fe80000000a00 */
        /* <DEDUP_REMOVED lines=13> */
[----:B0-----:R0:W-:Y:S02]  /*2750*/  STS.64 [R22+0x38], R6 ;  /* 0x0000380616007388 */ /* 0x0011e40000000a00 */
.L_x_15:
[----:B------:R-:W-:Y:S05]  /*2760*/  BSYNC.RECONVERGENT B0 ;  /* 0x0000000000007941 */ /* 0x000fea0003800200 */
.L_x_13:
[----:B------:R-:W-:Y:S06]  /*2770*/  BAR.SYNC.DEFER_BLOCKING 0x0 ;  /* 0x0000000000007b1d */ /* 0x000fec0000010000 */
[----:B------:R-:W-:Y:S05]  /*2780*/  @!P0 BRA `(.L_x_16) ;  /* 0x0000001400188947 */ /* 0x000fea0003800000 */
[----:B------:R-:W5:Y:S02]  /*2790*/  S2R R2, SR_TID.X ;  /* 0x0000000000027919 */ /* 0x000f640000002100 */
[----:B-----5:R-:W-:-:S05]  /*27a0*/  IMAD.SHL.U32 R2, R2, 0x2, RZ ;  /* 0x0000000202027824 */ /* 0x020fca00078e00ff */
[----:B------:R-:W-:-:S04]  /*27b0*/  LOP3.LUT R2, R2, 0xe, RZ, 0xc0, !PT ;  /* 0x0000000e02027812 */ /* 0x000fc800078ec0ff */
[----:B0-----:R-:W0:Y:S02]  /*27c0*/  LDC.U16 R6, c[0x3][R2] ;  /* 0x00c0000002067b82 */ /* 0x001e240000000400 */
[----:B0-----:R-:W-:-:S05]  /*27d0*/  VIADD R4, R6, 0xfffffff7 ;  /* 0xfffffff706047836 */ /* 0x001fca0000000000 */
[----:B------:R-:W-:-:S04]  /*27e0*/  LOP3.LUT R4, R4, 0xffff, RZ, 0xc0, !PT ;  /* 0x0000ffff04047812 */ /* 0x000fc800078ec0ff */
[----:B------:R-:W-:-:S13]  /*27f0*/  ISETP.GE.U32.AND P0, PT, R4, 0xfff8, PT ;  /* 0x0000fff80400780c */ /* 0x000fda0003f06070 */
[----:B------:R-:W-:Y:S05]  /*2800*/  @!P0 BRA `(.L_x_16) ;  /* 0x0000001000f88947 */ /* 0x000fea0003800000 */
[----:B------:R-:W-:Y:S01]  /*2810*/  IMAD.MOV R12, RZ, RZ, -R6 ;  /* 0x000000ffff0c7224 */ /* 0x000fe200078e0a06 */
[----:B------:R-:W-:Y:S01]  /*2820*/  PRMT R13, R6, 0x9910, RZ ;  /* 0x00009910060d7816 */ /* 0x000fe200000000ff */
[----:B------:R-:W-:Y:S01]  /*2830*/  BSSY.RECONVERGENT B0, `(.L_x_17) ;  /* 0x000002c000007945 */ /* 0x000fe20003800200 */
[----:B------:R-:W-:Y:S02]  /*2840*/  CS2R R24, SRZ ;  /* 0x0000000000187805 */ /* 0x000fe4000001ff00 */
[----:B------:R-:W-:Y:S02]  /*2850*/  CS2R R40, SRZ ;  /* 0x0000000000287805 */ /* 0x000fe4000001ff00 */
[----:B------:R-:W-:Y:S02]  /*2860*/  PRMT R12, R12, 0x7710, RZ ;  /* 0x000077100c0c7816 */ /* 0x000fe400000000ff */
[----:B------:R-:W-:Y:S02]  /*2870*/  CS2R R26, SRZ ;  /* 0x00000000001a7805 */ /* 0x000fe4000001ff00 */
[----:B------:R-:W-:-:S02]  /*2880*/  ISETP.NE.AND P0, PT, R13, 0x1, PT ;  /* 0x000000010d00780c */ /* 0x000fc40003f05270 */
[----:B------:R-:W-:Y:S02]  /*2890*/  CS2R R16, SRZ ;  /* 0x0000000000107805 */ /* 0x000fe4000001ff00 */
[----:B------:R-:W-:Y:S01]  /*28a0*/  CS2R R38, SRZ ;  /* 0x0000000000267805 */ /* 0x000fe2000001ff00 */
[----:B------:R-:W-:Y:S01]  /*28b0*/  VIADD R4, R12, 0x8 ;  /* 0x000000080c047836 */ /* 0x000fe20000000000 */
[----:B------:R-:W-:-:S04]  /*28c0*/  CS2R R18, SRZ ;  /* 0x0000000000127805 */ /* 0x000fc8000001ff00 */
[C---:B------:R-:W-:Y:S02]  /*28d0*/  LOP3.LUT R8, R4.reuse, 0xffff, RZ, 0xc0, !PT ;  /* 0x0000ffff04087812 */ /* 0x040fe400078ec0ff */
[----:B------:R-:W-:-:S03]  /*28e0*/  PRMT R7, R4, 0x7610, R7 ;  /* 0x0000761004077816 */ /* 0x000fc60000000007 */
[----:B------:R-:W-:Y:S01]  /*28f0*/  IMAD R5, R8, 0x8, R31 ;  /* 0x0000000808057824 */ /* 0x000fe200078e021f */
[----:B------:R-:W-:-:S04]  /*2900*/  CS2R R8, SRZ ;  /* 0x0000000000087805 */ /* 0x000fc8000001ff00 */
[----:B------:R0:W0:Y:S01]  /*2910*/  LDS.64 R10, [R5+0x100] ;  /* 0x00010000050a7984 */ /* 0x0000220000000a00 */
[----:B------:R-:W-:Y:S05]  /*2920*/  @!P0 BRA `(.L_x_18) ;  /* 0x0000000000708947 */ /* 0x000fea0003800000 */
[----:B------:R0:W0:Y:S01]  /*2930*/  LDS.64 R18, [R5+0x108] ;  /* 0x0001080005127984 */ /* 0x0000220000000a00 */
[----:B------:R-:W-:-:S13]  /*2940*/  ISETP.NE.AND P0, PT, R13, 0x2, PT ;  /* 0x000000020d00780c */ /* 0x000fda0003f05270 */
[----:B------:R-:W-:Y:S05]  /*2950*/  @!P0 BRA `(.L_x_18) ;  /* 0x0000000000648947 */ /* 0x000fea0003800000 */
[----:B------:R0:W0:Y:S01]  /*2960*/  LDS.64 R8, [R5+0x110] ;  /* 0x0001100005087984 */ /* 0x0000220000000a00 */
[----:B------:R-:W-:Y:S02]  /*2970*/  ISETP.NE.AND P0, PT, R13, 0x3, PT ;  /* 0x000000030d00780c */ /* 0x000fe40003f05270 */
[----:B------:R-:W-:Y:S02]  /*2980*/  CS2R R40, SRZ ;  /* 0x0000000000287805 */ /* 0x000fe4000001ff00 */
[----:B------:R-:W-:Y:S02]  /*2990*/  CS2R R26, SRZ ;  /* 0x00000000001a7805 */ /* 0x000fe4000001ff00 */
[----:B------:R-:W-:Y:S02]  /*29a0*/  CS2R R16, SRZ ;  /* 0x0000000000107805 */ /* 0x000fe4000001ff00 */
[----:B------:R-:W-:-:S05]  /*29b0*/  CS2R R38, SRZ ;  /* 0x0000000000267805 */ /* 0x000fca000001ff00 */
[----:B------:R-:W-:Y:S05]  /*29c0*/  @!P0 BRA `(.L_x_18) ;  /* 0x0000000000488947 */ /* 0x000fea0003800000 */
[----:B------:R0:W0:Y:S01]  /*29d0*/  LDS.64 R38, [R5+0x118] ;  /* 0x0001180005267984 */ /* 0x0000220000000a00 */
[----:B------:R-:W-:Y:S02]  /*29e0*/  ISETP.NE.AND P0, PT, R13, 0x4, PT ;  /* 0x000000040d00780c */ /* 0x000fe40003f05270 */
[----:B------:R-:W-:Y:S02]  /*29f0*/  CS2R R40, SRZ ;  /* 0x0000000000287805 */ /* 0x000fe4000001ff00 */
[----:B------:R-:W-:Y:S02]  /*2a00*/  CS2R R26, SRZ ;  /* 0x00000000001a7805 */ /* 0x000fe4000001ff00 */
[----:B------:R-:W-:-:S07]  /*2a10*/  CS2R R16, SRZ ;  /* 0x0000000000107805 */ /* 0x000fce000001ff00 */
[----:B------:R-:W-:Y:S05]  /*2a20*/  @!P0 BRA `(.L_x_18) ;  /* 0x0000000000308947 */ /* 0x000fea0003800000 */
[----:B------:R0:W0:Y:S01]  /*2a30*/  LDS.64 R16, [R5+0x120] ;  /* 0x0001200005107984 */ /* 0x0000220000000a00 */
[----:B------:R-:W-:Y:S02]  /*2a40*/  ISETP.NE.AND P0, PT, R13, 0x5, PT ;  /* 0x000000050d00780c */ /* 0x000fe40003f05270 */
[----:B------:R-:W-:Y:S02]  /*2a50*/  CS2R R40, SRZ ;  /* 0x0000000000287805 */ /* 0x000fe4000001ff00 */
[----:B------:R-:W-:-:S09]  /*2a60*/  CS2R R26, SRZ ;  /* 0x00000000001a7805 */ /* 0x000fd2000001ff00 */
[----:B------:R-:W-:Y:S05]  /*2a70*/  @!P0 BRA `(.L_x_18) ;  /* 0x00000000001c8947 */ /* 0x000fea0003800000 */
[----:B------:R0:W0:Y:S01]  /*2a80*/  LDS.64 R26, [R5+0x128] ;  /* 0x00012800051a7984 */ /* 0x0000220000000a00 */
[----:B------:R-:W-:Y:S02]  /*2a90*/  ISETP.NE.AND P0, PT, R13, 0x6, PT ;  /* 0x000000060d00780c */ /* 0x000fe40003f05270 */
[----:B------:R-:W-:-:S11]  /*2aa0*/  CS2R R40, SRZ ;  /* 0x0000000000287805 */ /* 0x000fd6000001ff00 */
[----:B------:R-:W-:Y:S05]  /*2ab0*/  @!P0 BRA `(.L_x_18) ;  /* 0x00000000000c8947 */ /* 0x000fea0003800000 */
[----:B------:R-:W-:Y:S01]  /*2ac0*/  ISETP.NE.AND P0, PT, R13, 0x7, PT ;  /* 0x000000070d00780c */ /* 0x000fe20003f05270 */
[----:B------:R0:W0:-:S12]  /*2ad0*/  LDS.64 R40, [R5+0x130] ;  /* 0x0001300005287984 */ /* 0x0000180000000a00 */
[----:B------:R0:W0:Y:S02]  /*2ae0*/  @P0 LDS.64 R24, [R5+0x138] ;  /* 0x0001380005180984 */ /* 0x0000240000000a00 */
.L_x_18:
[----:B------:R-:W-:Y:S05]  /*2af0*/  BSYNC.RECONVERGENT B0 ;  /* 0x0000000000007941 */ /* 0x000fea0003800200 */
.L_x_17:
[C---:B------:R-:W-:Y:S01]  /*2b00*/  ISETP.GT.U32.AND P0, PT, R6.reuse, 0x7, PT ;  /* 0x000000070600780c */ /* 0x040fe20003f04070 */
[----:B------:R-:W-:Y:S01]  /*2b10*/  BSSY.RECONVERGENT B0, `(.L_x_19) ;  /* 0x0000010000007945 */ /* 0x000fe20003800200 */
[----:B------:R-:W-:-:S11]  /*2b20*/  ISETP.GE.U32.AND P1, PT, R6, 0x8, PT ;  /* 0x000000080600780c */ /* 0x000fd60003f26070 */
[----:B------:R-:W-:Y:S05]  /*2b30*/  @P0 BRA `(.L_x_20) ;  /* 0x0000000000340947 */ /* 0x000fea0003800000 */
[----:B------:R-:W-:Y:S02]  /*2b40*/  VIADD R4, R12, 0x7 ;  /* 0x000000070c047836 */ /* 0x000fe40000000000 */
[----:B0-----:R-:W-:-:S03]  /*2b50*/  IMAD.SHL.U32 R5, R6, 0x8, RZ ;  /* 0x0000000806057824 */ /* 0x001fc600078e00ff */
[----:B------:R-:W-:Y:S02]  /*2b60*/  LOP3.LUT R15, R4, 0xffff, RZ, 0xc0, !PT ;  /* 0x0000ffff040f7812 */ /* 0x000fe400078ec0ff */
[----:B------:R-:W-:-:S03]  /*2b70*/  LOP3.LUT R13, R5, 0xffff, RZ, 0xc0, !PT ;  /* 0x0000ffff050d7812 */ /* 0x000fc600078ec0ff */
[----:B------:R-:W-:-:S07]  /*2b80*/  IMAD R12, R15, 0x8, R20 ;  /* 0x000000080f0c7824 */ /* 0x000fce00078e0214 */
.L_x_21:
[----:B0-----:R0:W5:Y:S01]  /*2b90*/  LDS.64 R4, [R12] ;  /* 0x000000000c047984 */ /* 0x0011620000000a00 */
[----:B------:R-:W-:Y:S02]  /*2ba0*/  IMAD.IADD R15, R13, 0x1, R12 ;  /* 0x000000010d0f7824 */ /* 0x000fe400078e020c */
[----:B------:R-:W-:-:S05]  /*2bb0*/  VIADD R7, R7, 0xffffffff ;  /* 0xffffffff07077836 */ /* 0x000fca0000000000 */
[----:B------:R-:W-:Y:S01]  /*2bc0*/  PRMT R14, R7, 0x9910, RZ ;  /* 0x00009910070e7816 */ /* 0x000fe200000000ff */
[----:B0-----:R-:W-:-:S03]  /*2bd0*/  VIADD R12, R12, 0xfffffff8 ;  /* 0xfffffff80c0c7836 */ /* 0x001fc60000000000 */
[----:B------:R-:W-:Y:S01]  /*2be0*/  ISETP.GT.AND P0, PT, R14, RZ, PT ;  /* 0x000000ff0e00720c */ /* 0x000fe20003f04270 */
[----:B-----5:R0:W-:-:S12]  /*2bf0*/  STS.64 [R15], R4 ;  /* 0x000000040f007388 */ /* 0x0201d80000000a00 */
[----:B------:R-:W-:Y:S05]  /*2c00*/  @P0 BRA `(.L_x_21) ;  /* 0xfffffffc00e00947 */ /* 0x000fea000383ffff */
.L_x_20:
[----:B------:R-:W-:Y:S05]  /*2c10*/  BSYNC.RECONVERGENT B0 ;  /* 0x0000000000007941 */ /* 0x000fea0003800200 */
.L_x_19:
[----:B------:R1:W-:Y:S01]  /*2c20*/  @P1 STS.128 [R31+0x100], RZ ;  /* 0x000100ff1f001388 */ /* 0x0003e20000000c00 */
[----:B0-----:R-:W-:Y:S01]  /*2c30*/  LOP3.LUT R4, R6, 0x7, RZ, 0xc0, !PT ;  /* 0x0000000706047812 */ /* 0x001fe200078ec0ff */
[----:B------:R-:W-:Y:S01]  /*2c40*/  BSSY.RECONVERGENT B0, `(.L_x_22) ;  /* 0x0000017000007945 */ /* 0x000fe20003800200 */
[----:B------:R-:W-:Y:S01]  /*2c50*/  IMAD.MOV.U32 R12, RZ, RZ, RZ ;  /* 0x000000ffff0c7224 */ /* 0x000fe200078e00ff */
[----:B------:R1:W-:Y:S01]  /*2c60*/  @P1 STS.128 [R31+0x110], RZ ;  /* 0x000110ff1f001388 */ /* 0x0003e20000000c00 */
[----:B------:R-:W-:Y:S01]  /*2c70*/  ISETP.NE.AND P0, PT, R4, RZ, PT ;  /* 0x000000ff0400720c */ /* 0x000fe20003f05270 */
[----:B------:R-:W-:Y:S02]  /*2c80*/  @P1 IMAD.MOV.U32 R12, RZ, RZ, 0x8 ;  /* 0x00000008ff0c1424 */ /* 0x000fe400078e00ff */
[----:B------:R1:W-:Y:S04]  /*2c90*/  @P1 STS.128 [R31+0x120], RZ ;  /* 0x000120ff1f001388 */ /* 0x0003e80000000c00 */
[----:B------:R1:W-:Y:S06]  /*2ca0*/  @P1 STS.128 [R31+0x130], RZ ;  /* 0x000130ff1f001388 */ /* 0x0003ec0000000c00 */
[----:B------:R-:W-:Y:S05]  /*2cb0*/  @!P0 BRA `(.L_x_23) ;  /* 0x00000000003c8947 */ /* 0x000fea0003800000 */
[----:B------:R-:W-:Y:S02]  /*2cc0*/  ISETP.GE.U32.AND P0, PT, R4, 0x4, PT ;  /* 0x000000040400780c */ /* 0x000fe40003f06070 */
[----:B------:R-:W-:-:S04]  /*2cd0*/  LOP3.LUT R6, R6, 0x3, RZ, 0xc0, !PT ;  /* 0x0000000306067812 */ /* 0x000fc800078ec0ff */
[----:B------:R-:W-:-:S07]  /*2ce0*/  ISETP.NE.AND P1, PT, R6, RZ, PT ;  /* 0x000000ff0600720c */ /* 0x000fce0003f25270 */
[C---:B------:R-:W-:Y:S02]  /*2cf0*/  @P0 IMAD R4, R12.reuse, 0x8, R31 ;  /* 0x000000080c040824 */ /* 0x040fe400078e021f */
[----:B------:R-:W-:-:S03]  /*2d00*/  @P0 VIADD R12, R12, 0x4 ;  /* 0x000000040c0c0836 */ /* 0x000fc60000000000 */
[----:B------:R0:W-:Y:S04]  /*2d10*/  @P0 STS.128 [R4+0x100], RZ ;  /* 0x000100ff04000388 */ /* 0x0001e80000000c00 */
[----:B------:R0:W-:Y:S01]  /*2d20*/  @P0 STS.128 [R4+0x110], RZ ;  /* 0x000110ff04000388 */ /* 0x0001e20000000c00 */
[----:B------:R-:W-:Y:S05]  /*2d30*/  @!P1 BRA `(.L_x_23) ;  /* 0x00000000001c9947 */ /* 0x000fea0003800000 */
[----:B------:R-:W-:Y:S01]  /*2d40*/  IMAD R12, R12, 0x8, R31 ;  /* 0x000000080c0c7824 */ /* 0x000fe200078e021f */
[----:B------:R-:W-:-:S04]  /*2d50*/  ISETP.NE.AND P0, PT, R6, 0x1, PT ;  /* 0x000000010600780c */ /* 0x000fc80003f05270 */
[----:B------:R0:W-:Y:S09]  /*2d60*/  STS.64 [R12+0x100], RZ ;  /* 0x000100ff0c007388 */ /* 0x0001f20000000a00 */
[----:B0-----:R-:W-:Y:S05]  /*2d70*/  @!P0 BRA `(.L_x_23) ;  /* 0x00000000000c8947 */ /* 0x001fea0003800000 */
[----:B------:R-:W-:Y:S01]  /*2d80*/  ISETP.NE.AND P0, PT, R6, 0x2, PT ;  /* 0x000000020600780c */ /* 0x000fe20003f05270 */
[----:B------:R0:W-:-:S12]  /*2d90*/  STS.64 [R12+0x108], RZ ;  /* 0x000108ff0c007388 */ /* 0x0001d80000000a00 */
[----:B------:R0:W-:Y:S02]  /*2da0*/  @P0 STS.64 [R12+0x110], RZ ;  /* 0x000110ff0c000388 */ /* 0x0001e40000000a00 */
.L_x_23:
[----:B------:R-:W-:Y:S05]  /*2db0*/  BSYNC.RECONVERGENT B0 ;  /* 0x0000000000007941 */ /* 0x000fea0003800200 */
.L_x_22:
[----:B0-----:R-:W0:Y:S01]  /*2dc0*/  LDS.128 R12, [R31+0x100] ;  /* 0x000100001f0c7984 */ /* 0x001e220000000c00 */
[----:B------:R-:W-:Y:S03]  /*2dd0*/  BSSY.RECONVERGENT B0, `(.L_x_24) ;  /* 0x00000dd000007945 */ /* 0x000fe60003800200 */
[----:B------:R-:W5:Y:S01]  /*2de0*/  LDS.128 R4, [R31+0x110] ;  /* 0x000110001f047984 */ /* 0x000f620000000c00 */
[----:B0-----:R-:W-:Y:S02]  /*2df0*/  ISETP.GE.U32.AND P1, PT, R12, R10, PT ;  /* 0x0000000a0c00720c */ /* 0x001fe40003f26070 */
[----:B------:R-:W-:Y:S02]  /*2e00*/  IADD3 R37, P2, PT, -R10, R12, RZ ;  /* 0x0000000c0a257210 */ /* 0x000fe40007f5e1ff */
[----:B------:R-:W-:-:S03]  /*2e10*/  ISETP.GE.U32.AND.EX P1, PT, R13, R11, PT, P1 ;  /* 0x0000000b0d00720c */ /* 0x000fc60003f26110 */
[----:B------:R-:W-:Y:S01]  /*2e20*/  IMAD.X R12, R13, 0x1, ~R11, P2 ;  /* 0x000000010d0c7824 */ /* 0x000fe200010e0e0b */
[----:B------:R-:W-:-:S04]  /*2e30*/  SEL R43, RZ, 0x1, P1 ;  /* 0x00000001ff2b7807 */ /* 0x000fc80000800000 */
[----:B------:R-:W-:-:S05]  /*2e40*/  IADD3 R43, P0, PT, R18, R43, RZ ;  /* 0x0000002b122b7210 */ /* 0x000fca0007f1e0ff */
[----:B------:R-:W-:Y:S01]  /*2e50*/  IMAD.X R19, RZ, RZ, R19, P0 ;  /* 0x000000ffff137224 */ /* 0x000fe200000e0613 */
[----:B------:R-:W-:-:S04]  /*2e60*/  ISETP.GE.U32.AND P0, PT, R14, R43, PT ;  /* 0x0000002b0e00720c */ /* 0x000fc80003f06070 */
[----:B------:R-:W-:-:S04]  /*2e70*/  ISETP.GE.U32.AND.EX P0, PT, R15, R19, PT, P0 ;  /* 0x000000130f00720c */ /* 0x000fc80003f06100 */
[----:B------:R-:W-:-:S04]  /*2e80*/  SEL R13, RZ, 0x1, P0 ;  /* 0x00000001ff0d7807 */ /* 0x000fc80000000000 */
[----:B------:R-:W-:-:S05]  /*2e90*/  IADD3 R13, P2, PT, R8, R13, RZ ;  /* 0x0000000d080d7210 */ /* 0x000fca0007f5e0ff */
[----:B------:R-:W-:Y:S01]  /*2ea0*/  IMAD.X R45, RZ, RZ, R9, P2 ;  /* 0x000000ffff2d7224 */ /* 0x000fe200010e0609 */
[CC--:B-----5:R-:W-:Y:S01]  /*2eb0*/  ISETP.GE.U32.AND P2, PT, R4.reuse, R13.reuse, PT ;  /* 0x0000000d0400720c */ /* 0x0e0fe20003f46070 */
[----:B------:R-:W0:Y:S01]  /*2ec0*/  LDS.128 R8, [R31+0x120] ;  /* 0x000120001f087984 */ /* 0x000e220000000c00 */
[----:B------:R-:W-:Y:S02]  /*2ed0*/  IADD3 R4, P3, PT, R4, -R13, RZ ;  /* 0x8000000d04047210 */ /* 0x000fe40007f7e0ff */
[----:B------:R-:W-:-:S03]  /*2ee0*/  ISETP.GE.U32.AND.EX P2, PT, R5, R45, PT, P2 ;  /* 0x0000002d0500720c */ /* 0x000fc60003f46120 */
[----:B------:R-:W-:Y:S01]  /*2ef0*/  IMAD.X R5, R5, 0x1, ~R45, P3 ;  /* 0x0000000105057824 */ /* 0x000fe200018e0e2d */
[----:B------:R-:W-:-:S04]  /*2f00*/  SEL R13, RZ, 0x1, P2 ;  /* 0x00000001ff0d7807 */ /* 0x000fc80001000000 */
[----:B------:R-:W-:-:S05]  /*2f10*/  IADD3 R13, P3, PT, R38, R13, RZ ;  /* 0x0000000d260d7210 */ /* 0x000fca0007f7e0ff */
[----:B------:R-:W-:Y:S01]  /*2f20*/  IMAD.X R39, RZ, RZ, R39, P3 ;  /* 0x000000ffff277224 */ /* 0x000fe200018e0627 */
[----:B------:R-:W-:Y:S02]  /*2f30*/  ISETP.GE.U32.AND P3, PT, R6, R13, PT ;  /* 0x0000000d0600720c */ /* 0x000fe40003f66070 */
[----:B------:R-:W-:Y:S02]  /*2f40*/  IADD3 R6, P4, PT, -R13, R6, RZ ;  /* 0x000000060d067210 */ /* 0x000fe40007f9e1ff */
[-C--:B------:R-:W-:Y:S02]  /*2f50*/  IADD3 R13, P5, PT, RZ, R4.reuse, RZ ;  /* 0x00000004ff0d7210 */ /* 0x080fe40007fbe0ff */
[C---:B------:R-:W-:Y:S01]  /*2f60*/  ISETP.GE.U32.AND.EX P3, PT, R7.reuse, R39, PT, P3 ;  /* 0x000000270700720c */ /* 0x040fe20003f66130 */
[----:B------:R-:W-:Y:S01]  /*2f70*/  IMAD.X R7, R7, 0x1, ~R39, P4 ;  /* 0x0000000107077824 */ /* 0x000fe200020e0e27 */
[----:B------:R-:W-:Y:S02]  /*2f80*/  IADD3.X R18, PT, PT, R5, -0x7ffffffc, RZ, P5, !PT ;  /* 0x8000000405127810 */ /* 0x000fe40002ffe4ff */
[----:B------:R-:W-:-:S02]  /*2f90*/  SEL R4, R13, R4, !P2 ;  /* 0x000000040d047207 */ /* 0x000fc40005000000 */
[----:B------:R-:W-:Y:S02]  /*2fa0*/  IADD3 R39, P4, PT, RZ, R6, RZ ;  /* 0x00000006ff277210 */ /* 0x000fe40007f9e0ff */
[----:B------:R-:W-:Y:S02]  /*2fb0*/  SEL R13, RZ, 0x1, P3 ;  /* 0x00000001ff0d7807 */ /* 0x000fe40001800000 */
[----:B------:R-:W-:Y:S02]  /*2fc0*/  SEL R5, R18, R5, !P2 ;  /* 0x0000000512057207 */ /* 0x000fe40005000000 */
[----:B------:R-:W-:Y:S02]  /*2fd0*/  IADD3.X R18, PT, PT, R7, -0x7ffffffc, RZ, P4, !PT ;  /* 0x8000000407127810 */ /* 0x000fe400027fe4ff */
[----:B------:R-:W-:Y:S02]  /*2fe0*/  IADD3 R14, P2, PT, -R43, R14, RZ ;  /* 0x0000000e2b0e7210 */ /* 0x000fe40007f5e1ff */
[----:B------:R-:W-:-:S02]  /*2ff0*/  IADD3 R13, P4, PT, R16, R13, RZ ;  /* 0x0000000d100d7210 */ /* 0x000fc40007f9e0ff */
[----:B------:R-:W-:Y:S01]  /*3000*/  SEL R7, R18, R7, !P3 ;  /* 0x0000000712077207 */ /* 0x000fe20005800000 */
[----:B------:R-:W-:Y:S01]  /*3010*/  IMAD.X R38, R15, 0x1, ~R19, P2 ;  /* 0x000000010f267824 */ /* 0x000fe200010e0e13 */
[----:B0-----:R-:W-:Y:S01]  /*3020*/  ISETP.GE.U32.AND P2, PT, R8, R13, PT ;  /* 0x0000000d0800720c */ /* 0x001fe20003f46070 */
[----:B------:R-:W-:Y:S01]  /*3030*/  IMAD.X R15, RZ, RZ, R17, P4 ;  /* 0x000000ffff0f7224 */ /* 0x000fe200020e0611 */
[----:B------:R-:W-:Y:S01]  /*3040*/  SEL R6, R39, R6, !P3 ;  /* 0x0000000627067207 */ /* 0x000fe20005800000 */
[----:B------:R-:W0:Y:S03]  /*3050*/  LDS.128 R16, [R31+0x130] ;  /* 0x000130001f107984 */ /* 0x000e260000000c00 */
[----:B------:R-:W-:Y:S01]  /*3060*/  ISETP.GE.U32.AND.EX P2, PT, R9, R15, PT, P2 ;  /* 0x0000000f0900720c */ /* 0x000fe20003f46120 */
[----:B------:R0:W-:Y:S03]  /*3070*/  STL.128 [R1+0x10], R4 ;  /* 0x0000100401007387 */ /* 0x0001e60000100c00 */
[----:B------:R-:W-:-:S04]  /*3080*/  SEL R39, RZ, 0x1, P2 ;  /* 0x00000001ff277807 */ /* 0x000fc80001000000 */
[----:B------:R-:W-:-:S05]  /*3090*/  IADD3 R39, P3, PT, R26, R39, RZ ;  /* 0x000000271a277210 */ /* 0x000fca0007f7e0ff */
[----:B------:R-:W-:Y:S01]  /*30a0*/  IMAD.X R43, RZ, RZ, R27, P3 ;  /* 0x000000ffff2b7224 */ /* 0x000fe200018e061b */
[----:B------:R-:W-:Y:S02]  /*30b0*/  ISETP.GE.U32.AND P3, PT, R10, R39, PT ;  /* 0x000000270a00720c */ /* 0x000fe40003f66070 */
[----:B------:R-:W-:Y:S02]  /*30c0*/  IADD3 R10, P5, PT, -R39, R10, RZ ;  /* 0x0000000a270a7210 */ /* 0x000fe40007fbe1ff */
[----:B------:R-:W-:-:S03]  /*30d0*/  ISETP.GE.U32.AND.EX P3, PT, R11, R43, PT, P3 ;  /* 0x0000002b0b00720c */ /* 0x000fc60003f66130 */
[----:B------:R-:W-:Y:S01]  /*30e0*/  IMAD.X R11, R11, 0x1, ~R43, P5 ;  /* 0x000000010b0b7824 */ /* 0x000fe200028e0e2b */
[----:B------:R-:W-:-:S04]  /*30f0*/  SEL R45, RZ, 0x1, P3 ;  /* 0x00000001ff2d7807 */ /* 0x000fc80001800000 */
[----:B------:R-:W-:-:S05]  /*3100*/  IADD3 R45, P4, PT, R40, R45, RZ ;  /* 0x0000002d282d7210 */ /* 0x000fca0007f9e0ff */
[----:B------:R-:W-:Y:S01]  /*3110*/  IMAD.X R41, RZ, RZ, R41, P4 ;  /* 0x000000ffff297224 */ /* 0x000fe200020e0629 */
[----:B------:R-:W-:-:S04]  /*3120*/  IADD3 R26, P4, PT, RZ, R37, RZ ;  /* 0x00000025ff1a7210 */ /* 0x000fc80007f9e0ff */
[----:B------:R-:W-:Y:S02]  /*3130*/  IADD3.X R36, PT, PT, R12, -0x7ffffffc, RZ, P4, !PT ;  /* 0x800000040c247810 */ /* 0x000fe400027fe4ff */
[----:B------:R-:W-:Y:S02]  /*3140*/  SEL R37, R26, R37, !P1 ;  /* 0x000000251a257207 */ /* 0x000fe40004800000 */
[----:B------:R-:W-:Y:S02]  /*3150*/  SEL R36, R36, R12, !P1 ;  /* 0x0000000c24247207 */ /* 0x000fe40004800000 */
[----:B0-----:R-:W-:Y:S02]  /*3160*/  ISETP.GE.U32.AND P1, PT, R16, R45, PT ;  /* 0x0000002d1000720c */ /* 0x001fe40003f26070 */
[----:B------:R-:W-:Y:S02]  /*3170*/  IADD3 R27, P4, PT, RZ, R14, RZ ;  /* 0x0000000eff1b7210 */ /* 0x000fe40007f9e0ff */
[----:B------:R-:W-:-:S02]  /*3180*/  ISETP.GE.U32.AND.EX P1, PT, R17, R41, PT, P1 ;  /* 0x000000291100720c */ /* 0x000fc40003f26110 */
[----:B------:R-:W-:Y:S02]  /*3190*/  SEL R26, R27, R14, !P0 ;  /* 0x0000000e1b1a7207 */ /* 0x000fe40004000000 */
[----:B------:R-:W-:Y:S02]  /*31a0*/  IADD3.X R27, PT, PT, R38, -0x7ffffffc, RZ, P4, !PT ;  /* 0x80000004261b7810 */ /* 0x000fe400027fe4ff */
[----:B------:R-:W-:Y:S02]  /*31b0*/  IADD3 R8, P4, PT, R8, -R13, RZ ;  /* 0x8000000d08087210 */ /* 0x000fe40007f9e0ff */
[----:B------:R-:W-:Y:S02]  /*31c0*/  SEL R39, RZ, 0x1, P1 ;  /* 0x00000001ff277807 */ /* 0x000fe40000800000 */
[----:B------:R-:W-:Y:S01]  /*31d0*/  SEL R27, R27, R38, !P0 ;  /* 0x000000261b1b7207 */ /* 0x000fe20004000000 */
[----:B------:R-:W-:Y:S01]  /*31e0*/  IMAD.X R9, R9, 0x1, ~R15, P4 ;  /* 0x0000000109097824 */ /* 0x000fe200020e0e0f */
[----:B------:R-:W-:-:S02]  /*31f0*/  IADD3 R12, P0, PT, R16, -R45, RZ ;  /* 0x8000002d100c7210 */ /* 0x000fc40007f1e0ff */
[----:B------:R-:W-:Y:S02]  /*3200*/  IADD3 R39, P5, PT, R24, R39, RZ ;  /* 0x0000002718277210 */ /* 0x000fe40007fbe0ff */
[----:B------:R-:W-:Y:S01]  /*3210*/  IADD3 R45, P4, PT, RZ, R8, RZ ;  /* 0x00000008ff2d7210 */ /* 0x000fe20007f9e0ff */
[----:B------:R-:W-:Y:S01]  /*3220*/  IMAD.X R13, R17, 0x1, ~R41, P0 ;  /* 0x00000001110d7824 */ /* 0x000fe200000e0e29 */
[----:B------:R-:W-:Y:S01]  /*3230*/  IADD3 R15, P0, PT, RZ, R10, RZ ;  /* 0x0000000aff0f7210 */ /* 0x000fe20007f1e0ff */
[----:B------:R-:W-:Y:S01]  /*3240*/  IMAD.X R17, RZ, RZ, R25, P5 ;  /* 0x000000ffff117224 */ /* 0x000fe200028e0619 */
[----:B------:R-:W-:Y:S02]  /*3250*/  IADD3.X R14, PT, PT, R9, -0x7ffffffc, RZ, P4, !PT ;  /* 0x80000004090e7810 */ /* 0x000fe400027fe4ff */
[----:B------:R-:W-:Y:S02]  /*3260*/  IADD3 R25, P4, PT, -R39, R18, RZ ;  /* 0x0000001227197210 */ /* 0x000fe40007f9e1ff */
[----:B------:R-:W-:-:S02]  /*3270*/  SEL R8, R45, R8, !P2 ;  /* 0x000000082d087207 */ /* 0x000fc40005000000 */
[----:B------:R-:W-:Y:S01]  /*3280*/  SEL R9, R14, R9, !P2 ;  /* 0x000000090e097207 */ /* 0x000fe20005000000 */
[----:B------:R-:W-:Y:S01]  /*3290*/  IMAD.X R16, R19, 0x1, ~R17, P4 ;  /* 0x0000000113107824 */ /* 0x000fe200020e0e11 */
[----:B------:R-:W-:Y:S02]  /*32a0*/  IADD3.X R24, PT, PT, R11, -0x7ffffffc, RZ, P0, !PT ;  /* 0x800000040b187810 */ /* 0x000fe400007fe4ff */
[----:B------:R-:W-:Y:S02]  /*32b0*/  IADD3 R41, P2, PT, RZ, R12, RZ ;  /* 0x0000000cff297210 */ /* 0x000fe40007f5e0ff */
[----:B------:R-:W-:Y:S02]  /*32c0*/  ISETP.GE.U32.AND P0, PT, R18, R39, PT ;  /* 0x000000271200720c */ /* 0x000fe40003f06070 */
[----:B------:R-:W-:Y:S02]  /*32d0*/  IADD3 R14, P4, PT, RZ, R25, RZ ;  /* 0x00000019ff0e7210 */ /* 0x000fe40007f9e0ff */
[----:B------:R-:W-:-:S02]  /*32e0*/  SEL R11, R24, R11, !P3 ;  /* 0x0000000b180b7207 */ /* 0x000fc40005800000 */
[----:B------:R-:W-:Y:S02]  /*32f0*/  SEL R10, R15, R10, !P3 ;  /* 0x0000000a0f0a7207 */ /* 0x000fe40005800000 */
[----:B------:R-:W-:Y:S02]  /*3300*/  IADD3.X R24, PT, PT, R13, -0x7ffffffc, RZ, P2, !PT ;  /* 0x800000040d187810 */ /* 0x000fe400017fe4ff */
[----:B------:R-:W-:Y:S01]  /*3310*/  ISETP.GE.U32.AND.EX P0, PT, R19, R17, PT, P0 ;  /* 0x000000111300720c */ /* 0x000fe20003f06100 */
[----:B------:R0:W-:Y:S01]  /*3320*/  STL.128 [R1+0x20], R8 ;  /* 0x0000200801007387 */ /* 0x0001e20000100c00 */
[----:B------:R-:W-:Y:S02]  /*3330*/  IADD3.X R15, PT, PT, R16, -0x7ffffffc, RZ, P4, !PT ;  /* 0x80000004100f7810 */ /* 0x000fe400027fe4ff */
[----:B------:R-:W-:Y:S01]  /*3340*/  SEL R13, R24, R13, !P1 ;  /* 0x0000000d180d7207 */ /* 0x000fe20004800000 */
[----:B------:R-:W-:Y:S01]  /*3350*/  IMAD.MOV.U32 R24, RZ, RZ, R37 ;  /* 0x000000ffff187224 */ /* 0x000fe200078e0025 */
[----:B------:R-:W-:Y:S01]  /*3360*/  SEL R14, R14, R25, !P0 ;  /* 0x000000190e0e7207 */ /* 0x000fe20004000000 */
[----:B------:R-:W-:Y:S01]  /*3370*/  IMAD.MOV.U32 R25, RZ, RZ, R36 ;  /* 0x000000ffff197224 */ /* 0x000fe200078e0024 */
[----:B------:R-:W-:-:S02]  /*3380*/  SEL R12, R41, R12, !P1 ;  /* 0x0000000c290c7207 */ /* 0x000fc40004800000 */
[----:B------:R-:W-:Y:S02]  /*3390*/  SEL R15, R15, R16, !P0 ;  /* 0x000000100f0f7207 */ /* 0x000fe40004000000 */
[----:B------:R0:W-:Y:S01]  /*33a0*/  STL.128 [R1], R24 ;  /* 0x0000001801007387 */ /* 0x0001e20000100c00 */
[----:B------:R-:W-:-:S03]  /*33b0*/  ISETP.GE.U32.AND P0, PT, R18, R39, PT ;  /* 0x000000271200720c */ /* 0x000fc60003f06070 */
[----:B------:R0:W-:Y:S01]  /*33c0*/  STL.128 [R1+0x30], R12 ;  /* 0x0000300c01007387 */ /* 0x0001e20000100c00 */
[----:B------:R-:W-:-:S13]  /*33d0*/  ISETP.GE.U32.AND.EX P0, PT, R19, R17, PT, P0 ;  /* 0x000000111300720c */ /* 0x000fda0003f06100 */
[----:B------:R-:W-:Y:S05]  /*33e0*/  @P0 BRA `(.L_x_25) ;  /* 0x0000000400ec0947 */ /* 0x000fea0003800000 */
[----:B------:R-:W-:Y:S01]  /*33f0*/  ISETP.GT.U32.AND P6, PT, R37, -0x2, PT ;  /* 0xfffffffe2500780c */ /* 0x000fe20003fc4070 */
[----:B------:R-:W-:Y:S01]  /*3400*/  BSSY.RELIABLE B1, `(.L_x_26) ;  /* 0x000005a000017945 */ /* 0x000fe20003800100 */
[----:B------:R-:W-:Y:S02]  /*3410*/  PLOP3.LUT P4, PT, PT, PT, PT, 0x8, 0x80 ;  /* 0x000000000080781c */ /* 0x000fe40003f8e170 */
[----:B------:R-:W-:Y:S02]  /*3420*/  ISETP.GT.U32.AND.EX P6, PT, R36, -0x7ffffffd, PT, P6 ;  /* 0x800000032400780c */ /* 0x000fe40003fc4160 */
[----:B------:R-:W-:Y:S02]  /*3430*/  PLOP3.LUT P5, PT, PT, PT, PT, 0x8, 0x80 ;  /* 0x000000000080781c */ /* 0x000fe40003fae170 */
[----:B------:R-:W-:Y:S02]  /*3440*/  PLOP3.LUT P3, PT, PT, PT, PT, 0x8, 0x80 ;  /* 0x000000000080781c */ /* 0x000fe40003f6e170 */
[----:B------:R-:W-:-:S02]  /*3450*/  PLOP3.LUT P2, PT, PT, PT, PT, 0x8, 0x80 ;  /* 0x000000000080781c */ /* 0x000fc40003f4e170 */
[----:B------:R-:W-:Y:S02]  /*3460*/  PLOP3.LUT P1, PT, PT, PT, PT, 0x8, 0x80 ;  /* 0x000000000080781c */ /* 0x000fe40003f2e170 */
[----:B------:R-:W-:Y:S02]  /*3470*/  PRMT R16, RZ, 0x7610, R16 ;  /* 0x00007610ff107816 */ /* 0x000fe40000000010 */
[----:B------:R-:W-:Y:S01]  /*3480*/  PLOP3.LUT P0, PT, PT, PT, PT, 0x8, 0x80 ;  /* 0x000000000080781c */ /* 0x000fe20003f0e170 */
[----:B------:R-:W-:-:S12]  /*3490*/  @!P6 BRA `(.L_x_27) ;  /* 0x000000040040e947 */ /* 0x000fd80003800000 */
        /* <DEDUP_REMOVED lines=60> */
[----:B------:R-:W-:Y:S02]  /*3860*/  ISETP.GE.U32.AND P0, PT, R14, -0x1, PT ;  /* 0xffffffff0e00780c */ /* 0x000fe40003f06070 */
[----:B0-----:R-:W-:Y:S02]  /*3870*/  CS2R R26, SRZ ;  /* 0x00000000001a7805 */ /* 0x001fe4000001ff00 */
[----:B------:R-:W-:Y:S02]  /*3880*/  CS2R R24, SRZ ;  /* 0x0000000000187805 */ /* 0x000fe4000001ff00 */
[----:B------:R-:W-:Y:S02]  /*3890*/  CS2R R12, SRZ ;  /* 0x00000000000c7805 */ /* 0x000fe4000001ff00 */
[----:B------:R-:W-:Y:S02]  /*38a0*/  ISETP.GE.U32.AND.EX P0, PT, R15, -0x7ffffffd, PT, P0 ;  /* 0x800000030f00780c */ /* 0x000fe40003f06100 */
[----:B------:R-:W-:-:S02]  /*38b0*/  CS2R R10, SRZ ;  /* 0x00000000000a7805 */ /* 0x000fc4000001ff00 */
[----:B------:R-:W-:Y:S02]  /*38c0*/  CS2R R8, SRZ ;  /* 0x0000000000087805 */ /* 0x000fe4000001ff00 */
[----:B------:R-:W-:Y:S02]  /*38d0*/  CS2R R6, SRZ ;  /* 0x0000000000067805 */ /* 0x000fe4000001ff00 */
[----:B------:R-:W-:Y:S01]  /*38e0*/  CS2R R4, SRZ ;  /* 0x0000000000047805 */ /* 0x000fe2000001ff00 */
[----:B------:R-:W-:Y:S02]  /*38f0*/  IMAD.MOV.U32 R14, RZ, RZ, RZ ;  /* 0x000000ffff0e7224 */ /* 0x000fe400078e00ff */
[----:B------:R-:W-:Y:S02]  /*3900*/  IMAD.MOV.U32 R15, RZ, RZ, -0x7ffffffc ;  /* 0x80000004ff0f7424 */ /* 0x000fe400078e00ff */
[----:B------:R-:W-:Y:S05]  /*3910*/  @P0 BREAK.RELIABLE B1 ;  /* 0x0000000000010942 */ /* 0x000fea0003800100 */
        /* <DEDUP_REMOVED lines=8> */
.L_x_27:
[----:B------:R-:W-:Y:S05]  /*39a0*/  BSYNC.RELIABLE B1 ;  /* 0x0000000000017941 */ /* 0x000fea0003800100 */
.L_x_26:
[----:B------:R-:W-:Y:S01]  /*39b0*/  ISETP.GE.U32.AND P6, PT, R37, -0x1, PT ;  /* 0xffffffff2500780c */ /* 0x000fe20003fc6070 */
[----:B------:R-:W-:Y:S03]  /*39c0*/  BSSY.RECONVERGENT B1, `(.L_x_28) ;  /* 0x0000013000017945 */ /* 0x000fe60003800200 */
[----:B------:R-:W-:-:S13]  /*39d0*/  ISETP.GE.U32.AND.EX P6, PT, R36, -0x7ffffffd, PT, P6 ;  /* 0x800000032400780c */ /* 0x000fda0003fc6160 */
[----:B------:R-:W-:Y:S05]  /*39e0*/  @!P6 BRA `(.L_x_29) ;  /* 0x000000000040e947 */ /* 0x000fea0003800000 */
[----:B------:R-:W-:-:S05]  /*39f0*/  VIADD R4, R16, 0xffffffff ;  /* 0xffffffff10047836 */ /* 0x000fca0000000000 */
[----:B------:R-:W-:-:S04]  /*3a00*/  LOP3.LUT R4, R4, 0xffff, RZ, 0xc0, !PT ;  /* 0x0000ffff04047812 */ /* 0x000fc800078ec0ff */
[----:B------:R-:W-:-:S13]  /*3a10*/  ISETP.GE.U32.AND P6, PT, R4, 0xf, PT ;  /* 0x0000000f0400780c */ /* 0x000fda0003fc6070 */
[----:B------:R-:W-:Y:S05]  /*3a20*/  @P6 BRA `(.L_x_30) ;  /* 0x0000009c00406947 */ /* 0x000fea0003800000 */
[----:B------:R0:W-:Y:S01]  /*3a30*/  STL.64 [R1], RZ ;  /* 0x000000ff01007387 */ /* 0x0001e20000100a00 */
[----:B------:R-:W-:Y:S05]  /*3a40*/  @P4 BRA `(.L_x_29) ;  /* 0x0000000000284947 */ /* 0x000fea0003800000 */
[----:B------:R0:W-:Y:S01]  /*3a50*/  STL.64 [R1+0x8], RZ ;  /* 0x000008ff01007387 */ /* 0x0001e20000100a00 */
[----:B------:R-:W-:Y:S05]  /*3a60*/  @P5 BRA `(.L_x_29) ;  /* 0x0000000000205947 */ /* 0x000fea0003800000 */
[----:B------:R0:W-:Y:S01]  /*3a70*/  STL.64 [R1+0x10], RZ ;  /* 0x000010ff01007387 */ /* 0x0001e20000100a00 */
[----:B------:R-:W-:Y:S05]  /*3a80*/  @P3 BRA `(.L_x_29) ;  /* 0x0000000000183947 */ /* 0x000fea0003800000 */
[----:B------:R0:W-:Y:S01]  /*3a90*/  STL.64 [R1+0x18], RZ ;  /* 0x000018ff01007387 */ /* 0x0001e20000100a00 */
[----:B------:R-:W-:Y:S05]  /*3aa0*/  @P2 BRA `(.L_x_29) ;  /* 0x0000000000102947 */ /* 0x000fea0003800000 */
[----:B------:R0:W-:Y:S01]  /*3ab0*/  STL.64 [R1+0x20], RZ ;  /* 0x000020ff01007387 */ /* 0x0001e20000100a00 */
[----:B------:R-:W-:Y:S05]  /*3ac0*/  @P1 BRA `(.L_x_29) ;  /* 0x0000000000081947 */ /* 0x000fea0003800000 */
[----:B------:R0:W-:Y:S04]  /*3ad0*/  STL.64 [R1+0x28], RZ ;  /* 0x000028ff01007387 */ /* 0x0001e80000100a00 */
[----:B------:R0:W-:Y:S02]  /*3ae0*/  @!P0 STL.64 [R1+0x30], RZ ;  /* 0x000030ff01008387 */ /* 0x0001e40000100a00 */
.L_x_29:
[----:B------:R-:W-:Y:S05]  /*3af0*/  BSYNC.RECONVERGENT B1 ;  /* 0x0000000000017941 */ /* 0x000fea0003800200 */
.L_x_28:
[----:B------:R-:W-:-:S04]  /*3b00*/  LOP3.LUT R16, R16, 0xffff, RZ, 0xc0, !PT ;  /* 0x0000ffff10107812 */ /* 0x000fc800078ec0ff */
[----:B------:R-:W-:-:S05]  /*3b10*/  LEA R19, R16, UR11, 0x3 ;  /* 0x0000000b10137c11 */ /* 0x000fca000f8e18ff */
[----:B------:R-:W2:Y:S02]  /*3b20*/  LDL.64 R4, [R19] ;  /* 0x0000000013047983 */ /* 0x000ea40000100a00 */
[----:B--2---:R-:W-:-:S05]  /*3b30*/  IADD3 R16, P0, PT, R4, 0x1, RZ ;  /* 0x0000000104107810 */ /* 0x004fca0007f1e0ff */
[----:B------:R-:W-:-:S05]  /*3b40*/  IMAD.X R17, RZ, RZ, R5, P0 ;  /* 0x000000ffff117224 */ /* 0x000fca00000e0605 */
[----:B------:R2:W-:Y:S04]  /*3b50*/  STL.64 [R19], R16 ;  /* 0x0000001013007387 */ /* 0x0005e80000100a00 */
[----:B0-----:R2:W5:Y:S04]  /*3b60*/  LDL.128 R24, [R1] ;  /* 0x0000000001187983 */ /* 0x0015680000100c00 */
[----:B------:R2:W5:Y:S04]  /*3b70*/  LDL.128 R4, [R1+0x10] ;  /* 0x0000100001047983 */ /* 0x0005680000100c00 */
[----:B------:R2:W5:Y:S04]  /*3b80*/  LDL.128 R8, [R1+0x20] ;  /* 0x0000200001087983 */ /* 0x0005680000100c00 */
[----:B------:R2:W5:Y:S02]  /*3b90*/  LDL.128 R12, [R1+0x30] ;  /* 0x00003000010c7983 */ /* 0x0005640000100c00 */
.L_x_25:
[----:B------:R-:W-:Y:S05]  /*3ba0*/  BSYNC.RECONVERGENT B0 ;  /* 0x0000000000007941 */ /* 0x000fea0003800200 */
.L_x_24:
[----:B-----5:R0:W-:Y:S04]  /*3bb0*/  STS.128 [R31+0x100], R24 ;  /* 0x000100181f007388 */ /* 0x0201e80000000c00 */
[----:B------:R0:W-:Y:S04]  /*3bc0*/  STS.128 [R31+0x110], R4 ;  /* 0x000110041f007388 */ /* 0x0001e80000000c00 */
[----:B------:R0:W-:Y:S04]  /*3bd0*/  STS.128 [R31+0x120], R8 ;  /* 0x000120081f007388 */ /* 0x0001e80000000c00 */
[----:B------:R0:W-:Y:S02]  /*3be0*/  STS.128 [R31+0x130], R12 ;  /* 0x0001300c1f007388 */ /* 0x0001e40000000c00 */
.L_x_16:
[----:B------:R-:W-:Y:S01]  /*3bf0*/  ISETP.NE.AND P0, PT, R33, RZ, PT ;  /* 0x000000ff2100720c */ /* 0x000fe20003f05270 */
[----:B------:R-:W-:Y:S05]  /*3c00*/  WARPSYNC.ALL ;  /* 0x0000000000007948 */ /* 0x000fea0003800000 */
[----:B------:R-:W-:Y:S07]  /*3c10*/  BAR.SYNC.DEFER_BLOCKING 0x0 ;  /* 0x0000000000007b1d */ /* 0x000fee0000010000 */
[----:B------:R-:W-:Y:S05]  /*3c20*/  @!P0 BRA `(.L_x_31) ;  /* 0x0000000c00b48947 */ /* 0x000fea0003800000 */
[----:B0-----:R-:W-:Y:S04]  /*3c30*/  LDS.64 R4, [R31+0x100] ;  /* 0x000100001f047984 */ /* 0x001fe80000000a00 */
[----:B------:R-:W2:Y:S02]  /*3c40*/  LDS.64 R6, [R31] ;  /* 0x000000001f067984 */ /* 0x000ea40000000a00 */
[----:B--2---:R-:W-:Y:S02]  /*3c50*/  IADD3 R19, P1, PT, -R4, R6, RZ ;  /* 0x0000000604137210 */ /* 0x004fe40007f3e1ff */
        /* <DEDUP_REMOVED lines=10> */
[----:B------:R-:W2:Y:S01]  /*3d00*/  LDS.64 R4, [R31+0x8] ;  /* 0x000008001f047984 */ /* 0x000ea20000000a00 */
[----:B0-----:R-:W-:-:S05]  /*3d10*/  IADD3 R9, P0, PT, R6, R9, RZ ;  /* 0x0000000906097210 */ /* 0x001fca0007f1e0ff */
[----:B------:R-:W-:Y:S01]  /*3d20*/  IMAD.X R11, RZ, RZ, R7, P0 ;  /* 0x000000ffff0b7224 */ /* 0x000fe200000e0607 */
[CC--:B--2---:R-:W-:Y:S02]  /*3d30*/  IADD3 R7, P1, PT, R4.reuse, -R9.reuse, RZ ;  /* 0x8000000904077210 */ /* 0x0c4fe40007f3e0ff */
        /* <DEDUP_REMOVED lines=81> */
[----:B0-----:R-:W-:-:S04]  /*4250*/  IADD3 R37, P0, PT, R16, R37, RZ ;  /* 0x0000002510257210 */ /* 0x001fc80007f1e0ff */
[CC--:B--2---:R-:W-:Y:S01]  /*4260*/  IADD3 R27, P1, PT, R24.reuse, -R37.reuse, RZ ;  /* 0x80000025181b7210 */ /* 0x0c4fe20007f3e0ff */
        /* <DEDUP_REMOVED lines=99> */
.L_x_33:
        /* <DEDUP_REMOVED lines=19> */
.L_x_35:
[----:B------:R-:W-:Y:S05]  /*49d0*/  BSYNC.RECONVERGENT B0 ;  /* 0x0000000000007941 */ /* 0x000fea0003800200 */
.L_x_34:
[----:B------:R-:W-:-:S05]  /*49e0*/  IMAD R25, R25, 0x8, R30 ;  /* 0x0000000819197824 */ /* 0x000fca00078e021e */
[----:B0-----:R-:W0:Y:S02]  /*49f0*/  LDS.64 R4, [R25+0x100] ;  /* 0x0001000019047984 */ /* 0x001e240000000a00 */
[----:B0-----:R-:W-:-:S05]  /*4a00*/  IADD3 R4, P0, PT, R4, 0x1, RZ ;  /* 0x0000000104047810 */ /* 0x001fca0007f1e0ff */
[----:B------:R-:W-:-:S05]  /*4a10*/  IMAD.X R5, RZ, RZ, R5, P0 ;  /* 0x000000ffff057224 */ /* 0x000fca00000e0605 */
[----:B------:R0:W-:Y:S01]  /*4a20*/  STS.64 [R25+0x100], R4 ;  /* 0x0001000419007388 */ /* 0x0001e20000000a00 */
[----:B------:R-:W-:Y:S05]  /*4a30*/  BRA `(.L_x_32) ;  /* 0x0000001000a07947 */ /* 0x000fea0003800000 */
.L_x_36:
[----:B------:R-:W-:-:S07]  /*4a40*/  IMAD.MOV.U32 R3, RZ, RZ, RZ ;  /* 0x000000ffff037224 */ /* 0x000fce00078e00ff */
.L_x_37:
        /* <DEDUP_REMOVED lines=11> */
.L_x_31:
[----:B0-----:R-:W-:Y:S01]  /*4b00*/  LDS.64 R4, [R31] ;  /* 0x000000001f047984 */ /* 0x001fe20000000a00 */
[----:B------:R-:W-:-:S03]  /*4b10*/  UMOV UR4, URZ ;  /* 0x000000ff00047c82 */ /* 0x000fc60008000000 */
[----:B------:R-:W0:Y:S02]  /*4b20*/  LDS.64 R6, [R31+0x100] ;  /* 0x000100001f067984 */ /* 0x000e240000000a00 */
[----:B0-----:R-:W-:-:S04]  /*4b30*/  IADD3 R9, P0, PT, R4, R6, RZ ;  /* 0x0000000604097210 */ /* 0x001fc80007f1e0ff */
        /* <DEDUP_REMOVED lines=13> */
[----:B------:R-:W5:Y:S01]  /*4c10*/  LDS.64 R8, [R31+0x108] ;  /* 0x000108001f087984 */ /* 0x000f620000000a00 */
[----:B0-----:R-:W-:-:S04]  /*4c20*/  IADD3 R11, P1, PT, R6, R11, RZ ;  /* 0x0000000b060b7210 */ /* 0x001fc80007f3e0ff */
[-C--:B------:R-:W-:Y:S02]  /*4c30*/  ISETP.GT.U32.AND P0, PT, R6, R11.reuse, PT ;  /* 0x0000000b0600720c */ /* 0x080fe40003f04070 */
[C---:B------:R-:W-:Y:S02]  /*4c40*/  IADD3.X R13, PT, PT, R7.reuse, UR4, RZ, P1, !PT ;  /* 0x00000004070d7c10 */ /* 0x040fe40008ffe4ff */
[----:B-----5:R-:W-:Y:S02]  /*4c50*/  IADD3 R15, P1, PT, R8, R11, RZ ;  /* 0x0000000b080f7210 */ /* 0x020fe40007f3e0ff */
        /* <DEDUP_REMOVED lines=16> */
[----:B------:R-:W2:Y:S01]  /*4d60*/  LDS.64 R10, [R31+0x110] ;  /* 0x000110001f0a7984 */ /* 0x000ea20000000a00 */
[----:B0-----:R-:W-:-:S04]  /*4d70*/  IADD3 R13, P1, PT, R8, R13, RZ ;  /* 0x0000000d080d7210 */ /* 0x001fc80007f3e0ff */
[-C--:B------:R-:W-:Y:S02]  /*4d80*/  ISETP.GT.U32.AND P0, PT, R8, R13.reuse, PT ;  /* 0x0000000d0800720c */ /* 0x080fe40003f04070 */
[C---:B------:R-:W-:Y:S02]  /*4d90*/  IADD3.X R15, PT, PT, R9.reuse, UR4, RZ, P1, !PT ;  /* 0x00000004090f7c10 */ /* 0x040fe40008ffe4ff */
[----:B--2---:R-:W-:Y:S02]  /*4da0*/  IADD3 R17, P1, PT, R10, R13, RZ ;  /* 0x0000000d0a117210 */ /* 0x004fe40007f3e0ff */
        /* <DEDUP_REMOVED lines=126> */
.L_x_38:
[----:B------:R-:W-:-:S04]  /*5590*/  IADD3 R10, P0, PT, RZ, R39, RZ ;  /* 0x00000027ff0a7210 */ /* 0x000fc80007f1e0ff */
[----:B------:R-:W-:Y:S02]  /*55a0*/  IADD3.X R11, PT, PT, R26, 0x7ffffffc, RZ, P0, !PT ;  /* 0x7ffffffc1a0b7810 */ /* 0x000fe400007fe4ff */
[----:B------:R-:W-:-:S03]  /*55b0*/  ISETP.NE.U32.AND P0, PT, R10, RZ, PT ;  /* 0x000000ff0a00720c */ /* 0x000fc60003f05070 */
[----:B------:R0:W-:Y:S01]  /*55c0*/  STS.64 [R30+0x38], R10 ;  /* 0x0000380a1e007388 */ /* 0x0001e20000000a00 */
[----:B------:R-:W-:-:S04]  /*55d0*/  ISETP.NE.AND.EX P0, PT, R11, RZ, PT, P0 ;  /* 0x000000ff0b00720c */ /* 0x000fc80003f05300 */
[----:B0-----:R-:W-:-:S09]  /*55e0*/  P2R R10, PR, RZ, 0x1 ;  /* 0x00000001ff0a7803 */ /* 0x001fd20000000000 */
.L_x_39:
        /* <DEDUP_REMOVED lines=82> */
.L_x_40:
        /* <DEDUP_REMOVED lines=21> */
.L_x_42:
[----:B------:R-:W-:Y:S05]  /*5c60*/  BSYNC.RECONVERGENT B0 ;  /* 0x0000000000007941 */ /* 0x000fea0003800200 */
.L_x_41:
[----:B------:R-:W-:-:S05]  /*5c70*/  IMAD R11, R11, 0x8, R30 ;  /* 0x000000080b0b7824 */ /* 0x000fca00078e021e */
[----:B0-2---:R-:W0:Y:S02]  /*5c80*/  LDS.64 R4, [R11] ;  /* 0x000000000b047984 */ /* 0x005e240000000a00 */
[----:B0-----:R-:W-:-:S04]  /*5c90*/  IADD3 R4, P0, PT, R4, -0x1, RZ ;  /* 0xffffffff04047810 */ /* 0x001fc80007f1e0ff */
[----:B------:R-:W-:-:S05]  /*5ca0*/  IADD3.X R5, PT, PT, R5, -0x1, RZ, P0, !PT ;  /* 0xffffffff05057810 */ /* 0x000fca00007fe4ff */
[----:B------:R0:W-:Y:S04]  /*5cb0*/  STS.64 [R11], R4 ;  /* 0x000000040b007388 */ /* 0x0001e80000000a00 */
.L_x_32:
        /* <DEDUP_REMOVED lines=22> */
.L_x_45:
        /* <DEDUP_REMOVED lines=16> */
.L_x_46:
[----:B------:R-:W-:Y:S05]  /*5f20*/  BSYNC.RECONVERGENT B0 ;  /* 0x0000000000007941 */ /* 0x000fea0003800200 */
.L_x_44:
[----:B------:R-:W-:Y:S06]  /*5f30*/  BAR.SYNC.DEFER_BLOCKING 0x0 ;  /* 0x0000000000007b1d */ /* 0x000fec0000010000 */
[----:B------:R-:W-:Y:S05]  /*5f40*/  @!P0 BRA `(.L_x_47) ;  /* 0x0000001400488947 */ /* 0x000fea0003800000 */
        /* <DEDUP_REMOVED lines=16> */
[----:B------:R-:W-:Y:S02]  /*6050*/  CS2R R10, SRZ ;  /* 0x00000000000a7805 */ /* 0x000fe4000001ff00 */
[----:B------:R-:W-:Y:S02]  /*6060*/  CS2R R40, SRZ ;  /* 0x0000000000287805 */ /* 0x000fe4000001ff00 */
[----:B------:R-:W-:-:S05]  /*6070*/  LOP3.LUT R4, R4, 0xffff, RZ, 0xc0, !PT ;  /* 0x0000ffff04047812 */ /* 0x000fca00078ec0ff */
[----:B------:R-:W-:-:S05]  /*6080*/  IMAD R4, R4, 0x8, R23 ;  /* 0x0000000804047824 */ /* 0x000fca00078e0217 */
        /* <DEDUP_REMOVED lines=30> */
.L_x_49:
[----:B------:R-:W-:Y:S05]  /*6270*/  BSYNC.RECONVERGENT B0 ;  /* 0x0000000000007941 */ /* 0x000fea0003800200 */
.L_x_48:
[C---:B------:R-:W-:Y:S01]  /*6280*/  ISETP.GT.U32.AND P0, PT, R6.reuse, 0x7, PT ;  /* 0x000000070600780c */ /* 0x040fe20003f04070 */
[----:B------:R-:W-:Y:S01]  /*6290*/  BSSY.RECONVERGENT B0, `(.L_x_50) ;  /* 0x0000011000007945 */ /* 0x000fe20003800200 */
[C---:B------:R-:W-:Y:S02]  /*62a0*/  LOP3.LUT R36, R6.reuse, 0x7, RZ, 0xc0, !PT ;  /* 0x0000000706247812 */ /* 0x040fe400078ec0ff */
[----:B------:R-:W-:Y:S02]  /*62b0*/  ISETP.GE.U32.AND P1, PT, R6, 0x8, PT ;  /* 0x000000080600780c */ /* 0x000fe40003f26070 */
[----:B------:R-:W-:-:S07]  /*62c0*/  ISETP.NE.AND P2, PT, R36, RZ, PT ;  /* 0x000000ff2400720c */ /* 0x000fce0003f45270 */
[----:B------:R-:W-:Y:S06]  /*62d0*/  @P0 BRA `(.L_x_51) ;  /* 0x0000000000300947 */ /* 0x000fec0003800000 */
[----:B0-----:R-:W-:Y:S02]  /*62e0*/  VIADD R4, R5, 0x7 ;  /* 0x0000000705047836 */ /* 0x001fe40000000000 */
[----:B------:R-:W-:-:S03]  /*62f0*/  IMAD.SHL.U32 R5, R6, 0x8, RZ ;  /* 0x0000000806057824 */ /* 0x000fc600078e00ff */
[----:B------:R-:W-:Y:S02]  /*6300*/  LOP3.LUT R12, R4, 0xffff, RZ, 0xc0, !PT ;  /* 0x0000ffff040c7812 */ /* 0x000fe400078ec0ff */
[----:B------:R-:W-:-:S07]  /*6310*/  LOP3.LUT R18, R5, 0xffff, RZ, 0xc0, !PT ;  /* 0x0000ffff05127812 */ /* 0x000fce00078ec0ff */
.L_x_52:
[C---:B------:R-:W-:Y:S01]  /*6320*/  IMAD R7, R12.reuse, 0x8, R23 ;  /* 0x000000080c077824 */ /* 0x040fe200078e0217 */
[C---:B------:R-:W-:Y:S01]  /*6330*/  PRMT R19, R12.reuse, 0x9910, RZ ;  /* 0x000099100c137816 */ /* 0x040fe200000000ff */
[----:B------:R-:W-:Y:S02]  /*6340*/  VIADD R12, R12, 0xffffffff ;  /* 0xffffffff0c0c7836 */ /* 0x000fe40000000000 */
[----:B0-----:R-:W-:Y:S01]  /*6350*/  IMAD.IADD R13, R7, 0x1, R18 ;  /* 0x00000001070d7824 */ /* 0x001fe200078e0212 */
[----:B------:R-:W0:Y:S01]  /*6360*/  LDS.64 R4, [R7+0x80] ;  /* 0x0000800007047984 */ /* 0x000e220000000a00 */
[----:B------:R-:W-:-:S03]  /*6370*/  ISETP.GT.AND P0, PT, R19, RZ, PT ;  /* 0x000000ff1300720c */ /* 0x000fc60003f04270 */
[----:B0-----:R0:W-:Y:S10]  /*6380*/  STS.64 [R13+0x80], R4 ;  /* 0x000080040d007388 */ /* 0x0011f40000000a00 */
[----:B------:R-:W-:Y:S05]  /*6390*/  @P0 BRA `(.L_x_52) ;  /* 0xfffffffc00e00947 */ /* 0x000fea000383ffff */
.L_x_51:
[----:B------:R-:W-:Y:S05]  /*63a0*/  BSYNC.RECONVERGENT B0 ;  /* 0x0000000000007941 */ /* 0x000fea0003800200 */
.L_x_50:
[----:B------:R-:W-:Y:S01]  /*63b0*/  BSSY.RECONVERGENT B0, `(.L_x_53) ;  /* 0x000000c000007945 */ /* 0x000fe20003800200 */
[----:B0-----:R-:W-:-:S03]  /*63c0*/  IMAD.MOV.U32 R4, RZ, RZ, RZ ;  /* 0x000000ffff047224 */ /* 0x001fc600078e00ff */
[----:B------:R-:W-:Y:S05]  /*63d0*/  @!P1 BRA `(.L_x_54) ;  /* 0x0000000000249947 */ /* 0x000fea0003800000 */
[----:B------:R0:W-:Y:S01]  /*63e0*/  STS.64 [R23+0x80], RZ ;  /* 0x000080ff17007388 */ /* 0x0001e20000000a00 */
[----:B------:R-:W-:-:S03]  /*63f0*/  IMAD.MOV.U32 R4, RZ, RZ, 0x8 ;  /* 0x00000008ff047424 */ /* 0x000fc600078e00ff */
[----:B------:R0:W-:Y:S04]  /*6400*/  STS.64 [R23+0x88], RZ ;  /* 0x000088ff17007388 */ /* 0x0001e80000000a00 */
[----:B------:R0:W-:Y:S04]  /*6410*/  STS.64 [R23+0x90], RZ ;  /* 0x000090ff17007388 */ /* 0x0001e80000000a00 */
[----:B------:R0:W-:Y:S04]  /*6420*/  STS.64 [R23+0x98], RZ ;  /* 0x000098ff17007388 */ /* 0x0001e80000000a00 */
[----:B------:R0:W-:Y:S04]  /*6430*/  STS.64 [R23+0xa0], RZ ;  /* 0x0000a0ff17007388 */ /* 0x0001e80000000a00 */
[----:B------:R0:W-:Y:S04]  /*6440*/  STS.64 [R23+0xa8], RZ ;  /* 0x0000a8ff17007388 */ /* 0x0001e80000000a00 */
[----:B------:R0:W-:Y:S04]  /*6450*/  STS.64 [R23+0xb0], RZ ;  /* 0x0000b0ff17007388 */ /* 0x0001e80000000a00 */
[----:B------:R0:W-:Y:S02]  /*6460*/  STS.64 [R23+0xb8], RZ ;  /* 0x0000b8ff17007388 */ /* 0x0001e40000000a00 */
.L_x_54:
[----:B------:R-:W-:Y:S05]  /*6470*/  BSYNC.RECONVERGENT B0 ;  /* 0x0000000000007941 */ /* 0x000fea0003800200 */
.L_x_53:
[----:B------:R-:W-:Y:S04]  /*6480*/  BSSY.RECONVERGENT B0, `(.L_x_55) ;  /* 0x0000013000007945 */ /* 0x000fe80003800200 */
[----:B------:R-:W-:Y:S05]  /*6490*/  @!P2 BRA `(.L_x_56) ;  /* 0x000000000044a947 */ /* 0x000fea0003800000 */
[----:B------:R-:W-:Y:S02]  /*64a0*/  ISETP.GE.U32.AND P0, PT, R36, 0x4, PT ;  /* 0x000000042400780c */ /* 0x000fe40003f06070 */
[----:B------:R-:W-:-:S04]  /*64b0*/  LOP3.LUT R6, R6, 0x3, RZ, 0xc0, !PT ;  /* 0x0000000306067812 */ /* 0x000fc800078ec0ff */
[----:B------:R-:W-:-:S07]  /*64c0*/  ISETP.NE.AND P1, PT, R6, RZ, PT ;  /* 0x000000ff0600720c */ /* 0x000fce0003f25270 */
[C---:B------:R-:W-:Y:S02]  /*64d0*/  @P0 IMAD R5, R4.reuse, 0x8, R23 ;  /* 0x0000000804050824 */ /* 0x040fe400078e0217 */
[----:B------:R-:W-:-:S03]  /*64e0*/  @P0 VIADD R4, R4, 0x4 ;  /* 0x0000000404040836 */ /* 0x000fc60000000000 */
[----:B------:R0:W-:Y:S04]  /*64f0*/  @P0 STS.64 [R5+0x80], RZ ;  /* 0x000080ff05000388 */ /* 0x0001e80000000a00 */
[----:B------:R0:W-:Y:S04]  /*6500*/  @P0 STS.64 [R5+0x88], RZ ;  /* 0x000088ff05000388 */ /* 0x0001e80000000a00 */
[----:B------:R0:W-:Y:S04]  /*6510*/  @P0 STS.64 [R5+0x90], RZ ;  /* 0x000090ff05000388 */ /* 0x0001e80000000a00 */
[----:B------:R0:W-:Y:S01]  /*6520*/  @P0 STS.64 [R5+0x98], RZ ;  /* 0x000098ff05000388 */ /* 0x0001e20000000a00 */
        /* <DEDUP_REMOVED lines=8> */
.L_x_56:
[----:B------:R-:W-:Y:S05]  /*65b0*/  BSYNC.RECONVERGENT B0 ;  /* 0x0000000000007941 */ /* 0x000fea0003800200 */
.L_x_55:
[----:B------:R-:W5:Y:S01]  /*65c0*/  LDS.64 R12, [R23+0x80] ;  /* 0x00008000170c7984 */ /* 0x000f620000000a00 */
[----:B------:R-:W-:Y:S03]  /*65d0*/  BSSY.RECONVERGENT B0, `(.L_x_57) ;  /* 0x00000e1000007945 */ /* 0x000fe60003800200 */
[----:B------:R-:W1:Y:S04]  /*65e0*/  LDS.64 R18, [R23+0x88] ;  /* 0x0000880017127984 */ /* 0x000e680000000a00 */
[----:B------:R-:W2:Y:S04]  /*65f0*/  LDS.64 R6, [R23+0x90] ;  /* 0x0000900017067984 */ /* 0x000ea80000000a00 */
[----:B0-----:R-:W0:Y:S01]  /*6600*/  LDS.64 R4, [R23+0x98] ;  /* 0x0000980017047984 */ /* 0x001e220000000a00 */
[----:B-----5:R-:W-:-:S04]  /*6610*/  ISETP.GE.U32.AND P1, PT, R12, R26, PT ;  /* 0x0000001a0c00720c */ /* 0x020fc80003f26070 */
[----:B------:R-:W-:-:S04]  /*6620*/  ISETP.GE.U32.AND.EX P1, PT, R13, R27, PT, P1 ;  /* 0x0000001b0d00720c */ /* 0x000fc80003f26110 */
[----:B------:R-:W-:-:S04]  /*6630*/  SEL R37, RZ, 0x1, P1 ;  /* 0x00000001ff257807 */ /* 0x000fc80000800000 */
[----:B------:R-:W-:-:S05]  /*6640*/  IADD3 R37, P0, PT, R40, R37, RZ ;  /* 0x0000002528257210 */ /* 0x000fca0007f1e0ff */
[----:B------:R-:W-:Y:S01]  /*6650*/  IMAD.X R43, RZ, RZ, R41, P0 ;  /* 0x000000ffff2b7224 */ /* 0x000fe200000e0629 */
[----:B-1----:R-:W-:-:S04]  /*6660*/  ISETP.GE.U32.AND P0, PT, R18, R37, PT ;  /* 0x000000251200720c */ /* 0x002fc80003f06070 */
[----:B------:R-:W-:-:S04]  /*6670*/  ISETP.GE.U32.AND.EX P0, PT, R19, R43, PT, P0 ;  /* 0x0000002b1300720c */ /* 0x000fc80003f06100 */
[----:B------:R-:W-:-:S04]  /*6680*/  SEL R41, RZ, 0x1, P0 ;  /* 0x00000001ff297807 */ /* 0x000fc80000000000 */
[----:B------:R-:W-:-:S04]  /*6690*/  IADD3 R41, P2, PT, R10, R41, RZ ;  /* 0x000000290a297210 */ /* 0x000fc80007f5e0ff */
[CC--:B--2---:R-:W-:Y:S01]  /*66a0*/  IADD3 R36, P3, PT, R6.reuse, -R41.reuse, RZ ;  /* 0x8000002906247210 */ /* 0x0c4fe20007f7e0ff */
[----:B------:R-:W-:Y:S01]  /*66b0*/  IMAD.X R45, RZ, RZ, R11, P2 ;  /* 0x000000ffff2d7224 */ /* 0x000fe200010e060b */
[----:B------:R-:W-:Y:S02]  /*66c0*/  ISETP.GE.U32.AND P2, PT, R6, R41, PT ;  /* 0x000000290600720c */ /* 0x000fe40003f46070 */
[----:B------:R-:W-:Y:S01]  /*66d0*/  IADD3 R41, P5, PT, RZ, R36, RZ ;  /* 0x00000024ff297210 */ /* 0x000fe20007fbe0ff */
[C---:B------:R-:W-:Y:S01]  /*66e0*/  IMAD.X R6, R7.reuse, 0x1, ~R45, P3 ;  /* 0x0000000107067824 */ /* 0x040fe200018e0e2d */
[----:B------:R-:W-:-:S04]  /*66f0*/  ISETP.GE.U32.AND.EX P2, PT, R7, R45, PT, P2 ;  /* 0x0000002d0700720c */ /* 0x000fc80003f46120 */
[----:B------:R-:W-:-:S04]  /*6700*/  SEL R11, RZ, 0x1, P2 ;  /* 0x00000001ff0b7807 */ /* 0x000fc80001000000 */
[----:B------:R-:W-:-:S04]  /*6710*/  IADD3 R11, P4, PT, R14, R11, RZ ;  /* 0x0000000b0e0b7210 */ /* 0x000fc80007f9e0ff */
[CC--:B0-----:R-:W-:Y:S01]  /*6720*/  ISETP.GE.U32.AND P3, PT, R4.reuse, R11.reuse, PT ;  /* 0x0000000b0400720c */ /* 0x0c1fe20003f66070 */
[----:B------:R-:W-:Y:S01]  /*6730*/  IMAD.X R15, RZ, RZ, R15, P4 ;  /* 0x000000ffff0f7224 */ /* 0x000fe200020e060f */
[----:B------:R-:W-:Y:S02]  /*6740*/  IADD3 R7, P4, PT, R4, -R11, RZ ;  /* 0x8000000b04077210 */ /* 0x000fe40007f9e0ff */
[----:B------:R-:W0:Y:S01]  /*6750*/  LDS.64 R10, [R23+0xa0] ;  /* 0x0000a000170a7984 */ /* 0x000e220000000a00 */
[----:B------:R-:W-:Y:S02]  /*6760*/  SEL R4, R41, R36, !P2 ;  /* 0x0000002429047207 */ /* 0x000fe40005000000 */
[C---:B------:R-:W-:Y:S01]  /*6770*/  IMAD.X R40, R5.reuse, 0x1, ~R15, P4 ;  /* 0x0000000105287824 */ /* 0x040fe200020e0e0f */
[----:B------:R-:W-:Y:S02]  /*6780*/  IADD3 R14, P4, PT, RZ, R7, RZ ;  /* 0x00000007ff0e7210 */ /* 0x000fe40007f9e0ff */
[----:B------:R-:W-:-:S02]  /*6790*/  ISETP.GE.U32.AND.EX P3, PT, R5, R15, PT, P3 ;  /* 0x0000000f0500720c */ /* 0x000fc40003f66130 */
[----:B------:R-:W-:Y:S02]  /*67a0*/  IADD3.X R5, PT, PT, R6, -0x7ffffffc, RZ, P5, !PT ;  /* 0x8000000406057810 */ /* 0x000fe40002ffe4ff */
[----:B------:R-:W-:Y:S02]  /*67b0*/  IADD3.X R15, PT, PT, R40, -0x7ffffffc, RZ, P4, !PT ;  /* 0x80000004280f7810 */ /* 0x000fe400027fe4ff */
[----:B------:R-:W-:Y:S02]  /*67c0*/  SEL R5, R5, R6, !P2 ;  /* 0x0000000605057207 */ /* 0x000fe40005000000 */
[----:B------:R-:W-:Y:S02]  /*67d0*/  SEL R6, R14, R7, !P3 ;  /* 0x000000070e067207 */ /* 0x000fe40005800000 */
[----:B------:R-:W-:Y:S02]  /*67e0*/  SEL R7, R15, R40, !P3 ;  /* 0x000000280f077207 */ /* 0x000fe40005800000 */
[----:B------:R-:W1:Y:S01]  /*67f0*/  LDS.64 R14, [R23+0xa8] ;  /* 0x0000a800170e7984 */ /* 0x000e620000000a00 */
[----:B------:R-:W-:-:S02]  /*6800*/  SEL R41, RZ, 0x1, P3 ;  /* 0x00000001ff297807 */ /* 0x000fc40001800000 */
[----:B------:R-:W-:Y:S01]  /*6810*/  IADD3 R26, P3, PT, -R26, R12, RZ ;  /* 0x0000000c1a1a7210 */ /* 0x000fe20007f7e1ff */
[----:B------:R-:W-:Y:S01]  /*6820*/  STL.128 [R1+0x10], R4 ;  /* 0x0000100401007387 */ /* 0x000fe20000100c00 */
[----:B------:R-:W-:Y:S02]  /*6830*/  IADD3 R41, P2, PT, R38, R41, RZ ;  /* 0x0000002926297210 */ /* 0x000fe40007f5e0ff */
[----:B------:R-:W-:Y:S01]  /*6840*/  IADD3 R18, P4, PT, R18, -R37, RZ ;  /* 0x8000002512127210 */ /* 0x000fe20007f9e0ff */
[----:B------:R-:W-:Y:S01]  /*6850*/  IMAD.X R38, R13, 0x1, ~R27, P3 ;  /* 0x000000010d267824 */ /* 0x000fe200018e0e1b */
[----:B------:R-:W-:Y:S01]  /*6860*/  LDS.64 R36, [R23+0xb8] ;  /* 0x0000b80017247984 */ /* 0x000fe20000000a00 */
[----:B------:R-:W-:Y:S02]  /*6870*/  IMAD.X R39, RZ, RZ, R39, P2 ;  /* 0x000000ffff277224 */ /* 0x000fe400010e0627 */
[----:B------:R-:W-:Y:S01]  /*6880*/  IMAD.X R19, R19, 0x1, ~R43, P4 ;  /* 0x0000000113137824 */ /* 0x000fe200020e0e2b */
[----:B------:R-:W2:Y:S01]  /*6890*/  LDS.64 R12, [R23+0xb0] ;  /* 0x0000b000170c7984 */ /* 0x000ea20000000a00 */
[----:B0-----:R-:W-:-:S04]  /*68a0*/  ISETP.GE.U32.AND P2, PT, R10, R41, PT ;  /* 0x000000290a00720c */ /* 0x001fc80003f46070 */
[----:B------:R-:W-:-:S04]  /*68b0*/  ISETP.GE.U32.AND.EX P2, PT, R11, R39, PT, P2 ;  /* 0x000000270b00720c */ /* 0x000fc80003f46120 */
[----:B------:R-:W-:-:S04]  /*68c0*/  SEL R27, RZ, 0x1, P2 ;  /* 0x00000001ff1b7807 */ /* 0x000fc80001000000 */
[----:B------:R-:W-:-:S05]  /*68d0*/  IADD3 R27, P3, PT, R24, R27, RZ ;  /* 0x0000001b181b7210 */ /* 0x000fca0007f7e0ff */
[----:B------:R-:W-:Y:S01]  /*68e0*/  IMAD.X R45, RZ, RZ, R25, P3 ;  /* 0x000000ffff2d7224 */ /* 0x000fe200018e0619 */
[CC--:B-1----:R-:W-:Y:S02]  /*68f0*/  ISETP.GE.U32.AND P3, PT, R14.reuse, R27.reuse, PT ;  /* 0x0000001b0e00720c */ /* 0x0c2fe40003f66070 */
[----:B------:R-:W-:Y:S02]  /*6900*/  IADD3 R14, P5, PT, R14, -R27, RZ ;  /* 0x8000001b0e0e7210 */ /* 0x000fe40007fbe0ff */
[----:B------:R-:W-:-:S04]  /*6910*/  ISETP.GE.U32.AND.EX P3, PT, R15, R45, PT, P3 ;  /* 0x0000002d0f00720c */ /* 0x000fc80003f66130 */
[----:B------:R-:W-:-:S04]  /*6920*/  SEL R43, RZ, 0x1, P3 ;  /* 0x00000001ff2b7807 */ /* 0x000fc80001800000 */
[----:B------:R-:W-:-:S05]  /*6930*/  IADD3 R43, P4, PT, R16, R43, RZ ;  /* 0x0000002b102b7210 */ /* 0x000fca0007f9e0ff */
[----:B------:R-:W-:Y:S01]  /*6940*/  IMAD.X R17, RZ, RZ, R17, P4 ;  /* 0x000000ffff117224 */ /* 0x000fe200020e0611 */
[----:B------:R-:W-:-:S04]  /*6950*/  IADD3 R25, P4, PT, RZ, R26, RZ ;  /* 0x0000001aff197210 */ /* 0x000fc80007f9e0ff */
[----:B------:R-:W-:Y:S02]  /*6960*/  SEL R24, R25, R26, !P1 ;  /* 0x0000001a19187207 */ /* 0x000fe40004800000 */
[----:B------:R-:W-:Y:S02]  /*6970*/  IADD3.X R25, PT, PT, R38, -0x7ffffffc, RZ, P4, !PT ;  /* 0x8000000426197810 */ /* 0x000fe400027fe4ff */
[----:B------:R-:W-:Y:S02]  /*6980*/  IADD3 R16, P4, PT, RZ, R18, RZ ;  /* 0x00000012ff107210 */ /* 0x000fe40007f9e0ff */
[----:B------:R-:W-:Y:S02]  /*6990*/  SEL R25, R25, R38, !P1 ;  /* 0x0000002619197207 */ /* 0x000fe40004800000 */
[----:B--2---:R-:W-:Y:S02]  /*69a0*/  ISETP.GE.U32.AND P1, PT, R12, R43, PT ;  /* 0x0000002b0c00720c */ /* 0x004fe40003f26070 */
[----:B------:R-:W-:-:S02]  /*69b0*/  SEL R18, R16, R18, !P0 ;  /* 0x0000001210127207 */ /* 0x000fc40004000000 */
[----:B------:R-:W-:Y:S02]  /*69c0*/  IADD3.X R16, PT, PT, R19, -0x7ffffffc, RZ, P4, !PT ;  /* 0x8000000413107810 */ /* 0x000fe400027fe4ff */
[----:B------:R-:W-:Y:S02]  /*69d0*/  IADD3 R41, P4, PT, R10, -R41, RZ ;  /* 0x800000290a297210 */ /* 0x000fe40007f9e0ff */
[----:B------:R-:W-:Y:S02]  /*69e0*/  ISETP.GE.U32.AND.EX P1, PT, R13, R17, PT, P1 ;  /* 0x000000110d00720c */ /* 0x000fe40003f26110 */
[----:B------:R-:W-:Y:S01]  /*69f0*/  SEL R19, R16, R19, !P0 ;  /* 0x0000001310137207 */ /* 0x000fe20004000000 */
[----:B------:R-:W-:Y:S01]  /*6a00*/  IMAD.X R10, R11, 0x1, ~R39, P4 ;  /* 0x000000010b0a7824 */ /* 0x000fe200020e0e27 */
[----:B------:R-:W-:Y:S01]  /*6a10*/  SEL R27, RZ, 0x1, P1 ;  /* 0x00000001ff1b7807 */ /* 0x000fe20000800000 */
[----:B------:R-:W-:Y:S01]  /*6a20*/  IMAD.X R11, R15, 0x1, ~R45, P5 ;  /* 0x000000010f0b7824 */ /* 0x000fe200028e0e2d */
[----:B------:R-:W-:-:S02]  /*6a30*/  IADD3 R12, P0, PT, R12, -R43, RZ ;  /* 0x8000002b0c0c7210 */ /* 0x000fc40007f1e0ff */
[----:B------:R-:W-:Y:S02]  /*6a40*/  IADD3 R16, P4, PT, RZ, R41, RZ ;  /* 0x00000029ff107210 */ /* 0x000fe40007f9e0ff */
[----:B------:R-:W-:Y:S01]  /*6a50*/  IADD3 R27, P5, PT, R8, R27, RZ ;  /* 0x0000001b081b7210 */ /* 0x000fe20007fbe0ff */
[----:B------:R-:W-:Y:S01]  /*6a60*/  IMAD.X R13, R13, 0x1, ~R17, P0 ;  /* 0x000000010d0d7824 */ /* 0x000fe200000e0e11 */
[----:B------:R-:W-:Y:S02]  /*6a70*/  IADD3.X R17, PT, PT, R10, -0x7ffffffc, RZ, P4, !PT ;  /* 0x800000040a117810 */ /* 0x000fe400027fe4ff */
[----:B------:R-:W-:Y:S01]  /*6a80*/  IADD3 R15, P0, PT, RZ, R14, RZ ;  /* 0x0000000eff0f7210 */ /* 0x000fe20007f1e0ff */
[----:B------:R-:W-:Y:S01]  /*6a90*/  IMAD.X R26, RZ, RZ, R9, P5 ;  /* 0x000000ffff1a7224 */ /* 0x000fe200028e0609 */
[----:B------:R-:W-:Y:S02]  /*6aa0*/  SEL R9, R17, R10, !P2 ;  /* 0x0000000a11097207 */ /* 0x000fe40005000000 */
[----:B------:R-:W-:-:S02]  /*6ab0*/  IADD3 R17, P4, PT, R36, -R27, RZ ;  /* 0x8000001b24117210 */ /* 0x000fc40007f9e0ff */
[----:B------:R-:W-:Y:S02]  /*6ac0*/  SEL R8, R16, R41, !P2 ;  /* 0x0000002910087207 */ /* 0x000fe40005000000 */
[----:B------:R-:W-:Y:S01]  /*6ad0*/  SEL R10, R15, R14, !P3 ;  /* 0x0000000e0f0a7207 */ /* 0x000fe20005800000 */
[----:B------:R-:W-:Y:S01]  /*6ae0*/  IMAD.X R16, R37, 0x1, ~R26, P4 ;  /* 0x0000000125107824 */ /* 0x000fe200020e0e1a */
[----:B------:R-:W-:Y:S02]  /*6af0*/  IADD3.X R38, PT, PT, R11, -0x7ffffffc, RZ, P0, !PT ;  /* 0x800000040b267810 */ /* 0x000fe400007fe4ff */
[----:B------:R-:W-:Y:S02]  /*6b00*/  ISETP.GE.U32.AND P0, PT, R36, R27, PT ;  /* 0x0000001b2400720c */ /* 0x000fe40003f06070 */
[----:B------:R-:W-:Y:S02]  /*6b10*/  IADD3 R14, P4, PT, RZ, R17, RZ ;  /* 0x00000011ff0e7210 */ /* 0x000fe40007f9e0ff */
[----:B------:R-:W-:-:S02]  /*6b20*/  IADD3 R39, P2, PT, RZ, R12, RZ ;  /* 0x0000000cff277210 */ /* 0x000fc40007f5e0ff */
[----:B------:R-:W-:Y:S02]  /*6b30*/  SEL R11, R38, R11, !P3 ;  /* 0x0000000b260b7207 */ /* 0x000fe40005800000 */
[----:B------:R-:W-:Y:S02]  /*6b40*/  ISETP.GE.U32.AND.EX P0, PT, R37, R26, PT, P0 ;  /* 0x0000001a2500720c */ /* 0x000fe40003f06100 */
[----:B------:R-:W-:Y:S01]  /*6b50*/  IADD3.X R15, PT, PT, R16, -0x7ffffffc, RZ, P4, !PT ;  /* 0x80000004100f7810 */ /* 0x000fe200027fe4ff */
        /* <DEDUP_REMOVED lines=21> */
[----:B0-----:R-:W-:Y:S02]  /*6cb0*/  PRMT R16, RZ, 0x7610, R16 ;  /* 0x00007610ff107816 */ /* 0x001fe40000000010 */
        /* <DEDUP_REMOVED lines=63> */
[----:B------:R-:W-:Y:S02]  /*70b0*/  CS2R R18, SRZ ;  /* 0x0000000000127805 */ /* 0x000fe4000001ff00 */
        /* <DEDUP_REMOVED lines=18> */
.L_x_60:
[----:B------:R-:W-:Y:S05]  /*71e0*/  BSYNC.RELIABLE B1 ;  /* 0x0000000000017941 */ /* 0x000fea0003800100 */
.L_x_59:
        /* <DEDUP_REMOVED lines=20> */
.L_x_62:
[----:B------:R-:W-:Y:S05]  /*7330*/  BSYNC.RECONVERGENT B1 ;  /* 0x0000000000017941 */ /* 0x000fea0003800200 */
.L_x_61:
[----:B------:R-:W-:-:S04]  /*7340*/  LOP3.LUT R16, R16, 0xffff, RZ, 0xc0, !PT ;  /* 0x0000ffff10107812 */ /* 0x000fc800078ec0ff */
[----:B------:R-:W-:-:S05]  /*7350*/  LEA R27, R16, UR11, 0x3 ;  /* 0x0000000b101b7c11 */ /* 0x000fca000f8e18ff */
[----:B------:R-:W2:Y:S02]  /*7360*/  LDL.64 R4, [R27] ;  /* 0x000000001b047983 */ /* 0x000ea40000100a00 */
[----:B--2---:R-:W-:-:S05]  /*7370*/  IADD3 R24, P0, PT, R4, 0x1, RZ ;  /* 0x0000000104187810 */ /* 0x004fca0007f1e0ff */
[----:B------:R-:W-:-:S05]  /*7380*/  IMAD.X R25, RZ, RZ, R5, P0 ;  /* 0x000000ffff197224 */ /* 0x000fca00000e0605 */
[----:B------:R2:W-:Y:S04]  /*7390*/  STL.64 [R27], R24 ;  /* 0x000000181b007387 */ /* 0x0005e80000100a00 */
[----:B------:R2:W5:Y:S04]  /*73a0*/  LDL.128 R16, [R1] ;  /* 0x0000000001107983 */ /* 0x0005680000100c00 */
[----:B------:R2:W5:Y:S04]  /*73b0*/  LDL.128 R4, [R1+0x10] ;  /* 0x0000100001047983 */ /* 0x0005680000100c00 */
[----:B------:R2:W5:Y:S04]  /*73c0*/  LDL.128 R8, [R1+0x20] ;  /* 0x0000200001087983 */ /* 0x0005680000100c00 */
[----:B------:R2:W5:Y:S02]  /*73d0*/  LDL.128 R12, [R1+0x30] ;  /* 0x00003000010c7983 */ /* 0x0005640000100c00 */
.L_x_58:
[----:B------:R-:W-:Y:S05]  /*73e0*/  BSYNC.RECONVERGENT B0 ;  /* 0x0000000000007941 */ /* 0x000fea0003800200 */
.L_x_57:
[----:B-----5:R0:W-:Y:S04]  /*73f0*/  STS.64 [R23+0x80], R16 ;  /* 0x0000801017007388 */ /* 0x0201e80000000a00 */
[----:B------:R0:W-:Y:S04]  /*7400*/  STS.64 [R23+0x88], R18 ;  /* 0x0000881217007388 */ /* 0x0001e80000000a00 */
[----:B------:R0:W-:Y:S04]  /*7410*/  STS.64 [R23+0x90], R4 ;  /* 0x0000900417007388 */ /* 0x0001e80000000a00 */
[----:B------:R0:W-:Y:S04]  /*7420*/  STS.64 [R23+0x98], R6 ;  /* 0x0000980617007388 */ /* 0x0001e80000000a00 */
[----:B------:R0:W-:Y:S04]  /*7430*/  STS.64 [R23+0xa0], R8 ;  /* 0x0000a00817007388 */ /* 0x0001e80000000a00 */
[----:B------:R0:W-:Y:S04]  /*7440*/  STS.64 [R23+0xa8], R10 ;  /* 0x0000a80a17007388 */ /* 0x0001e80000000a00 */
[----:B------:R0:W-:Y:S04]  /*7450*/  STS.64 [R23+0xb0], R12 ;  /* 0x0000b00c17007388 */ /* 0x0001e80000000a00 */
[----:B------:R0:W-:Y:S02]  /*7460*/  STS.64 [R23+0xb8], R14 ;  /* 0x0000b80e17007388 */ /* 0x0001e40000000a00 */
.L_x_47:
[----:B------:R-:W-:Y:S01]  /*7470*/  ISETP.NE.AND P0, PT, R33, RZ, PT ;  /* 0x000000ff2100720c */ /* 0x000fe20003f05270 */
[----:B------:R-:W-:Y:S05]  /*7480*/  WARPSYNC.ALL ;  /* 0x0000000000007948 */ /* 0x000fea0003800000 */
[----:B------:R-:W-:Y:S07]  /*7490*/  BAR.SYNC.DEFER_BLOCKING 0x0 ;  /* 0x0000000000007b1d */ /* 0x000fee0000010000 */
[----:B------:R-:W-:Y:S05]  /*74a0*/  @!P0 BRA `(.L_x_64) ;  /* 0x0000000c00e48947 */ /* 0x000fea0003800000 */
[----:B0-----:R-:W-:Y:S04]  /*74b0*/  LDS.64 R4, [R23+0x80] ;  /* 0x0000800017047984 */ /* 0x001fe80000000a00 */
[----:B------:R-:W0:Y:S02]  /*74c0*/  LDS.64 R6, [R23] ;  /* 0x0000000017067984 */ /* 0x000e240000000a00 */
[----:B0-----:R-:W-:Y:S02]  /*74d0*/  IADD3 R19, P1, PT, -R4, R6, RZ ;  /* 0x0000000604137210 */ /* 0x001fe40007f3e1ff */
        /* <DEDUP_REMOVED lines=10> */
[----:B------:R-:W5:Y:S01]  /*7580*/  LDS.64 R4, [R23+0x8] ;  /* 0x0000080017047984 */ /* 0x000f620000000a00 */
[----:B0-----:R-:W-:-:S05]  /*7590*/  IADD3 R9, P0, PT, R6, R9, RZ ;  /* 0x0000000906097210 */ /* 0x001fca0007f1e0ff */
[----:B------:R-:W-:Y:S01]  /*75a0*/  IMAD.X R11, RZ, RZ, R7, P0 ;  /* 0x000000ffff0b7224 */ /* 0x000fe200000e0607 */
[CC--:B-----5:R-:W-:Y:S02]  /*75b0*/  IADD3 R7, P1, PT, R4.reuse, -R9.reuse, RZ ;  /* 0x8000000904077210 */ /* 0x0e0fe40007f3e0ff */
        /* <DEDUP_REMOVED lines=54> */
[----:B--2---:R-:W-:Y:S01]  /*7920*/  IMAD.X R25, RZ, RZ, R15, P0 ;  /* 0x000000ffff197224 */ /* 0x004fe200000e060f */
        /* <DEDUP_REMOVED lines=120> */
[----:B------:R-:W-:Y:S01]  /*80b0*/  IMAD.MOV.U32 R4, RZ, RZ, 0x0 ;  /* 0x00000000ff047424 */ /* 0x000fe200078e00ff */
[----:B------:R0:W-:Y:S01]  /*80c0*/  STS.64 [R21+0x80], RZ ;  /* 0x000080ff15007388 */ /* 0x0001e20000000a00 */
[----:B------:R-:W-:-:S03]  /*80d0*/  IMAD.MOV.U32 R5, RZ, RZ, -0x7ffffffc ;  /* 0x80000004ff057424 */ /* 0x000fc600078e00ff */
[----:B------:R0:W-:Y:S04]  /*80e0*/  STS.64 [R21+0x88], RZ ;  /* 0x000088ff15007388 */ /* 0x0001e80000000a00 */
[----:B------:R0:W-:Y:S04]  /*80f0*/  STS.64 [R21+0xb8], R4 ;  /* 0x0000b80415007388 */ /* 0x0001e80000000a00 */
[----:B------:R0:W-:Y:S04]  /*8100*/  STS.64 [R21+0x90], RZ ;  /* 0x000090ff15007388 */ /* 0x0001e80000000a00 */
[----:B------:R0:W-:Y:S04]  /*8110*/  STS.64 [R21+0x98], RZ ;  /* 0x000098ff15007388 */ /* 0x0001e80000000a00 */
[----:B------:R0:W-:Y:S04]  /*8120*/  STS.64 [R21+0xa0], RZ ;  /* 0x0000a0ff15007388 */ /* 0x0001e80000000a00 */
[----:B------:R0:W-:Y:S04]  /*8130*/  STS.64 [R21+0xa8], RZ ;  /* 0x0000a8ff15007388 */ /* 0x0001e80000000a00 */
[----:B------:R0:W-:Y:S01]  /*8140*/  STS.64 [R21+0xb0], RZ ;  /* 0x0000b0ff15007388 */ /* 0x0001e20000000a00 */
[----:B------:R-:W-:Y:S05]  /*8150*/  BRA `(.L_x_65) ;  /* 0x0000001400287947 */ /* 0x000fea0003800000 */
.L_x_66:
[----:B------:R-:W-:Y:S01]  /*8160*/  ISETP.GE.U32.AND P6, PT, R18, -0x1, PT ;  /* 0xffffffff1200780c */ /* 0x000fe20003fc6070 */
[----:B------:R-:W-:Y:S03]  /*8170*/  BSSY.RECONVERGENT B0, `(.L_x_67) ;  /* 0x0000012000007945 */ /* 0x000fe60003800200 */
[----:B------:R-:W-:-:S13]  /*8180*/  ISETP.GE.U32.AND.EX P6, PT, R19, -0x7ffffffd, PT, P6 ;  /* 0x800000031300780c */ /* 0x000fda0003fc6160 */
[----:B------:R-:W-:Y:S05]  /*8190*/  @!P6 BRA `(.L_x_68) ;  /* 0x00000000003ce947 */ /* 0x000fea0003800000 */
[----:B------:R-:W-:-:S05]  /*81a0*/  VIADD R4, R24, 0xffffffff ;  /* 0xffffffff18047836 */ /* 0x000fca0000000000 */
        /* <DEDUP_REMOVED lines=14> */
.L_x_68:
[----:B------:R-:W-:Y:S05]  /*8290*/  BSYNC.RECONVERGENT B0 ;  /* 0x0000000000007941 */ /* 0x000fea0003800200 */
.L_x_67:
[----:B------:R-:W-:-:S05]  /*82a0*/  IMAD R7, R24, 0x8, R21 ;  /* 0x0000000818077824 */ /* 0x000fca00078e0215 */
[----:B------:R-:W5:Y:S02]  /*82b0*/  LDS.64 R4, [R7+0x80] ;  /* 0x0000800007047984 */ /* 0x000f640000000a00 */
[----:B-----5:R-:W-:-:S05]  /*82c0*/  IADD3 R4, P0, PT, R4, 0x1, RZ ;  /* 0x0000000104047810 */ /* 0x020fca0007f1e0ff */
[----:B------:R-:W-:-:S05]  /*82d0*/  IMAD.X R5, RZ, RZ, R5, P0 ;  /* 0x000000ffff057224 */ /* 0x000fca00000e0605 */
[----:B------:R0:W-:Y:S01]  /*82e0*/  STS.64 [R7+0x80], R4 ;  /* 0x0000800407007388 */ /* 0x0001e20000000a00 */
[----:B------:R-:W-:Y:S05]  /*82f0*/  BRA `(.L_x_65) ;  /* 0x0000001000c07947 */ /* 0x000fea0003800000 */
.L_x_69:
[----:B------:R-:W-:-:S07]  /*8300*/  IMAD.MOV.U32 R0, RZ, RZ, RZ ;  /* 0x000000ffff007224 */ /* 0x000fce00078e00ff */
.L_x_70:
[C---:B0-----:R-:W-:Y:S02]  /*8310*/  IMAD R2, R0.reuse, 0x8, R21 ;  /* 0x0000000800027824 */ /* 0x041fe400078e0215 */
[----:B------:R-:W-:-:S03]  /*8320*/  VIADD R0, R0, 0x10 ;  /* 0x0000001000007836 */ /* 0x000fc60000000000 */
[----:B------:R0:W-:Y:S04]  /*8330*/  STS.64 [R2+0x80], RZ ;  /* 0x000080ff02007388 */ /* 0x0001e80000000a00 */
        /* <DEDUP_REMOVED lines=14> */
[----:B------:R0:W-:Y:S01]  /*8420*/  STS.64 [R2+0xf8], RZ ;  /* 0x0000f8ff02007388 */ /* 0x0001e20000000a00 */
[----:B------:R-:W-:Y:S05]  /*8430*/  BRA `(.L_x_70) ;  /* 0xfffffffc00b47947 */ /* 0x000fea000383ffff */
.L_x_64:
        /* <DEDUP_REMOVED lines=169> */
.L_x_71:
[----:B------:R-:W-:-:S04]  /*8ed0*/  IADD3 R10, P0, PT, RZ, R39, RZ ;  /* 0x00000027ff0a7210 */ /* 0x000fc80007f1e0ff */
[----:B------:R-:W-:Y:S02]  /*8ee0*/  IADD3.X R11, PT, PT, R26, 0x7ffffffc, RZ, P0, !PT ;  /* 0x7ffffffc1a0b7810 */ /* 0x000fe400007fe4ff */
[----:B------:R-:W-:-:S03]  /*8ef0*/  ISETP.NE.U32.AND P0, PT, R10, RZ, PT ;  /* 0x000000ff0a00720c */ /* 0x000fc60003f05070 */
[----:B------:R0:W-:Y:S01]  /*8f00*/  STS.64 [R21+0x38], R10 ;  /* 0x0000380a15007388 */ /* 0x0001e20000000a00 */
[----:B------:R-:W-:-:S04]  /*8f10*/  ISETP.NE.AND.EX P0, PT, R11, RZ, PT, P0 ;  /* 0x000000ff0b00720c */ /* 0x000fc80003f05300 */
[----:B0-----:R-:W-:-:S09]  /*8f20*/  P2R R11, PR, RZ, 0x1 ;  /* 0x00000001ff0b7803 */ /* 0x001fd20000000000 */
.L_x_72:
        /* <DEDUP_REMOVED lines=82> */
.L_x_73:
        /* <DEDUP_REMOVED lines=21> */
.L_x_75:
[----:B------:R-:W-:Y:S05]  /*95a0*/  BSYNC.RECONVERGENT B0 ;  /* 0x0000000000007941 */ /* 0x000fea0003800200 */
.L_x_74:
[----:B--2---:R-:W-:-:S05]  /*95b0*/  IMAD R7, R10, 0x8, R21 ;  /* 0x000000080a077824 */ /* 0x004fca00078e0215 */
[----:B0-----:R-:W0:Y:S02]  /*95c0*/  LDS.64 R4, [R7] ;  /* 0x0000000007047984 */ /* 0x001e240000000a00 */
[----:B0-----:R-:W-:-:S04]  /*95d0*/  IADD3 R4, P0, PT, R4, -0x1, RZ ;  /* 0xffffffff04047810 */ /* 0x001fc80007f1e0ff */
[----:B------:R-:W-:-:S05]  /*95e0*/  IADD3.X R5, PT, PT, R5, -0x1, RZ, P0, !PT ;  /* 0xffffffff05057810 */ /* 0x000fca00007fe4ff */
[----:B------:R0:W-:Y:S04]  /*95f0*/  STS.64 [R7], R4 ;  /* 0x0000000407007388 */ /* 0x0001e80000000a00 */
.L_x_65:
[----:B------:R-:W-:Y:S01]  /*9600*/  ISETP.NE.AND P0, PT, R33, RZ, PT ;  /* 0x000000ff2100720c */ /* 0x000fe20003f05270 */
[----:B------:R-:W-:Y:S05]  /*9610*/  WARPSYNC.ALL ;  /* 0x0000000000007948 */ /* 0x000fea0003800000 */
[----:B------:R-:W-:Y:S06]  /*9620*/  BAR.SYNC.DEFER_BLOCKING 0x0 ;  /* 0x0000000000007b1d */ /* 0x000fec0000010000 */
[----:B------:R-:W-:Y:S04]  /*9630*/  BSSY.RECONVERGENT B0, `(.L_x_77) ;  /* 0x0000023000007945 */ /* 0x000fe80003800200 */
[----:B------:R-:W-:Y:S05]  /*9640*/  @!P0 BRA `(.L_x_78) ;  /* 0x0000000000448947 */ /* 0x000fea0003800000 */
[----:B0-----:R-:W0:Y:S04]  /*9650*/  LDS.64 R4, [R32+0x200] ;  /* 0x0002000020047984 */ /* 0x001e280000000a00 */
[----:B0-----:R-:W-:Y:S04]  /*9660*/  STS.64 [R22+0x200], R4 ;  /* 0x0002000416007388 */ /* 0x001fe80000000a00 */
[----:B--2---:R-:W0:Y:S04]  /*9670*/  LDS.64 R6, [R32+0x208] ;  /* 0x0002080020067984 */ /* 0x004e280000000a00 */
        /* <DEDUP_REMOVED lines=14> */
.L_x_78:
[----:B0-----:R-:W0:Y:S04]  /*9760*/  LDS.64 R4, [R32] ;  /* 0x0000000020047984 */ /* 0x001e280000000a00 */
[----:B0-----:R-:W-:Y:S04]  /*9770*/  STS.64 [R22], R4 ;  /* 0x0000000416007388 */ /* 0x001fe80000000a00 */
        /* <DEDUP_REMOVED lines=14> */
.L_x_79:
[----:B------:R-:W-:Y:S05]  /*9860*/  BSYNC.RECONVERGENT B0 ;  /* 0x0000000000007941 */ /* 0x000fea0003800200 */
.L_x_77:
[----:B------:R-:W-:Y:S06]  /*9870*/  BAR.SYNC.DEFER_BLOCKING 0x0 ;  /* 0x0000000000007b1d */ /* 0x000fec0000010000 */
[----:B------:R-:W-:Y:S05]  /*9880*/  @!P0 BRA `(.L_x_80) ;  /* 0x0000001400108947 */ /* 0x000fea0003800000 */
[----:B------:R-:W5:Y:S02]  /*9890*/  S2R R2, SR_TID.X ;  /* 0x0000000000027919 */ /* 0x000f640000002100 */
[----:B-----5:R-:W-:-:S05]  /*98a0*/  IMAD.SHL.U32 R2, R2, 0x2, RZ ;  /* 0x0000000202027824 */ /* 0x020fca00078e00ff */
[----:B------:R-:W-:-:S04]  /*98b0*/  LOP3.LUT R2, R2, 0xe, RZ, 0xc0, !PT ;  /* 0x0000000e02027812 */ /* 0x000fc800078ec0ff */
[----:B0-2---:R-:W0:Y:S02]  /*98c0*/  LDC.U16 R6, c[0x3][R2+0x20] ;  /* 0x00c0080002067b82 */ /* 0x005e240000000400 */
        /* <DEDUP_REMOVED lines=19> */
[----:B------:R0:W2:Y:S01]  /*9a00*/  LDS.64 R14, [R4+0x40] ;  /* 0x00004000040e7984 */ /* 0x0000a20000000a00 */
        /* <DEDUP_REMOVED lines=29> */
.L_x_82:
[----:B------:R-:W-:Y:S05]  /*9be0*/  BSYNC.RECONVERGENT B0 ;  /* 0x0000000000007941 */ /* 0x000fea0003800200 */
.L_x_81:
[C---:B------:R-:W-:Y:S01]  /*9bf0*/  ISETP.GT.U32.AND P0, PT, R6.reuse, 0x7, PT ;  /* 0x000000070600780c */ /* 0x040fe20003f04070 */
[----:B------:R-:W-:Y:S01]  /*9c00*/  BSSY.RECONVERGENT B0, `(.L_x_83) ;  /* 0x000000f000007945 */ /* 0x000fe20003800200 */
[----:B------:R-:W-:-:S11]  /*9c10*/  ISETP.GE.U32.AND P1, PT, R6, 0x8, PT ;  /* 0x000000080600780c */ /* 0x000fd60003f26070 */
[----:B------:R-:W-:Y:S05]  /*9c20*/  @P0 BRA `(.L_x_84) ;  /* 0x0000000000300947 */ /* 0x000fea0003800000 */
[----:B0-----:R-:W-:Y:S02]  /*9c30*/  VIADD R4, R5, 0x7 ;  /* 0x0000000705047836 */ /* 0x001fe40000000000 */
[----:B------:R-:W-:-:S03]  /*9c40*/  IMAD.SHL.U32 R5, R6, 0x8, RZ ;  /* 0x0000000806057824 */ /* 0x000fc600078e00ff */
[----:B------:R-:W-:Y:S02]  /*9c50*/  LOP3.LUT R8, R4, 0xffff, RZ, 0xc0, !PT ;  /* 0x0000ffff04087812 */ /* 0x000fe400078ec0ff */
[----:B------:R-:W-:-:S07]  /*9c60*/  LOP3.LUT R10, R5, 0xffff, RZ, 0xc0, !PT ;  /* 0x0000ffff050a7812 */ /* 0x000fce00078ec0ff */
.L_x_85:
        /* <DEDUP_REMOVED lines=8> */
.L_x_84:
[----:B------:R-:W-:Y:S05]  /*9cf0*/  BSYNC.RECONVERGENT B0 ;  /* 0x0000000000007941 */ /* 0x000fea0003800200 */
.L_x_83:
        /* <DEDUP_REMOVED lines=25> */
.L_x_87:
[----:B------:R-:W-:Y:S05]  /*9e90*/  BSYNC.RECONVERGENT B0 ;  /* 0x0000000000007941 */ /* 0x000fea0003800200 */
.L_x_86:
[----:B0-----:R-:W2:Y:S01]  /*9ea0*/  LDS.128 R4, [R29+0x40] ;  /* 0x000040001d047984 */ /* 0x001ea20000000c00 */
[----:B------:R-:W-:Y:S03]  /*9eb0*/  BSSY.RECONVERGENT B0, `(.L_x_88) ;  /* 0x00000dd000007945 */ /* 0x000fe60003800200 */
[----:B------:R-:W0:Y:S01]  /*9ec0*/  LDS.128 R8, [R29+0x50] ;  /* 0x000050001d087984 */ /* 0x000e220000000c00 */
[----:B--2---:R-:W-:Y:S02]  /*9ed0*/  ISETP.GE.U32.AND P1, PT, R4, R14, PT ;  /* 0x0000000e0400720c */ /* 0x004fe40003f26070 */
        /* <DEDUP_REMOVED lines=11> */
[CC--:B0-----:R-:W-:Y:S01]  /*9f90*/  ISETP.GE.U32.AND P2, PT, R8.reuse, R5.reuse, PT ;  /* 0x000000050800720c */ /* 0x0c1fe20003f46070 */
        /* <DEDUP_REMOVED lines=24> */
[----:B------:R-:W-:Y:S02]  /*a120*/  SEL R11, R4, R11, !P3 ;  /* 0x0000000b040b7207 */ /* 0x000fe40005800000 */
[----:B------:R-:W0:Y:S02]  /*a130*/  LDS.128 R4, [R29+0x70] ;  /* 0x000070001d047984 */ /* 0x000e240000000c00 */
[----:B------:R-:W-:Y:S02]  /*a140*/  ISETP.GE.U32.AND.EX P2, PT, R13, R39, PT, P2 ;  /* 0x000000270d00720c */ /* 0x000fe40003f46120 */
[----:B------:R2:W-:Y:S02]  /*a150*/  STL.128 [R1+0x10], R8 ;  /* 0x0000100801007387 */ /* 0x0005e40000100c00 */
        /* <DEDUP_REMOVED lines=15> */
[----:B------:R-:W-:Y:S02]  /*a250*/  SEL R26, R18, R26, !P0 ;  /* 0x0000001a121a7207 */ /* 0x000fe40004000000 */
[----:B0-----:R-:W-:-:S02]  /*a260*/  ISETP.GE.U32.AND P1, PT, R4, R45, PT ;  /* 0x0000002d0400720c */ /* 0x001fc40003f26070 */
[----:B------:R-:W-:Y:S02]  /*a270*/  IADD3.X R18, PT, PT, R27, -0x7ffffffc, RZ, P4, !PT ;  /* 0x800000041b127810 */ /* 0x000fe400027fe4ff */
[----:B------:R-:W-:Y:S02]  /*a280*/  IADD3 R12, P4, PT, R12, -R25, RZ ;  /* 0x800000190c0c7210 */ /* 0x000fe40007f9e0ff */
[----:B------:R-:W-:Y:S02]  /*a290*/  ISETP.GE.U32.AND.EX P1, PT, R5, R41, PT, P1 ;  /* 0x000000290500720c */ /* 0x000fe40003f26110 */
[----:B------:R-:W-:Y:S01]  /*a2a0*/  SEL R27, R18, R27, !P0 ;  /* 0x0000001b121b7207 */ /* 0x000fe20004000000 */
[----:B------:R-:W-:Y:S01]  /*a2b0*/  IMAD.X R13, R13, 0x1, ~R39, P4 ;  /* 0x000000010d0d7824 */ /* 0x000fe200020e0e27 */
[----:B------:R-:W-:Y:S02]  /*a2c0*/  SEL R39, RZ, 0x1, P1 ;  /* 0x00000001ff277807 */ /* 0x000fe40000800000 */
[----:B------:R-:W-:-:S02]  /*a2d0*/  IADD3 R45, P0, PT, R4, -R45, RZ ;  /* 0x8000002d042d7210 */ /* 0x000fc40007f1e0ff */
[-C--:B------:R-:W-:Y:S02]  /*a2e0*/  IADD3 R25, P4, PT, RZ, R12.reuse, RZ ;  /* 0x0000000cff197210 */ /* 0x080fe40007f9e0ff */
[----:B------:R-:W-:Y:S01]  /*a2f0*/  IADD3 R39, P5, PT, R16, R39, RZ ;  /* 0x0000002710277210 */ /* 0x000fe20007fbe0ff */
[----:B------:R-:W-:Y:S01]  /*a300*/  IMAD.X R4, R5, 0x1, ~R41, P0 ;  /* 0x0000000105047824 */ /* 0x000fe200000e0e29 */
[----:B------:R-:W-:Y:S02]  /*a310*/  IADD3.X R16, PT, PT, R13, -0x7ffffffc, RZ, P4, !PT ;  /* 0x800000040d107810 */ /* 0x000fe400027fe4ff */
[----:B------:R-:W-:Y:S01]  /*a320*/  SEL R12, R25, R12, !P2 ;  /* 0x0000000c190c7207 */ /* 0x000fe20005000000 */
[----:B------:R-:W-:Y:S01]  /*a330*/  IMAD.X R5, RZ, RZ, R17, P5 ;  /* 0x000000ffff057224 */ /* 0x000fe200028e0611 */
[----:B------:R-:W-:Y:S02]  /*a340*/  IADD3 R25, P4, PT, -R39, R6, RZ ;  /* 0x0000000627197210 */ /* 0x000fe40007f9e1ff */
[----:B------:R-:W-:-:S02]  /*a350*/  IADD3 R19, P0, PT, RZ, R14, RZ ;  /* 0x0000000eff137210 */ /* 0x000fc40007f1e0ff */
[----:B------:R-:W-:Y:S01]  /*a360*/  SEL R13, R16, R13, !P2 ;  /* 0x0000000d100d7207 */ /* 0x000fe20005000000 */
[----:B------:R-:W-:Y:S01]  /*a370*/  IMAD.X R24, R7, 0x1, ~R5, P4 ;  /* 0x0000000107187824 */ /* 0x000fe200020e0e05 */
[----:B------:R-:W-:Y:S02]  /*a380*/  IADD3.X R38, PT, PT, R15, -0x7ffffffc, RZ, P0, !PT ;  /* 0x800000040f267810 */ /* 0x000fe400007fe4ff */
[----:B------:R-:W-:Y:S02]  /*a390*/  ISETP.GE.U32.AND P0, PT, R6, R39, PT ;  /* 0x000000270600720c */ /* 0x000fe40003f06070 */
[----:B------:R-:W-:Y:S02]  /*a3a0*/  IADD3 R18, P4, PT, RZ, R25, RZ ;  /* 0x00000019ff127210 */ /* 0x000fe40007f9e0ff */
[----:B------:R-:W-:Y:S02]  /*a3b0*/  IADD3 R16, P2, PT, RZ, R45, RZ ;  /* 0x0000002dff107210 */ /* 0x000fe40007f5e0ff */
[----:B------:R-:W-:-:S02]  /*a3c0*/  SEL R14, R19, R14, !P3 ;  /* 0x0000000e130e7207 */ /* 0x000fc40005800000 */
[----:B------:R-:W-:Y:S02]  /*a3d0*/  ISETP.GE.U32.AND.EX P0, PT, R7, R5, PT, P0 ;  /* 0x000000050700720c */ /* 0x000fe40003f06100 */
[----:B------:R-:W-:Y:S02]  /*a3e0*/  IADD3.X R19, PT, PT, R24, -0x7ffffffc, RZ, P4, !PT ;  /* 0x8000000418137810 */ /* 0x000fe400027fe4ff */
[----:B------:R-:W-:Y:S02]  /*a3f0*/  IADD3.X R17, PT, PT, R4, -0x7ffffffc, RZ, P2, !PT ;  /* 0x8000000404117810 */ /* 0x000fe400017fe4ff */
[----:B------:R-:W-:Y:S01]  /*a400*/  SEL R18, R18, R25, !P0 ;  /* 0x0000001912127207 */ /* 0x000fe20004000000 */
[----:B------:R-:W-:Y:S01]  /*a410*/  IMAD.MOV.U32 R25, RZ, RZ, R36 ;  /* 0x000000ffff197224 */ /* 0x000fe200078e0024 */
[----:B------:R-:W-:Y:S01]  /*a420*/  SEL R19, R19, R24, !P0 ;  /* 0x0000001813137207 */ /* 0x000fe20004000000 */
[----:B------:R-:W-:Y:S01]  /*a430*/  IMAD.MOV.U32 R24, RZ, RZ, R37 ;  /* 0x000000ffff187224 */ /* 0x000fe200078e0025 */
[----:B------:R-:W-:-:S02]  /*a440*/  SEL R15, R38, R15, !P3 ;  /* 0x0000000f260f7207 */ /* 0x000fc40005800000 */
[----:B------:R-:W-:Y:S02]  /*a450*/  SEL R16, R16, R45, !P1 ;  /* 0x0000002d10107207 */ /* 0x000fe40004800000 */
[----:B------:R-:W-:Y:S01]  /*a460*/  SEL R17, R17, R4, !P1 ;  /* 0x0000000411117207 */ /* 0x000fe20004800000 */
[----:B------:R2:W-:Y:S01]  /*a470*/  STL.128 [R1+0x20], R12 ;  /* 0x0000200c01007387 */ /* 0x0005e20000100c00 */
[----:B------:R-:W-:-:S03]  /*a480*/  ISETP.GE.U32.AND P0, PT, R6, R39, PT ;  /* 0x000000270600720c */ /* 0x000fc60003f06070 */
[----:B------:R2:W-:Y:S01]  /*a490*/  STL.128 [R1+0x30], R16 ;  /* 0x0000301001007387 */ /* 0x0005e20000100c00 */
[----:B------:R-:W-:-:S03]  /*a4a0*/  ISETP.GE.U32.AND.EX P0, PT, R7, R5, PT, P0 ;  /* 0x000000050700720c */ /* 0x000fc60003f06100 */
[----:B------:R2:W-:Y:S10]  /*a4b0*/  STL.128 [R1], R24 ;  /* 0x0000001801007387 */ /* 0x0005f40000100c00 */
        /* <DEDUP_REMOVED lines=73> */
[----:B--2---:R-:W-:Y:S02]  /*a950*/  CS2R R26, SRZ ;  /* 0x00000000001a7805 */ /* 0x004fe4000001ff00 */
        /* <DEDUP_REMOVED lines=18> */
.L_x_91:
[----:B------:R-:W-:Y:S05]  /*aa80*/  BSYNC.RELIABLE B1 ;  /* 0x0000000000017941 */ /* 0x000fea0003800100 */
.L_x_90:
        /* <DEDUP_REMOVED lines=20> */
.L_x_93:
[----:B------:R-:W-:Y:S05]  /*abd0*/  BSYNC.RECONVERGENT B1 ;  /* 0x0000000000017941 */ /* 0x000fea0003800200 */
.L_x_92:
        /* <DEDUP_REMOVED lines=10> */
.L_x_89:
[----:B------:R-:W-:Y:S05]  /*ac80*/  BSYNC.RECONVERGENT B0 ;  /* 0x0000000000007941 */ /* 0x000fea0003800200 */
.L_x_88:
[----:B-----5:R0:W-:Y:S04]  /*ac90*/  STS.128 [R29+0x40], R24 ;  /* 0x000040181d007388 */ /* 0x0201e80000000c00 */
[----:B------:R0:W-:Y:S04]  /*aca0*/  STS.128 [R29+0x50], R8 ;  /* 0x000050081d007388 */ /* 0x0001e80000000c00 */
[----:B------:R0:W-:Y:S04]  /*acb0*/  STS.128 [R29+0x60], R12 ;  /* 0x0000600c1d007388 */ /* 0x0001e80000000c00 */
[----:B------:R0:W-:Y:S02]  /*acc0*/  STS.128 [R29+0x70], R16 ;  /* 0x000070101d007388 */ /* 0x0001e40000000c00 */
.L_x_80:
[----:B------:R-:W-:Y:S01]  /*acd0*/  ISETP.NE.AND P0, PT, R33, RZ, PT ;  /* 0x000000ff2100720c */ /* 0x000fe20003f05270 */
[----:B------:R-:W-:Y:S05]  /*ace0*/  WARPSYNC.ALL ;  /* 0x0000000000007948 */ /* 0x000fea0003800000 */
[----:B------:R-:W-:Y:S07]  /*acf0*/  BAR.SYNC.DEFER_BLOCKING 0x0 ;  /* 0x0000000000007b1d */ /* 0x000fee0000010000 */
[----:B------:R-:W-:Y:S05]  /*ad00*/  @!P0 BRA `(.L_x_95) ;  /* 0x0000000c00b48947 */ /* 0x000fea0003800000 */
[----:B--2---:R-:W-:Y:S04]  /*ad10*/  LDS.64 R4, [R29+0x40] ;  /* 0x000040001d047984 */ /* 0x004fe80000000a00 */
[----:B0-----:R-:W0:Y:S02]  /*ad20*/  LDS.64 R6, [R29] ;  /* 0x000000001d067984 */ /* 0x001e240000000a00 */
        /* <DEDUP_REMOVED lines=197> */
.L_x_97:
        /* <DEDUP_REMOVED lines=19> */
.L_x_99:
[----:B------:R-:W-:Y:S05]  /*bab0*/  BSYNC.RECONVERGENT B0 ;  /* 0x0000000000007941 */ /* 0x000fea0003800200 */
.L_x_98:
[----:B------:R-:W-:-:S05]  /*bac0*/  IMAD R25, R25, 0x8, R28 ;  /* 0x0000000819197824 */ /* 0x000fca00078e021c */
[----:B0-----:R-:W0:Y:S02]  /*bad0*/  LDS.64 R4, [R25+0x40] ;  /* 0x0000400019047984 */ /* 0x001e240000000a00 */
[----:B0-----:R-:W-:-:S05]  /*bae0*/  IADD3 R4, P0, PT, R4, 0x1, RZ ;  /* 0x0000000104047810 */ /* 0x001fca0007f1e0ff */
[----:B------:R-:W-:-:S05]  /*baf0*/  IMAD.X R5, RZ, RZ, R5, P0 ;  /* 0x000000ffff057224 */ /* 0x000fca00000e0605 */
[----:B------:R0:W-:Y:S01]  /*bb00*/  STS.64 [R25+0x40], R4 ;  /* 0x0000400419007388 */ /* 0x0001e20000000a00 */
[----:B------:R-:W-:Y:S05]  /*bb10*/  BRA `(.L_x_96) ;  /* 0x0000001000a07947 */ /* 0x000fea0003800000 */
.L_x_100:
[----:B------:R-:W-:-:S07]  /*bb20*/  IMAD.MOV.U32 R3, RZ, RZ, RZ ;  /* 0x000000ffff037224 */ /* 0x000fce00078e00ff */
.L_x_101:
        /* <DEDUP_REMOVED lines=11> */
.L_x_95:
[----:B--2---:R-:W-:Y:S01]  /*bbe0*/  LDS.64 R4, [R29] ;  /* 0x000000001d047984 */ /* 0x004fe20000000a00 */
[----:B------:R-:W-:-:S03]  /*bbf0*/  UMOV UR4, URZ ;  /* 0x000000ff00047c82 */ /* 0x000fc60008000000 */
[----:B0-----:R-:W0:Y:S02]  /*bc00*/  LDS.64 R6, [R29+0x40] ;  /* 0x000040001d067984 */ /* 0x001e240000000a00 */
        /* <DEDUP_REMOVED lines=166> */
.L_x_102:
[----:B------:R-:W-:-:S04]  /*c670*/  IADD3 R10, P0, PT, RZ, R39, RZ ;  /* 0x00000027ff0a7210 */ /* 0x000fc80007f1e0ff */
[----:B------:R-:W-:Y:S02]  /*c680*/  IADD3.X R11, PT, PT, R26, 0x7ffffffc, RZ, P0, !PT ;  /* 0x7ffffffc1a0b7810 */ /* 0x000fe400007fe4ff */
[----:B------:R-:W-:-:S03]  /*c690*/  ISETP.NE.U32.AND P0, PT, R10, RZ, PT ;  /* 0x000000ff0a00720c */ /* 0x000fc60003f05070 */
[----:B------:R0:W-:Y:S01]  /*c6a0*/  STS.64 [R28+0x38], R10 ;  /* 0x0000380a1c007388 */ /* 0x0001e20000000a00 */
[----:B------:R-:W-:-:S04]  /*c6b0*/  ISETP.NE.AND.EX P0, PT, R11, RZ, PT, P0 ;  /* 0x000000ff0b00720c */ /* 0x000fc80003f05300 */
[----:B0-----:R-:W-:-:S09]  /*c6c0*/  P2R R10, PR, RZ, 0x1 ;  /* 0x00000001ff0a7803 */ /* 0x001fd20000000000 */
.L_x_103:
        /* <DEDUP_REMOVED lines=82> */
.L_x_104:
        /* <DEDUP_REMOVED lines=21> */
.L_x_106:
[----:B------:R-:W-:Y:S05]  /*cd40*/  BSYNC.RECONVERGENT B0 ;  /* 0x0000000000007941 */ /* 0x000fea0003800200 */
.L_x_105:
[----:B------:R-:W-:-:S05]  /*cd50*/  IMAD R11, R11, 0x8, R28 ;  /* 0x000000080b0b7824 */ /* 0x000fca00078e021c */
[----:B0-2---:R-:W0:Y:S02]  /*cd60*/  LDS.64 R4, [R11] ;  /* 0x000000000b047984 */ /* 0x005e240000000a00 */
[----:B0-----:R-:W-:-:S04]  /*cd70*/  IADD3 R4, P0, PT, R4, -0x1, RZ ;  /* 0xffffffff04047810 */ /* 0x001fc80007f1e0ff */
[----:B------:R-:W-:-:S05]  /*cd80*/  IADD3.X R5, PT, PT, R5, -0x1, RZ, P0, !PT ;  /* 0xffffffff05057810 */ /* 0x000fca00007fe4ff */
[----:B------:R0:W-:Y:S04]  /*cd90*/  STS.64 [R11], R4 ;  /* 0x000000040b007388 */ /* 0x0001e80000000a00 */
.L_x_96:
[----:B------:R-:W-:Y:S01]  /*cda0*/  ISETP.NE.AND P0, PT, R33, RZ, PT ;  /* 0x000000ff2100720c */ /* 0x000fe20003f05270 */
[----:B------:R-:W-:Y:S05]  /*cdb0*/  WARPSYNC.ALL ;  /* 0x0000000000007948 */ /* 0x000fea0003800000 */
[----:B------:R-:W-:Y:S06]  /*cdc0*/  BAR.SYNC.DEFER_BLOCKING 0x0 ;  /* 0x0000000000007b1d */ /* 0x000fec0000010000 */
[----:B------:R-:W-:Y:S04]  /*cdd0*/  BSSY.RECONVERGENT B0, `(.L_x_108) ;  /* 0x000002b000007945 */ /* 0x000fe80003800200 */
[----:B------:R-:W-:Y:S05]  /*cde0*/  @!P0 BRA `(.L_x_109) ;  /* 0x0000000000548947 */ /* 0x000fea0003800000 */
[----:B0-----:R-:W0:Y:S02]  /*cdf0*/  LDC.U16 R4, c[0x3][R2+0x40] ;  /* 0x00c0100002047b82 */ /* 0x001e240000000400 */
[----:B0-----:R-:W-:-:S05]  /*ce00*/  IMAD.SHL.U32 R4, R4, 0x8, RZ ;  /* 0x0000000804047824 */ /* 0x001fca00078e00ff */
[----:B------:R-:W-:-:S05]  /*ce10*/  PRMT R5, R4, 0x9910, RZ ;  /* 0x0000991004057816 */ /* 0x000fca00000000ff */
[----:B------:R-:W-:-:S05]  /*ce20*/  IMAD R16, R5, 0x8, R34 ;  /* 0x0000000805107824 */ /* 0x000fca00078e0222 */
[----:B------:R-:W0:Y:S04]  /*ce30*/  LDS.64 R4, [R16] ;  /* 0x0000000010047984 */ /* 0x000e280000000a00 */
        /* <DEDUP_REMOVED lines=16> */
.L_x_109:
[----:B0-----:R-:W0:Y:S02]  /*cf40*/  LDC.U16 R4, c[0x3][R2+0x30] ;  /* 0x00c00c0002047b82 */ /* 0x001e240000000400 */
[----:B0-----:R-:W-:-:S05]  /*cf50*/  IMAD.SHL.U32 R4, R4, 0x8, RZ ;  /* 0x0000000804047824 */ /* 0x001fca00078e00ff */
[----:B------:R-:W-:-:S05]  /*cf60*/  PRMT R5, R4, 0x9910, RZ ;  /* 0x0000991004057816 */ /* 0x000fca00000000ff */
[----:B------:R-:W-:-:S05]  /*cf70*/  IMAD R16, R5, 0x8, R34 ;  /* 0x0000000805107824 */ /* 0x000fca00078e0222 */
[----:B------:R-:W0:Y:S04]  /*cf80*/  LDS.64 R4, [R16] ;  /* 0x0000000010047984 */ /* 0x000e280000000a00 */
        /* <DEDUP_REMOVED lines=15> */
.L_x_110:
[----:B------:R-:W-:Y:S05]  /*d080*/  BSYNC.RECONVERGENT B0 ;  /* 0x0000000000007941 */ /* 0x000fea0003800200 */
.L_x_108:
[----:B------:R-:W-:Y:S01]  /*d090*/  BAR.SYNC.DEFER_BLOCKING 0x0 ;  /* 0x0000000000007b1d */ /* 0x000fe20000010000 */
[----:B------:R-:W-:Y:S01]  /*d0a0*/  IMAD.SHL.U32 R25, R3, 0x8, RZ ;  /* 0x0000000803197824 */ /* 0x000fe200078e00ff */
[----:B------:R-:W-:Y:S01]  /*d0b0*/  UISETP.GE.AND UP0, UPT, UR5, 0xfe00, UPT ;  /* 0x0000fe000500788c */ /* 0x000fe2000bf06270 */
[C---:B------:R-:W-:Y:S01]  /*d0c0*/  LOP3.LUT R26, R0.reuse, 0xffff, RZ, 0xc0, !PT ;  /* 0x0000ffff001a7812 */ /* 0x040fe200078ec0ff */
[----:B------:R-:W-:Y:S01]  /*d0d0*/  UIADD3 UR5, UPT, UPT, UR5, 0x200, URZ ;  /* 0x0000020005057890 */ /* 0x000fe2000fffe0ff */
[----:B------:R-:W-:-:S03]  /*d0e0*/  VIADD R0, R0, 0x1 ;  /* 0x0000000100007836 */ /* 0x000fc60000000000 */
[----:B------:R-:W-:Y:S01]  /*d0f0*/  BAR.SYNC.DEFER_BLOCKING 0x0 ;  /* 0x0000000000007b1d */ /* 0x000fe20000010000 */
[----:B------:R-:W-:Y:S01]  /*d100*/  IADD3 R24, P0, PT, R25, UR6, RZ ;  /* 0x0000000619187c10 */ /* 0x000fe2000ff1e0ff */
[----:B------:R-:W-:Y:S01]  /*d110*/  VIADD R3, R3, 0x100000 ;  /* 0x0010000003037836 */ /* 0x000fe20000000000 */
[----:B------:R-:W-:Y:S02]  /*d120*/  ISETP.LT.U32.AND P1, PT, R26, 0x7f, PT ;  /* 0x0000007f1a00780c */ /* 0x000fe40003f21070 */
[----:B------:R-:W-:Y:S02]  /*d130*/  LEA.HI.X.SX32 R25, R25, UR7, 0x1, P0 ;  /* 0x0000000719197c11 */ /* 0x000fe400080f0eff */
[----:B------:R-:W-:Y:S01]  /*d140*/  PLOP3.LUT P0, PT, PT, PT, UP0, 0x80, 0x8 ;  /* 0x000000000008781c */ /* 0x000fe20003f0f008 */
[----:B0-----:R-:W0:Y:S04]  /*d150*/  LDS.128 R4, [R35+UR10] ;  /* 0x0000000a23047984 */ /* 0x001e280008000c00 */
[----:B------:R-:W5:Y:S04]  /*d160*/  LDS.128 R8, [R35+UR10+0x10] ;  /* 0x0000100a23087984 */ /* 0x000f680008000c00 */
[----:B------:R-:W1:Y:S04]  /*d170*/  LDS.128 R12, [R35+UR10+0x20] ;  /* 0x0000200a230c7984 */ /* 0x000e680008000c00 */
[----:B------:R-:W2:Y:S04]  /*d180*/  LDS.128 R16, [R35+UR10+0x30] ;  /* 0x0000300a23107984 */ /* 0x000ea80008000c00 */
[----:B0-----:R0:W-:Y:S04]  /*d190*/  STG.E.64 desc[UR8][R24.64], R4 ;  /* 0x0000000418007986 */ /* 0x0011e8000c101b08 */
[----:B------:R0:W-:Y:S04]  /*d1a0*/  STG.E.64 desc[UR8][R24.64+0x8], R6 ;  /* 0x0000080618007986 */ /* 0x0001e8000c101b08 */
[----:B-----5:R0:W-:Y:S04]  /*d1b0*/  STG.E.64 desc[UR8][R24.64+0x10], R8 ;  /* 0x0000100818007986 */ /* 0x0201e8000c101b08 */
[----:B------:R0:W-:Y:S04]  /*d1c0*/  STG.E.64 desc[UR8][R24.64+0x18], R10 ;  /* 0x0000180a18007986 */ /* 0x0001e8000c101b08 */
[----:B-1----:R0:W-:Y:S04]  /*d1d0*/  STG.E.64 desc[UR8][R24.64+0x20], R12 ;  /* 0x0000200c18007986 */ /* 0x0021e8000c101b08 */
[----:B------:R0:W-:Y:S04]  /*d1e0*/  STG.E.64 desc[UR8][R24.64+0x28], R14 ;  /* 0x0000280e18007986 */ /* 0x0001e8000c101b08 */
[----:B--2---:R0:W-:Y:S04]  /*d1f0*/  STG.E.64 desc[UR8][R24.64+0x30], R16 ;  /* 0x0000301018007986 */ /* 0x0041e8000c101b08 */
[----:B------:R0:W-:Y:S01]  /*d200*/  STG.E.64 desc[UR8][R24.64+0x38], R18 ;  /* 0x0000381218007986 */ /* 0x0001e2000c101b08 */
[----:B------:R-:W-:Y:S05]  /*d210*/  @!P0 BRA P1, `(.L_x_111) ;  /* 0xffffff3000448947 */ /* 0x000fea000083ffff */
[----:B------:R-:W-:Y:S05]  /*d220*/  EXIT ;  /* 0x000000000000794d */ /* 0x000fea0003800000 */
.L_x_107:
[----:B------:R-:W-:Y:S02]  /*d230*/  IMAD.MOV.U32 R3, RZ, RZ, RZ ;  /* 0x000000ffff037224 */ /* 0x000fe400078e00ff */
[----:B------:R-:W-:Y:S02]  /*d240*/  IMAD.MOV.U32 R4, RZ, RZ, -0x1 ;  /* 0xffffffffff047424 */ /* 0x000fe400078e00ff */
[----:B------:R-:W-:-:S07]  /*d250*/  IMAD.MOV.U32 R5, RZ, RZ, -0x7ffffffd ;  /* 0x80000003ff057424 */ /* 0x000fce00078e00ff */
.L_x_112:
[C---:B--2---:R-:W-:Y:S02]  /*d260*/  IMAD R9, R3.reuse, 0x8, R28 ;  /* 0x0000000803097824 */ /* 0x044fe400078e021c */
[----:B0-----:R-:W-:Y:S02]  /*d270*/  IMAD.MOV.U32 R6, RZ, RZ, -0x1 ;  /* 0xffffffffff067424 */ /* 0x001fe400078e00ff */
[----:B------:R-:W-:Y:S02]  /*d280*/  IMAD.MOV.U32 R7, RZ, RZ, -0x7ffffffd ;  /* 0x80000003ff077424 */ /* 0x000fe400078e00ff */
[----:B------:R-:W-:-:S03]  /*d290*/  VIADD R3, R3, 0x10 ;  /* 0x0000001003037836 */ /* 0x000fc60000000000 */
[----:B------:R2:W-:Y:S04]  /*d2a0*/  STS.128 [R9], R4 ;  /* 0x0000000409007388 */ /* 0x0005e80000000c00 */
[----:B------:R2:W-:Y:S04]  /*d2b0*/  STS.128 [R9+0x10], R4 ;  /* 0x0000100409007388 */ /* 0x0005e80000000c00 */
[----:B------:R2:W-:Y:S04]  /*d2c0*/  STS.128 [R9+0x20], R4 ;  /* 0x0000200409007388 */ /* 0x0005e80000000c00 */
[----:B------:R2:W-:Y:S04]  /*d2d0*/  STS.128 [R9+0x30], R4 ;  /* 0x0000300409007388 */ /* 0x0005e80000000c00 */
[----:B------:R2:W-:Y:S04]  /*d2e0*/  STS.128 [R9+0x40], R4 ;  /* 0x0000400409007388 */ /* 0x0005e80000000c00 */
[----:B------:R2:W-:Y:S04]  /*d2f0*/  STS.128 [R9+0x50], R4 ;  /* 0x0000500409007388 */ /* 0x0005e80000000c00 */
[----:B------:R2:W-:Y:S04]  /*d300*/  STS.128 [R9+0x60], R4 ;  /* 0x0000600409007388 */ /* 0x0005e80000000c00 */
[----:B------:R2:W-:Y:S01]  /*d310*/  STS.128 [R9+0x70], R4 ;  /* 0x0000700409007388 */ /* 0x0005e20000000c00 */
[----:B------:R-:W-:Y:S05]  /*d320*/  BRA `(.L_x_112) ;  /* 0xfffffffc00cc7947 */ /* 0x000fea000383ffff */
.L_x_94:
[----:B------:R-:W-:-:S07]  /*d330*/  PRMT R0, RZ, 0x7610, R0 ;  /* 0x00007610ff007816 */ /* 0x000fce0000000000 */
.L_x_113:
[C---:B0-----:R-:W-:Y:S01]  /*d340*/  LOP3.LUT R2, R0.reuse, 0xffff, RZ, 0xc0, !PT ;  /* 0x0000ffff00027812 */ /* 0x041fe200078ec0ff */
[----:B------:R-:W-:-:S03]  /*d350*/  VIADD R0, R0, 0x10 ;  /* 0x0000001000007836 */ /* 0x000fc60000000000 */
[----:B------:R-:W-:-:S05]  /*d360*/  LEA R2, R2, UR11, 0x3 ;  /* 0x0000000b02027c11 */ /* 0x000fca000f8e18ff */
[----:B------:R0:W-:Y:S04]  /*d370*/  STL.128 [R2], RZ ;  /* 0x000000ff02007387 */ /* 0x0001e80000100c00 */
[----:B------:R0:W-:Y:S04]  /*d380*/  STL.128 [R2+0x10], RZ ;  /* 0x000010ff02007387 */ /* 0x0001e80000100c00 */
[----:B------:R0:W-:Y:S04]  /*d390*/  STL.128 [R2+0x20], RZ ;  /* 0x000020ff02007387 */ /* 0x0001e80000100c00 */
[----:B------:R0:W-:Y:S04]  /*d3a0*/  STL.128 [R2+0x30], RZ ;  /* 0x000030ff02007387 */ /* 0x0001e80000100c00 */
[----:B------:R0:W-:Y:S04]  /*d3b0*/  STL.128 [R2+0x40], RZ ;  /* 0x000040ff02007387 */ /* 0x0001e80000100c00 */
[----:B------:R0:W-:Y:S04]  /*d3c0*/  STL.128 [R2+0x50], RZ ;  /* 0x000050ff02007387 */ /* 0x0001e80000100c00 */
[----:B------:R0:W-:Y:S04]  /*d3d0*/  STL.128 [R2+0x60], RZ ;  /* 0x000060ff02007387 */ /* 0x0001e80000100c00 */
[----:B------:R0:W-:Y:S01]  /*d3e0*/  STL.128 [R2+0x70], RZ ;  /* 0x000070ff02007387 */ /* 0x0001e20000100c00 */
[----:B------:R-:W-:Y:S05]  /*d3f0*/  BRA `(.L_x_113) ;  /* 0xfffffffc00d07947 */ /* 0x000fea000383ffff */
.L_x_76:
[----:B------:R-:W-:-:S07]  /*d400*/  IMAD.MOV.U32 R0, RZ, RZ, RZ ;  /* 0x000000ffff007224 */ /* 0x000fce00078e00ff */
.L_x_114:
[C---:B0-----:R-:W-:Y:S02]  /*d410*/  IMAD R5, R0.reuse, 0x8, R21 ;  /* 0x0000000800057824 */ /* 0x041fe400078e0215 */
[----:B------:R-:W-:Y:S02]  /*d420*/  IMAD.MOV.U32 R2, RZ, RZ, -0x1 ;  /* 0xffffffffff027424 */ /* 0x000fe400078e00ff */
[----:B------:R-:W-:Y:S02]  /*d430*/  IMAD.MOV.U32 R3, RZ, RZ, -0x7ffffffd ;  /* 0x80000003ff037424 */ /* 0x000fe400078e00ff */
[----:B------:R-:W-:-:S03]  /*d440*/  VIADD R0, R0, 0x10 ;  /* 0x0000001000007836 */ /* 0x000fc60000000000 */
[----:B------:R0:W-:Y:S04]  /*d450*/  STS.64 [R5], R2 ;  /* 0x0000000205007388 */ /* 0x0001e80000000a00 */
[----:B------:R0:W-:Y:S04]  /*d460*/  STS.64 [R5+0x8], R2 ;  /* 0x0000080205007388 */ /* 0x0001e80000000a00 */
        /* <DEDUP_REMOVED lines=13> */
[----:B------:R0:W-:Y:S01]  /*d540*/  STS.64 [R5+0x78], R2 ;  /* 0x0000780205007388 */ /* 0x0001e20000000a00 */
[----:B------:R-:W-:Y:S05]  /*d550*/  BRA `(.L_x_114) ;  /* 0xfffffffc00ac7947 */ /* 0x000fea000383ffff */
.L_x_63:
[----:B------:R-:W-:-:S07]  /*d560*/  PRMT R0, RZ, 0x7610, R0 ;  /* 0x00007610ff007816 */ /* 0x000fce0000000000 */
.L_x_115:
        /* <DEDUP_REMOVED lines=12> */
.L_x_43:
[----:B------:R-:W-:Y:S02]  /*d630*/  IMAD.MOV.U32 R3, RZ, RZ, RZ ;  /* 0x000000ffff037224 */ /* 0x000fe400078e00ff */
[----:B------:R-:W-:Y:S02]  /*d640*/  IMAD.MOV.U32 R4, RZ, RZ, -0x1 ;  /* 0xffffffffff047424 */ /* 0x000fe400078e00ff */
[----:B------:R-:W-:-:S07]  /*d650*/  IMAD.MOV.U32 R5, RZ, RZ, -0x7ffffffd ;  /* 0x80000003ff057424 */ /* 0x000fce00078e00ff */
.L_x_116:
        /* <DEDUP_REMOVED lines=13> */
.L_x_30:
[----:B------:R-:W-:-:S07]  /*d730*/  PRMT R0, RZ, 0x7610, R0 ;  /* 0x00007610ff007816 */ /* 0x000fce0000000000 */
.L_x_117:
        /* <DEDUP_REMOVED lines=12> */
.L_x_12:
[----:B------:R-:W-:Y:S02]  /*d800*/  IMAD.MOV.U32 R3, RZ, RZ, RZ ;  /* 0x000000ffff037224 */ /* 0x000fe400078e00ff */
[----:B------:R-:W-:Y:S02]  /*d810*/  IMAD.MOV.U32 R4, RZ, RZ, -0x1 ;  /* 0xffffffffff047424 */ /* 0x000fe400078e00ff */
[----:B------:R-:W-:-:S07]  /*d820*/  IMAD.MOV.U32 R5, RZ, RZ, -0x7ffffffd ;  /* 0x80000003ff057424 */ /* 0x000fce00078e00ff */
.L_x_118:
[C---:B-1----:R-:W-:Y:S02]  /*d830*/  IMAD R9, R3.reuse, 0x8, R32 ;  /* 0x0000000803097824 */ /* 0x042fe400078e0220 */
        /* <DEDUP_REMOVED lines=12> */
.L_x_119:
[----:B------:R-:W-:-:S00]  /*d900*/  BRA `(.L_x_119) ;  /* 0xfffffffc00fc7947 */ /* 0x000fc0000383ffff */
[----:B------:R-:W-:-:S00]  /*d910*/  NOP ;  /* 0x0000000000007918 */ /* 0x000fc00000000000 */
        /* <DEDUP_REMOVED lines=14> */
.L_x_368:


//--------------------- .text._Z7uniCopyPmS_      --------------------------
	.section	.text._Z7uniCopyPmS_,"ax",@progbits
	.align	128
        .global         _Z7uniCopyPmS_
        .type           _Z7uniCopyPmS_,@function
        .size           _Z7uniCopyPmS_,(.L_x_369 - _Z7uniCopyPmS_)
        .other          _Z7uniCopyPmS_,@"STO_CUDA_ENTRY STV_DEFAULT"
_Z7uniCopyPmS_:
.text._Z7uniCopyPmS_:
[----:B------:R-:W-:Y:S01]  /*0000*/  LDC R1, c[0x0][0x37c] ;  /* 0x0000df00ff017b82 */ /* 0x000fe20000000800 */
[----:B------:R-:W0:Y:S01]  /*0010*/  S2R R0, SR_CTAID.X ;  /* 0x0000000000007919 */ /* 0x000e220000002500 */
[----:B------:R-:W0:Y:S02]  /*0020*/  S2R R3, SR_TID.X ;  /* 0x0000000000037919 */ /* 0x000e240000002100 */
[----:B0-----:R-:W-:-:S05]  /*0030*/  IMAD R0, R0, 0x200, R3 ;  /* 0x0000020000007824 */ /* 0x001fca00078e0203 */
[----:B------:R-:W-:-:S13]  /*0040*/  ISETP.GT.AND P0, PT, R0, 0x7ffffff, PT ;  /* 0x07ffffff0000780c */ /* 0x000fda0003f04270 */
[----:B------:R-:W-:Y:S05]  /*0050*/  @P0 EXIT ;  /* 0x000000000000094d */ /* 0x000fea0003800000 */
[----:B------:R-:W-:Y:S01]  /*0060*/  VIMNMX R3, PT, PT, R0, 0x7fc0000, !PT ;  /* 0x07fc000000037848 */ /* 0x000fe20007fe0100 */
[----:B------:R-:W0:Y:S03]  /*0070*/  LDCU.64 UR4, c[0x0][0x358] ;  /* 0x00006b00ff0477ac */ /* 0x000e260008000a00 */
[----:B------:R-:W-:-:S04]  /*0080*/  IADD3 R3, PT, PT, R3, 0x3ffff, -R0 ;  /* 0x0003ffff03037810 */ /* 0x000fc80007ffe800 */
[----:B------:R-:W-:Y:S02]  /*0090*/  SHF.R.U32.HI R2, RZ, 0x12, R3 ;  /* 0x00000012ff027819 */ /* 0x000fe40000011603 */
[----:B------:R-:W-:Y:S02]  /*00a0*/  ISETP.GE.U32.AND P1, PT, R3, 0xc0000, PT ;  /* 0x000c00000300780c */ /* 0x000fe40003f26070 */
[----:B------:R-:W-:-:S05]  /*00b0*/  VIMNMX.U32 R2, PT, PT, R2, 0x1ff, PT ;  /* 0x000001ff02027848 */ /* 0x000fca0003fe0000 */
[----:B------:R-:W-:-:S05]  /*00c0*/  VIADD R4, R2, 0x1 ;  /* 0x0000000102047836 */ /* 0x000fca0000000000 */
[----:B------:R-:W-:-:S04]  /*00d0*/  LOP3.LUT R2, R4, 0x3, RZ, 0xc0, !PT ;  /* 0x0000000304027812 */ /* 0x000fc800078ec0ff */
[----:B------:R-:W-:Y:S01]  /*00e0*/  ISETP.NE.AND P0, PT, R2, RZ, PT ;  /* 0x000000ff0200720c */ /* 0x000fe20003f05270 */
[----:B0-----:R-:W-:-:S12]  /*00f0*/  @!P1 BRA `(.L_x_120) ;  /* 0x00000000006c9947 */ /* 0x001fd80003800000 */
[----:B------:R-:W0:Y:S01]  /*0100*/  LDC.64 R18, c[0x0][0x380] ;  /* 0x0000e000ff127b82 */ /* 0x000e220000000a00 */
[----:B------:R-:W-:-:S05]  /*0110*/  LOP3.LUT R3, R4, 0x3fc, RZ, 0xc0, !PT ;  /* 0x000003fc04037812 */ /* 0x000fca00078ec0ff */
[----:B------:R-:W-:Y:S02]  /*0120*/  IMAD.MOV R3, RZ, RZ, -R3 ;  /* 0x000000ffff037224 */ /* 0x000fe400078e0a03 */
[----:B------:R-:W1:Y:S01]  /*0130*/  LDC.64 R16, c[0x0][0x388] ;  /* 0x0000e200ff107b82 */ /* 0x000e620000000a00 */
[----:B0-----:R-:W-:-:S05]  /*0140*/  IADD3 R18, P2, PT, R18, 0x400000, RZ ;  /* 0x0040000012127810 */ /* 0x001fca0007f5e0ff */
[----:B------:R-:W-:Y:S01]  /*0150*/  IMAD.X R19, RZ, RZ, R19, P2 ;  /* 0x000000ffff137224 */ /* 0x000fe200010e0613 */
[----:B-1----:R-:W-:-:S05]  /*0160*/  IADD3 R16, P1, PT, R16, 0x400000, RZ ;  /* 0x0040000010107810 */ /* 0x002fca0007f3e0ff */
[----:B------:R-:W-:-:S08]  /*0170*/  IMAD.X R17, RZ, RZ, R17, P1 ;  /* 0x000000ffff117224 */ /* 0x000fd000008e0611 */
.L_x_121:
[----:B------:R-:W-:-:S05]  /*0180*/  IMAD.WIDE R4, R0, 0x8, R16 ;  /* 0x0000000800047825 */ /* 0x000fca00078e0210 */
[----:B0-----:R-:W2:Y:S01]  /*0190*/  LDG.E.64 R8, desc[UR4][R4.64+-0x400000] ;  /* 0xc000000404087981 */ /* 0x001ea2000c1e1b00 */
[C---:B------:R-:W-:Y:S01]  /*01a0*/  IMAD.WIDE R6, R0.reuse, 0x8, R18 ;  /* 0x0000000800067825 */ /* 0x040fe200078e0212 */
[----:B------:R-:W-:Y:S05]  /*01b0*/  WARPSYNC.ALL ;  /* 0x0000000000007948 */ /* 0x000fea0003800000 */
[----:B--2---:R0:W-:Y:S01]  /*01c0*/  STG.E.64 desc[UR4][R6.64+-0x400000], R8 ;  /* 0xc000000806007986 */ /* 0x0041e2000c101b04 */
[----:B------:R-:W-:Y:S06]  /*01d0*/  BAR.SYNC.DEFER_BLOCKING 0x0 ;  /* 0x0000000000007b1d */ /* 0x000fec0000010000 */
[----:B------:R-:W2:Y:S04]  /*01e0*/  LDG.E.64 R10, desc[UR4][R4.64+-0x200000] ;  /* 0xe0000004040a7981 */ /* 0x000ea8000c1e1b00 */
[----:B--2---:R0:W-:Y:S01]  /*01f0*/  STG.E.64 desc[UR4][R6.64+-0x200000], R10 ;  /* 0xe000000a06007986 */ /* 0x0041e2000c101b04 */
[----:B------:R-:W-:Y:S06]  /*0200*/  BAR.SYNC.DEFER_BLOCKING 0x0 ;  /* 0x0000000000007b1d */ /* 0x000fec0000010000 */
[----:B------:R-:W2:Y:S04]  /*0210*/  LDG.E.64 R12, desc[UR4][R4.64] ;  /* 0x00000004040c7981 */ /* 0x000ea8000c1e1b00 */
[----:B--2---:R0:W-:Y:S01]  /*0220*/  STG.E.64 desc[UR4][R6.64], R12 ;  /* 0x0000000c06007986 */ /* 0x0041e2000c101b04 */
[----:B------:R-:W-:Y:S06]  /*0230*/  BAR.SYNC.DEFER_BLOCKING 0x0 ;  /* 0x0000000000007b1d */ /* 0x000fec0000010000 */
[----:B------:R-:W2:Y:S01]  /*0240*/  LDG.E.64 R14, desc[UR4][R4.64+0x200000] ;  /* 0x20000004040e7981 */ /* 0x000ea2000c1e1b00 */
[----:B------:R-:W-:Y:S01]  /*0250*/  IADD3 R3, PT, PT, R3, 0x4, RZ ;  /* 0x0000000403037810 */ /* 0x000fe20007ffe0ff */
[----:B------:R-:W-:-:S03]  /*0260*/  VIADD R0, R0, 0x100000 ;  /* 0x0010000000007836 */ /* 0x000fc60000000000 */
[----:B------:R-:W-:Y:S01]  /*0270*/  ISETP.NE.AND P1, PT, R3, RZ, PT ;  /* 0x000000ff0300720c */ /* 0x000fe20003f25270 */
[----:B--2---:R0:W-:Y:S01]  /*0280*/  STG.E.64 desc[UR4][R6.64+0x200000], R14 ;  /* 0x2000000e06007986 */ /* 0x0041e2000c101b04 */
[----:B------:R-:W-:Y:S11]  /*0290*/  BAR.SYNC.DEFER_BLOCKING 0x0 ;  /* 0x0000000000007b1d */ /* 0x000ff60000010000 */
[----:B------:R-:W-:Y:S05]  /*02a0*/  @P1 BRA `(.L_x_121) ;  /* 0xfffffffc00b41947 */ /* 0x000fea000383ffff */
.L_x_120:
[----:B------:R-:W-:Y:S05]  /*02b0*/  @!P0 EXIT ;  /* 0x000000000000894d */ /* 0x000fea0003800000 */
[----:B0-----:R-:W0:Y:S01]  /*02c0*/  LDC.64 R6, c[0x0][0x380] ;  /* 0x0000e000ff067b82 */ /* 0x001e220000000a00 */
[----:B------:R-:W-:-:S07]  /*02d0*/  IMAD.MOV R10, RZ, RZ, -R2 ;  /* 0x000000ffff0a7224 */ /* 0x000fce00078e0a02 */
[----:B------:R-:W1:Y:S02]  /*02e0*/  LDC.64 R8, c[0x0][0x388] ;  /* 0x0000e200ff087b82 */ /* 0x000e640000000a00 */
.L_x_122:
[----:B-12---:R-:W-:-:S06]  /*02f0*/  IMAD.WIDE R4, R0, 0x8, R8 ;  /* 0x0000000800047825 */ /* 0x006fcc00078e0208 */
[----:B------:R-:W2:Y:S01]  /*0300*/  LDG.E.64 R4, desc[UR4][R4.64] ;  /* 0x0000000404047981 */ /* 0x000ea2000c1e1b00 */
[----:B------:R-:W-:Y:S01]  /*0310*/  IADD3 R10, PT, PT, R10, 0x1, RZ ;  /* 0x000000010a0a7810 */ /* 0x000fe20007ffe0ff */
[----:B0-----:R-:W-:Y:S01]  /*0320*/  IMAD.WIDE R2, R0, 0x8, R6 ;  /* 0x0000000800027825 */ /* 0x001fe200078e0206 */
[----:B------:R-:W-:Y:S05]  /*0330*/  WARPSYNC.ALL ;  /* 0x0000000000007948 */ /* 0x000fea0003800000 */
[----:B------:R-:W-:Y:S01]  /*0340*/  ISETP.NE.AND P0, PT, R10, RZ, PT ;  /* 0x000000ff0a00720c */ /* 0x000fe20003f05270 */
[----:B------:R-:W-:Y:S01]  /*0350*/  VIADD R0, R0, 0x40000 ;  /* 0x0004000000007836 */ /* 0x000fe20000000000 */
[----:B--2---:R2:W-:Y:S01]  /*0360*/  STG.E.64 desc[UR4][R2.64], R4 ;  /* 0x0000000402007986 */ /* 0x0045e2000c101b04 */
[----:B------:R-:W-:Y:S10]  /*0370*/  BAR.SYNC.DEFER_BLOCKING 0x0 ;  /* 0x0000000000007b1d */ /* 0x000ff40000010000 */
[----:B------:R-:W-:Y:S05]  /*0380*/  @P0 BRA `(.L_x_122) ;  /* 0xfffffffc00d80947 */ /* 0x000fea000383ffff */
[----:B------:R-:W-:Y:S05]  /*0390*/  EXIT ;  /* 0x000000000000794d */ /* 0x000fea0003800000 */
.L_x_123:
        /* <DEDUP_REMOVED lines=14> */
.L_x_369:


//--------------------- .text._Z12uniTransposePmS_isss --------------------------
	.section	.text._Z12uniTransposePmS_isss,"ax",@progbits
	.align	128
        .global         _Z12uniTransposePmS_isss
        .type           _Z12uniTransposePmS_isss,@function
        .size           _Z12uniTransposePmS_isss,(.L_x_370 - _Z12uniTransposePmS_isss)
        .other          _Z12uniTransposePmS_isss,@"STO_CUDA_ENTRY STV_DEFAULT"
_Z12uniTransposePmS_isss:
.text._Z12uniTransposePmS_isss:
[----:B------:R-:W-:Y:S01]  /*0000*/  LDC R1, c[0x0][0x37c] ;  /* 0x0000df00ff017b82 */ /* 0x000fe20000000800 */
[----:B------:R-:W0:Y:S01]  /*0010*/  S2R R0, SR_CTAID.X ;  /* 0x0000000000007919 */ /* 0x000e220000002500 */
[----:B------:R-:W0:Y:S02]  /*0020*/  S2R R5, SR_TID.X ;  /* 0x0000000000057919 */ /* 0x000e240000002100 */
[----:B0-----:R-:W-:-:S05]  /*0030*/  IMAD R0, R0, 0x200, R5 ;  /* 0x0000020000007824 */ /* 0x001fca00078e0205 */
[----:B------:R-:W-:-:S13]  /*0040*/  ISETP.GT.AND P0, PT, R0, 0x7ffffff, PT ;  /* 0x07ffffff0000780c */ /* 0x000fda0003f04270 */
[----:B------:R-:W-:Y:S05]  /*0050*/  @P0 EXIT ;  /* 0x000000000000094d */ /* 0x000fea0003800000 */
[----:B------:R-:W0:Y:S01]  /*0060*/  S2UR UR5, SR_CgaCtaId ;  /* 0x00000000000579c3 */ /* 0x000e220000008800 */
[----:B------:R-:W-:Y:S01]  /*0070*/  VIMNMX R3, PT, PT, R0, 0x7fc0000, !PT ;  /* 0x07fc000000037848 */ /* 0x000fe20007fe0100 */
[----:B------:R-:W1:Y:S03]  /*0080*/  LDCU UR6, c[0x0][0x394] ;  /* 0x00007280ff0677ac */ /* 0x000e660008000800 */
[----:B------:R-:W-:Y:S01]  /*0090*/  IADD3 R3, PT, PT, R3, 0x3ffff, -R0 ;  /* 0x0003ffff03037810 */ /* 0x000fe20007ffe800 */
[----:B------:R-:W2:Y:S03]  /*00a0*/  LDCU UR8, c[0x0][0x398] ;  /* 0x00007300ff0877ac */ /* 0x000ea60008000800 */
[----:B------:R-:W-:Y:S01]  /*00b0*/  SHF.R.U32.HI R2, RZ, 0x12, R3 ;  /* 0x00000012ff027819 */ /* 0x000fe20000011603 */
[----:B------:R-:W-:Y:S01]  /*00c0*/  UMOV UR4, 0x400 ;  /* 0x0000040000047882 */ /* 0x000fe20000000000 */
[----:B------:R-:W-:Y:S01]  /*00d0*/  ISETP.GE.U32.AND P1, PT, R3, 0xc0000, PT ;  /* 0x000c00000300780c */ /* 0x000fe20003f26070 */
[----:B------:R-:W-:Y:S01]  /*00e0*/  UMOV UR7, 0xffffffff ;  /* 0xffffffff00077882 */ /* 0x000fe20000000000 */
[----:B------:R-:W-:Y:S01]  /*00f0*/  VIMNMX.U32 R2, PT, PT, R2, 0x1ff, PT ;  /* 0x000001ff02027848 */ /* 0x000fe20003fe0000 */
[----:B------:R-:W3:Y:S04]  /*0100*/  LDCU.64 UR10, c[0x0][0x358] ;  /* 0x00006b00ff0a77ac */ /* 0x000ee80008000a00 */
[----:B------:R-:W-:Y:S01]  /*0110*/  VIADD R9, R2, 0x1 ;  /* 0x0000000102097836 */ /* 0x000fe20000000000 */
[----:B------:R-:W4:Y:S01]  /*0120*/  LDCU.U16 UR9, c[0x0][0x396] ;  /* 0x000072c0ff0977ac */ /* 0x000f220008000400 */
[----:B------:R-:W-:-:S03]  /*0130*/  LOP3.LUT R2, R5, 0x7, RZ, 0xc0, !PT ;  /* 0x0000000705027812 */ /* 0x000fc600078ec0ff */
[----:B------:R-:W-:Y:S01]  /*0140*/  LOP3.LUT R8, R9, 0x3, RZ, 0xc0, !PT ;  /* 0x0000000309087812 */ /* 0x000fe200078ec0ff */
[----:B0-----:R-:W-:Y:S02]  /*0150*/  ULEA UR4, UR5, UR4, 0x18 ;  /* 0x0000000405047291 */ /* 0x001fe4000f8ec0ff */
[----:B-1----:R-:W-:Y:S01]  /*0160*/  ULOP3.LUT UR5, UR6, 0xffff, URZ, 0xc0, !UPT ;  /* 0x0000ffff06057892 */ /* 0x002fe2000f8ec0ff */
[----:B------:R-:W-:Y:S01]  /*0170*/  ISETP.NE.AND P0, PT, R8, RZ, PT ;  /* 0x000000ff0800720c */ /* 0x000fe20003f05270 */
[----:B--2---:R-:W-:Y:S02]  /*0180*/  ULOP3.LUT UR6, UR8, 0xffff, URZ, 0xc0, !UPT ;  /* 0x0000ffff08067892 */ /* 0x004fe4000f8ec0ff */
[----:B------:R-:W-:Y:S01]  /*0190*/  USHF.L.U32 UR5, UR7, UR5, URZ ;  /* 0x0000000507057299 */ /* 0x000fe200080006ff */
[----:B------:R-:W-:Y:S01]  /*01a0*/  LEA R3, R5, UR4, 0x3 ;  /* 0x0000000405037c11 */ /* 0x000fe2000f8e18ff */
[----:B---3--:R-:W-:Y:S10]  /*01b0*/  @!P1 BRA `(.L_x_124) ;  /* 0x0000000400349947 */ /* 0x008ff40003800000 */
[----:B------:R-:W0:Y:S01]  /*01c0*/  LDC.64 R4, c[0x0][0x380] ;  /* 0x0000e000ff047b82 */ /* 0x000e220000000a00 */
[----:B------:R-:W-:-:S05]  /*01d0*/  LOP3.LUT R9, R9, 0x3fc, RZ, 0xc0, !PT ;  /* 0x000003fc09097812 */ /* 0x000fca00078ec0ff */
[----:B------:R-:W-:Y:S02]  /*01e0*/  IMAD.MOV R9, RZ, RZ, -R9 ;  /* 0x000000ffff097224 */ /* 0x000fe400078e0a09 */
[----:B------:R-:W1:Y:S05]  /*01f0*/  LDC.64 R6, c[0x0][0x388] ;  /* 0x0000e200ff067b82 */ /* 0x000e6a0000000a00 */
.L_x_125:
[----:B0-2---:R-:W-:-:S05]  /*0200*/  IMAD.WIDE R10, R0, 0x8, R4 ;  /* 0x00000008000a7825 */ /* 0x005fca00078e0204 */
[----:B------:R-:W2:Y:S01]  /*0210*/  LDG.E.64 R14, desc[UR10][R10.64] ;  /* 0x0000000a0a0e7981 */ /* 0x000ea2000c1e1b00 */
[----:B------:R-:W-:Y:S05]  /*0220*/  WARPSYNC.ALL ;  /* 0x0000000000007948 */ /* 0x000fea0003800000 */
[----:B------:R-:W-:-:S04]  /*0230*/  SHF.R.S32.HI R16, RZ, 0x3, R0 ;  /* 0x00000003ff107819 */ /* 0x000fc80000011400 */
[----:B------:R-:W-:-:S05]  /*0240*/  LOP3.LUT R17, R16, UR5, RZ, 0xc0, !PT ;  /* 0x0000000510117c12 */ /* 0x000fca000f8ec0ff */
[----:B------:R-:W-:-:S05]  /*0250*/  IMAD.IADD R16, R16, 0x1, -R17 ;  /* 0x0000000110107824 */ /* 0x000fca00078e0a11 */
[----:B------:R-:W-:-:S04]  /*0260*/  SHF.R.S32.HI R18, RZ, UR6, R16 ;  /* 0x00000006ff127c19 */ /* 0x000fc80008011410 */
[----:B------:R-:W-:-:S05]  /*0270*/  SHF.L.U32 R19, R18, UR6, RZ ;  /* 0x0000000612137c19 */ /* 0x000fca00080006ff */
[----:B------:R-:W-:-:S05]  /*0280*/  IMAD.IADD R19, R16, 0x1, -R19 ;  /* 0x0000000110137824 */ /* 0x000fca00078e0a13 */
[----:B----4-:R-:W-:-:S04]  /*0290*/  SHF.L.U32 R19, R19, UR9, RZ ;  /* 0x0000000913137c19 */ /* 0x010fc800080006ff */
[----:B------:R-:W-:-:S05]  /*02a0*/  IADD3 R19, PT, PT, R19, R18, R17 ;  /* 0x0000001213137210 */ /* 0x000fca0007ffe011 */
[----:B------:R-:W-:-:S04]  /*02b0*/  IMAD R17, R19, 0x8, R2 ;  /* 0x0000000813117824 */ /* 0x000fc800078e0202 */
[----:B-1----:R-:W-:Y:S01]  /*02c0*/  IMAD.WIDE R16, R17, 0x8, R6 ;  /* 0x0000000811107825 */ /* 0x002fe200078e0206 */
[----:B--2---:R-:W-:Y:S01]  /*02d0*/  STS.64 [R3], R14 ;  /* 0x0000000e03007388 */ /* 0x004fe20000000a00 */
[----:B------:R-:W-:Y:S06]  /*02e0*/  BAR.SYNC.DEFER_BLOCKING 0x0 ;  /* 0x0000000000007b1d */ /* 0x000fec0000010000 */
[----:B------:R-:W0:Y:S04]  /*02f0*/  LDS.64 R12, [R3] ;  /* 0x00000000030c7984 */ /* 0x000e280000000a00 */
[----:B0-----:R0:W-:Y:S01]  /*0300*/  STG.E.64 desc[UR10][R16.64], R12 ;  /* 0x0000000c10007986 */ /* 0x0011e2000c101b0a */
[----:B------:R-:W-:Y:S06]  /*0310*/  BAR.SYNC.DEFER_BLOCKING 0x0 ;  /* 0x0000000000007b1d */ /* 0x000fec0000010000 */
[----:B------:R-:W2:Y:S01]  /*0320*/  LDG.E.64 R18, desc[UR10][R10.64+0x200000] ;  /* 0x2000000a0a127981 */ /* 0x000ea2000c1e1b00 */
[----:B------:R-:W-:-:S05]  /*0330*/  VIADD R14, R0, 0x40000 ;  /* 0x00040000000e7836 */ /* 0x000fca0000000000 */
[----:B------:R-:W-:-:S04]  /*0340*/  SHF.R.S32.HI R20, RZ, 0x3, R14 ;  /* 0x00000003ff147819 */ /* 0x000fc8000001140e */
[----:B------:R-:W-:-:S05]  /*0350*/  LOP3.LUT R21, R20, UR5, RZ, 0xc0, !PT ;  /* 0x0000000514157c12 */ /* 0x000fca000f8ec0ff */
[----:B------:R-:W-:-:S05]  /*0360*/  IMAD.IADD R20, R20, 0x1, -R21 ;  /* 0x0000000114147824 */ /* 0x000fca00078e0a15 */
[----:B------:R-:W-:-:S04]  /*0370*/  SHF.R.S32.HI R22, RZ, UR6, R20 ;  /* 0x00000006ff167c19 */ /* 0x000fc80008011414 */
[----:B0-----:R-:W-:-:S05]  /*0380*/  SHF.L.U32 R13, R22, UR6, RZ ;  /* 0x00000006160d7c19 */ /* 0x001fca00080006ff */
[----:B------:R-:W-:-:S05]  /*0390*/  IMAD.IADD R13, R20, 0x1, -R13 ;  /* 0x00000001140d7824 */ /* 0x000fca00078e0a0d */
[----:B------:R-:W-:-:S04]  /*03a0*/  SHF.L.U32 R13, R13, UR9, RZ ;  /* 0x000000090d0d7c19 */ /* 0x000fc800080006ff */
[----:B------:R-:W-:-:S05]  /*03b0*/  IADD3 R13, PT, PT, R13, R22, R21 ;  /* 0x000000160d0d7210 */ /* 0x000fca0007ffe015 */
[----:B------:R-:W-:-:S04]  /*03c0*/  IMAD R13, R13, 0x8, R2 ;  /* 0x000000080d0d7824 */ /* 0x000fc800078e0202 */
[----:B------:R-:W-:Y:S01]  /*03d0*/  IMAD.WIDE R16, R13, 0x8, R6 ;  /* 0x000000080d107825 */ /* 0x000fe200078e0206 */
        /* <DEDUP_REMOVED lines=23> */
[----:B------:R-:W-:-:S02]  /*0550*/  VIADD R14, R0, 0xc0000 ;  /* 0x000c0000000e7836 */ /* 0x000fc40000000000 */
[----:B------:R-:W-:Y:S02]  /*0560*/  VIADD R9, R9, 0x4 ;  /* 0x0000000409097836 */ /* 0x000fe40000000000 */
[----:B------:R-:W-:Y:S01]  /*0570*/  VIADD R0, R0, 0x100000 ;  /* 0x0010000000007836 */ /* 0x000fe20000000000 */
[----:B------:R-:W-:Y:S02]  /*0580*/  SHF.R.S32.HI R18, RZ, 0x3, R14 ;  /* 0x00000003ff127819 */ /* 0x000fe4000001140e */
[----:B------:R-:W-:Y:S02]  /*0590*/  ISETP.NE.AND P1, PT, R9, RZ, PT ;  /* 0x000000ff0900720c */ /* 0x000fe40003f25270 */
[----:B------:R-:W-:-:S05]  /*05a0*/  LOP3.LUT R19, R18, UR5, RZ, 0xc0, !PT ;  /* 0x0000000512137c12 */ /* 0x000fca000f8ec0ff */
[----:B------:R-:W-:-:S05]  /*05b0*/  IMAD.IADD R18, R18, 0x1, -R19 ;  /* 0x0000000112127824 */ /* 0x000fca00078e0a13 */
[----:B------:R-:W-:-:S04]  /*05c0*/  SHF.R.S32.HI R20, RZ, UR6, R18 ;  /* 0x00000006ff147c19 */ /* 0x000fc80008011412 */
[----:B0-----:R-:W-:-:S05]  /*05d0*/  SHF.L.U32 R13, R20, UR6, RZ ;  /* 0x00000006140d7c19 */ /* 0x001fca00080006ff */
[----:B------:R-:W-:-:S05]  /*05e0*/  IMAD.IADD R13, R18, 0x1, -R13 ;  /* 0x00000001120d7824 */ /* 0x000fca00078e0a0d */
[----:B------:R-:W-:-:S04]  /*05f0*/  SHF.L.U32 R13, R13, UR9, RZ ;  /* 0x000000090d0d7c19 */ /* 0x000fc800080006ff */
[----:B------:R-:W-:-:S05]  /*0600*/  IADD3 R13, PT, PT, R13, R20, R19 ;  /* 0x000000140d0d7210 */ /* 0x000fca0007ffe013 */
[----:B------:R-:W-:Y:S01]  /*0610*/  IMAD R13, R13, 0x8, R2 ;  /* 0x000000080d0d7824 */ /* 0x000fe200078e0202 */
[----:B--2---:R0:W-:Y:S01]  /*0620*/  STS.64 [R3], R10 ;  /* 0x0000000a03007388 */ /* 0x0041e20000000a00 */
[----:B------:R-:W-:Y:S02]  /*0630*/  BAR.SYNC.DEFER_BLOCKING 0x0 ;  /* 0x0000000000007b1d */ /* 0x000fe40000010000 */
[----:B0-----:R-:W-:-:S04]  /*0640*/  IMAD.WIDE R10, R13, 0x8, R6 ;  /* 0x000000080d0a7825 */ /* 0x001fc800078e0206 */
[----:B------:R-:W0:Y:S04]  /*0650*/  LDS.64 R14, [R3] ;  /* 0x00000000030e7984 */ /* 0x000e280000000a00 */
[----:B0-----:R2:W-:Y:S01]  /*0660*/  STG.E.64 desc[UR10][R10.64], R14 ;  /* 0x0000000e0a007986 */ /* 0x0015e2000c101b0a */
[----:B------:R-:W-:Y:S06]  /*0670*/  BAR.SYNC.DEFER_BLOCKING 0x0 ;  /* 0x0000000000007b1d */ /* 0x000fec0000010000 */
[----:B------:R-:W-:Y:S05]  /*0680*/  @P1 BRA `(.L_x_125) ;  /* 0xfffffff800dc1947 */ /* 0x000fea000383ffff */
.L_x_124:
[----:B----4-:R-:W-:Y:S05]  /*0690*/  @!P0 EXIT ;  /* 0x000000000000894d */ /* 0x010fea0003800000 */
[----:B------:R-:W0:Y:S01]  /*06a0*/  LDC.64 R4, c[0x0][0x380] ;  /* 0x0000e000ff047b82 */ /* 0x000e220000000a00 */
[----:B------:R-:W-:-:S07]  /*06b0*/  IMAD.MOV R12, RZ, RZ, -R8 ;  /* 0x000000ffff0c7224 */ /* 0x000fce00078e0a08 */
[----:B------:R-:W1:Y:S02]  /*06c0*/  LDC.64 R6, c[0x0][0x388] ;  /* 0x0000e200ff067b82 */ /* 0x000e640000000a00 */
.L_x_126:
[----:B0-23--:R-:W-:-:S06]  /*06d0*/  IMAD.WIDE R10, R0, 0x8, R4 ;  /* 0x00000008000a7825 */ /* 0x00dfcc00078e0204 */
[----:B------:R-:W2:Y:S01]  /*06e0*/  LDG.E.64 R10, desc[UR10][R10.64] ;  /* 0x0000000a0a0a7981 */ /* 0x000ea2000c1e1b00 */
[----:B------:R-:W-:Y:S05]  /*06f0*/  WARPSYNC.ALL ;  /* 0x0000000000007948 */ /* 0x000fea0003800000 */
[----:B------:R-:W-:Y:S01]  /*0700*/  SHF.R.S32.HI R13, RZ, 0x3, R0 ;  /* 0x00000003ff0d7819 */ /* 0x000fe20000011400 */
[----:B------:R-:W-:Y:S02]  /*0710*/  VIADD R12, R12, 0x1 ;  /* 0x000000010c0c7836 */ /* 0x000fe40000000000 */
[----:B------:R-:W-:Y:S01]  /*0720*/  VIADD R0, R0, 0x40000 ;  /* 0x0004000000007836 */ /* 0x000fe20000000000 */
[----:B------:R-:W-:-:S02]  /*0730*/  LOP3.LUT R14, R13, UR5, RZ, 0xc0, !PT ;  /* 0x000000050d0e7c12 */ /* 0x000fc4000f8ec0ff */
[----:B------:R-:W-:-:S03]  /*0740*/  ISETP.NE.AND P0, PT, R12, RZ, PT ;  /* 0x000000ff0c00720c */ /* 0x000fc60003f05270 */
[----:B------:R-:W-:-:S05]  /*0750*/  IMAD.IADD R13, R13, 0x1, -R14 ;  /* 0x000000010d0d7824 */ /* 0x000fca00078e0a0e */
[----:B------:R-:W-:-:S04]  /*0760*/  SHF.R.S32.HI R15, RZ, UR6, R13 ;  /* 0x00000006ff0f7c19 */ /* 0x000fc8000801140d */
[----:B------:R-:W-:-:S05]  /*0770*/  SHF.L.U32 R16, R15, UR6, RZ ;  /* 0x000000060f107c19 */ /* 0x000fca00080006ff */
[----:B------:R-:W-:-:S05]  /*0780*/  IMAD.IADD R16, R13, 0x1, -R16 ;  /* 0x000000010d107824 */ /* 0x000fca00078e0a10 */
[----:B------:R-:W-:-:S04]  /*0790*/  SHF.L.U32 R16, R16, UR9, RZ ;  /* 0x0000000910107c19 */ /* 0x000fc800080006ff */
[----:B------:R-:W-:-:S05]  /*07a0*/  IADD3 R15, PT, PT, R16, R15, R14 ;  /* 0x0000000f100f7210 */ /* 0x000fca0007ffe00e */
[----:B------:R-:W-:Y:S01]  /*07b0*/  IMAD R15, R15, 0x8, R2 ;  /* 0x000000080f0f7824 */ /* 0x000fe200078e0202 */
[----:B--2---:R1:W-:Y:S01]  /*07c0*/  STS.64 [R3], R10 ;  /* 0x0000000a03007388 */ /* 0x0043e20000000a00 */
[----:B------:R-:W-:Y:S02]  /*07d0*/  BAR.SYNC.DEFER_BLOCKING 0x0 ;  /* 0x0000000000007b1d */ /* 0x000fe40000010000 */
[----:B-1----:R-:W-:-:S04]  /*07e0*/  IMAD.WIDE R10, R15, 0x8, R6 ;  /* 0x000000080f0a7825 */ /* 0x002fc800078e0206 */
[----:B------:R-:W0:Y:S04]  /*07f0*/  LDS.64 R8, [R3] ;  /* 0x0000000003087984 */ /* 0x000e280000000a00 */
[----:B0-----:R3:W-:Y:S01]  /*0800*/  STG.E.64 desc[UR10][R10.64], R8 ;  /* 0x000000080a007986 */ /* 0x0017e2000c101b0a */
[----:B------:R-:W-:Y:S06]  /*0810*/  BAR.SYNC.DEFER_BLOCKING 0x0 ;  /* 0x0000000000007b1d */ /* 0x000fec0000010000 */
[----:B------:R-:W-:Y:S05]  /*0820*/  @P0 BRA `(.L_x_126) ;  /* 0xfffffffc00a80947 */ /* 0x000fea000383ffff */
[----:B------:R-:W-:Y:S05]  /*0830*/  EXIT ;  /* 0x000000000000794d */ /* 0x000fea0003800000 */
.L_x_127:
        /* <DEDUP_REMOVED lines=12> */
.L_x_370:


//--------------------- .text._Z10uniTwiddlePmS_ssss --------------------------
	.section	.text._Z10uniTwiddlePmS_ssss,"ax",@progbits
	.align	128
        .global         _Z10uniTwiddlePmS_ssss
        .type           _Z10uniTwiddlePmS_ssss,@function
        .size           _Z10uniTwiddlePmS_ssss,(.L_x_371 - _Z10uniTwiddlePmS_ssss)
        .other          _Z10uniTwiddlePmS_ssss,@"STO_CUDA_ENTRY STV_DEFAULT"
_Z10uniTwiddlePmS_ssss:
.text._Z10uniTwiddlePmS_ssss:
[----:B------:R-:W0:Y:S01]  /*0000*/  LDC R1, c[0x0][0x37c] ;  /* 0x0000df00ff017b82 */ /* 0x000e220000000800 */
[----:B------:R-:W1:Y:S01]  /*0010*/  S2R R54, SR_CTAID.X ;  /* 0x0000000000367919 */ /* 0x000e620000002500 */
[----:B0-----:R-:W-:Y:S01]  /*0020*/  VIADD R1, R1, 0xffffff80 ;  /* 0xffffff8001017836 */ /* 0x001fe20000000000 */
[----:B------:R-:W1:Y:S02]  /*0030*/  S2R R57, SR_TID.X ;  /* 0x0000000000397919 */ /* 0x000e640000002100 */
[----:B-1----:R-:W-:-:S05]  /*0040*/  IMAD R54, R54, 0x200, R57 ;  /* 0x0000020036367824 */ /* 0x002fca00078e0239 */
[----:B------:R-:W-:-:S13]  /*0050*/  ISETP.GT.AND P0, PT, R54, 0xffffff, PT ;  /* 0x00ffffff3600780c */ /* 0x000fda0003f04270 */
[----:B------:R-:W-:Y:S05]  /*0060*/  @P0 EXIT ;  /* 0x000000000000094d */ /* 0x000fea0003800000 */
[----:B------:R-:W0:Y:S01]  /*0070*/  S2UR UR5, SR_CgaCtaId ;  /* 0x00000000000579c3 */ /* 0x000e220000008800 */
[----:B------:R-:W-:Y:S01]  /*0080*/  UMOV UR4, 0x400 ;  /* 0x0000040000047882 */ /* 0x000fe20000000000 */
[----:B------:R-:W-:Y:S01]  /*0090*/  IMAD.MOV.U32 R53, RZ, RZ, RZ ;  /* 0x000000ffff357224 */ /* 0x000fe200078e00ff */
[----:B------:R-:W1:Y:S01]  /*00a0*/  LDCU.64 UR6, c[0x0][0x358] ;  /* 0x00006b00ff0677ac */ /* 0x000e620008000a00 */
[----:B------:R-:W-:Y:S01]  /*00b0*/  VIADD R0, R1, 0x40 ;  /* 0x0000004001007836 */ /* 0x000fe20000000000 */
[----:B0-----:R-:W-:-:S06]  /*00c0*/  ULEA UR4, UR5, UR4, 0x18 ;  /* 0x0000000405047291 */ /* 0x001fcc000f8ec0ff */
[----:B-1----:R-:W-:-:S07]  /*00d0*/  LEA R57, R57, UR4, 0x6 ;  /* 0x0000000439397c11 */ /* 0x002fce000f8e30ff */
.L_x_365:
[----:B0-----:R-:W0:Y:S01]  /*00e0*/  LDC.64 R2, c[0x0][0x380] ;  /* 0x0000e000ff027b82 */ /* 0x001e220000000a00 */
[----:B------:R-:W-:-:S05]  /*00f0*/  IMAD.SHL.U32 R4, R54, 0x40, RZ ;  /* 0x0000004036047824 */ /* 0x000fca00078e00ff */
[----:B0-----:R-:W-:-:S04]  /*0100*/  IADD3 R20, P0, PT, R4, R2, RZ ;  /* 0x0000000204147210 */ /* 0x001fc80007f1e0ff */
[----:B------:R-:W-:-:S05]  /*0110*/  LEA.HI.X.SX32 R21, R4, R3, 0x1, P0 ;  /* 0x0000000304157211 */ /* 0x000fca00000f0eff */
        /* <DEDUP_REMOVED lines=8> */
[----:B------:R-:W-:Y:S05]  /*01a0*/  WARPSYNC.ALL ;  /* 0x0000000000007948 */ /* 0x000fea0003800000 */
[----:B--2---:R0:W-:Y:S04]  /*01b0*/  STS.128 [R57], R4 ;  /* 0x0000000439007388 */ /* 0x0041e80000000c00 */
[----:B---3--:R1:W-:Y:S04]  /*01c0*/  STS.128 [R57+0x10], R8 ;  /* 0x0000100839007388 */ /* 0x0083e80000000c00 */
[----:B----4-:R1:W-:Y:S04]  /*01d0*/  STS.128 [R57+0x20], R12 ;  /* 0x0000200c39007388 */ /* 0x0103e80000000c00 */
[----:B-----5:R1:W-:Y:S01]  /*01e0*/  STS.128 [R57+0x30], R16 ;  /* 0x0000301039007388 */ /* 0x0203e20000000c00 */
[----:B------:R-:W0:Y:S01]  /*01f0*/  LDCU.U16 UR4, c[0x0][0x392] ;  /* 0x00007240ff0477ac */ /* 0x000e220008000400 */
[----:B------:R-:W-:Y:S01]  /*0200*/  IMAD.MOV.U32 R56, RZ, RZ, -0x1 ;  /* 0xffffffffff387424 */ /* 0x000fe200078e00ff */
[----:B------:R-:W-:Y:S06]  /*0210*/  BAR.SYNC.DEFER_BLOCKING 0x0 ;  /* 0x0000000000007b1d */ /* 0x000fec0000010000 */
[----:B------:R-:W2:Y:S01]  /*0220*/  LDCU.U16 UR5, c[0x0][0x396] ;  /* 0x000072c0ff0577ac */ /* 0x000ea20008000400 */
[----:B0-----:R-:W-:-:S04]  /*0230*/  SHF.L.U32 R5, R56, UR4, RZ ;  /* 0x0000000438057c19 */ /* 0x001fc800080006ff */
[----:B------:R-:W-:-:S04]  /*0240*/  LOP3.LUT R5, R54, R5, RZ, 0x30, !PT ;  /* 0x0000000536057212 */ /* 0x000fc800078e30ff */
[----:B--2---:R-:W-:-:S04]  /*0250*/  SHF.R.U32.HI R4, RZ, UR5, R5 ;  /* 0x00000005ff047c19 */ /* 0x004fc80008011605 */
[----:B------:R-:W-:-:S05]  /*0260*/  SHF.L.U32 R6, R4, UR5, RZ ;  /* 0x0000000504067c19 */ /* 0x000fca00080006ff */
[----:B------:R-:W-:-:S04]  /*0270*/  IMAD.IADD R5, R5, 0x1, -R6 ;  /* 0x0000000105057824 */ /* 0x000fc800078e0a06 */
[----:B------:R-:W-:-:S05]  /*0280*/  IMAD R5, R4, R5, RZ ;  /* 0x0000000504057224 */ /* 0x000fca00078e02ff */
[----:B------:R-:W-:-:S13]  /*0290*/  ISETP.GE.AND P0, PT, R5, 0x1, PT ;  /* 0x000000010500780c */ /* 0x000fda0003f06270 */
[----:B-1----:R-:W-:Y:S05]  /*02a0*/  @!P0 BRA `(.L_x_128) ;  /* 0x000001f800f08947 */ /* 0x002fea0003800000 */
[----:B------:R-:W0:Y:S01]  /*02b0*/  LDCU UR4, c[0x0][0x390] ;  /* 0x00007200ff0477ac */ /* 0x000e220008000800 */
[----:B------:R-:W-:Y:S01]  /*02c0*/  BSSY.RECONVERGENT B0, `(.L_x_129) ;  /* 0x0001fa6000007945 */ /* 0x000fe20003800200 */
[----:B0-----:R-:W-:-:S06]  /*02d0*/  ULOP3.LUT UR4, UR4, 0xffff, URZ, 0xc0, !UPT ;  /* 0x0000ffff04047892 */ /* 0x001fcc000f8ec0ff */
[----:B------:R-:W-:-:S04]  /*02e0*/  SHF.L.U32 R25, R5, UR4, RZ ;  /* 0x0000000405197c19 */ /* 0x000fc800080006ff */
[----:B------:R-:W-:-:S13]  /*02f0*/  ISETP.GE.AND P0, PT, R25, 0x1, PT ;  /* 0x000000011900780c */ /* 0x000fda0003f06270 */
[----:B------:R-:W-:Y:S05]  /*0300*/  @!P0 BRA `(.L_x_130) ;  /* 0x000001f800848947 */ /* 0x000fea0003800000 */
[C---:B------:R-:W-:Y:S01]  /*0310*/  ISETP.GE.U32.AND P0, PT, R25.reuse, 0x900000, PT ;  /* 0x009000001900780c */ /* 0x040fe20003f06070 */
[----:B------:R-:W-:Y:S01]  /*0320*/  BSSY.RECONVERGENT B1, `(.L_x_131) ;  /* 0x000025c000017945 */ /* 0x000fe20003800200 */
[----:B------:R-:W-:Y:S02]  /*0330*/  SHF.R.U32.HI R24, RZ, 0x14, R25 ;  /* 0x00000014ff187819 */ /* 0x000fe40000011619 */
[----:B------:R-:W-:-:S09]  /*0340*/  LOP3.LUT R58, R25, 0xfffff, RZ, 0xc0, !PT ;  /* 0x000fffff193a7812 */ /* 0x000fd200078ec0ff */
[----:B------:R-:W-:Y:S05]  /*0350*/  @!P0 BRA `(.L_x_132) ;  /* 0x0000000c007c8947 */ /* 0x000fea0003800000 */
[----:B------:R-:W0:Y:S01]  /*0360*/  LDS.128 R4, [R57] ;  /* 0x0000000039047984 */ /* 0x000e220000000c00 */
[----:B------:R-:W-:Y:S03]  /*0370*/  BSSY.RECONVERGENT B2, `(.L_x_133) ;  /* 0x00000cb000027945 */ /* 0x000fe60003800200 */
[----:B------:R-:W1:Y:S01]  /*0380*/  LDS.128 R8, [R57+0x10] ;  /* 0x0000100039087984 */ /* 0x000e620000000c00 */
[----:B0-----:R-:W-:Y:S02]  /*0390*/  ISETP.NE.U32.AND P0, PT, R4, RZ, PT ;  /* 0x000000ff0400720c */ /* 0x001fe40003f05070 */
[----:B------:R-:W-:Y:S02]  /*03a0*/  IADD3 R21, P6, PT, RZ, -R4, RZ ;  /* 0x80000004ff157210 */ /* 0x000fe40007fde0ff */
[C---:B------:R-:W-:Y:S02]  /*03b0*/  ISETP.NE.AND.EX P0, PT, R5.reuse, RZ, PT, P0 ;  /* 0x000000ff0500720c */ /* 0x040fe40003f05300 */
[----:B------:R-:W-:-:S02]  /*03c0*/  IADD3.X R20, PT, PT, ~R5, -0x7ffffffc, RZ, P6, !PT ;  /* 0x8000000405147810 */ /* 0x000fc400037fe5ff */
[----:B------:R-:W-:Y:S02]  /*03d0*/  SEL R13, RZ, 0x1, !P0 ;  /* 0x00000001ff0d7807 */ /* 0x000fe40004000000 */
[----:B------:R-:W-:Y:S02]  /*03e0*/  SEL R21, R21, RZ, P0 ;  /* 0x000000ff15157207 */ /* 0x000fe40000000000 */
[----:B------:R-:W-:Y:S02]  /*03f0*/  IADD3 R18, P1, PT, R13, R6, RZ ;  /* 0x000000060d127210 */ /* 0x000fe40007f3e0ff */
[----:B------:R-:W0:Y:S01]  /*0400*/  LDS.128 R12, [R57+0x20] ;  /* 0x00002000390c7984 */ /* 0x000e220000000c00 */
[----:B------:R-:W-:Y:S01]  /*0410*/  SEL R20, R20, RZ, P0 ;  /* 0x000000ff14147207 */ /* 0x000fe20000000000 */
[----:B------:R-:W-:Y:S02]  /*0420*/  IMAD.MOV.U32 R16, RZ, RZ, R21 ;  /* 0x000000ffff107224 */ /* 0x000fe400078e0015 */
[----:B------:R-:W-:Y:S01]  /*0430*/  IMAD.X R19, RZ, RZ, R7, P1 ;  /* 0x000000ffff137224 */ /* 0x000fe200008e0607 */
[----:B------:R-:W-:Y:S01]  /*0440*/  ISETP.NE.U32.AND P1, PT, R18, RZ, PT ;  /* 0x000000ff1200720c */ /* 0x000fe20003f25070 */
[----:B------:R-:W-:Y:S01]  /*0450*/  IMAD.MOV.U32 R17, RZ, RZ, R20 ;  /* 0x000000ffff117224 */ /* 0x000fe200078e0014 */
[----:B------:R-:W-:-:S02]  /*0460*/  IADD3 R18, P6, PT, RZ, -R18, RZ ;  /* 0x80000012ff127210 */ /* 0x000fc40007fde0ff */
[C---:B------:R-:W-:Y:S02]  /*0470*/  ISETP.NE.AND.EX P1, PT, R19.reuse, RZ, PT, P1 ;  /* 0x000000ff1300720c */ /* 0x040fe40003f25310 */
[----:B------:R-:W-:Y:S02]  /*0480*/  IADD3.X R19, PT, PT, ~R19, -0x7ffffffc, RZ, P6, !PT ;  /* 0x8000000413137810 */ /* 0x000fe400037fe5ff */
[----:B------:R-:W-:Y:S02]  /*0490*/  SEL R7, RZ, 0x1, !P1 ;  /* 0x00000001ff077807 */ /* 0x000fe40004800000 */
[----:B------:R-:W-:Y:S02]  /*04a0*/  SEL R18, R18, RZ, P1 ;  /* 0x000000ff12127207 */ /* 0x000fe40000800000 */
[----:B-1----:R-:W-:Y:S02]  /*04b0*/  IADD3 R28, P2, PT, R8, R7, RZ ;  /* 0x00000007081c7210 */ /* 0x002fe40007f5e0ff */
[----:B------:R-:W-:-:S02]  /*04c0*/  SEL R19, R19, RZ, P1 ;  /* 0x000000ff13137207 */ /* 0x000fc40000800000 */
[----:B------:R-:W-:Y:S01]  /*04d0*/  ISETP.NE.U32.AND P3, PT, R28, RZ, PT ;  /* 0x000000ff1c00720c */ /* 0x000fe20003f65070 */
[----:B------:R-:W-:Y:S02]  /*04e0*/  IMAD.X R29, RZ, RZ, R9, P2 ;  /* 0x000000ffff1d7224 */ /* 0x000fe400010e0609 */
[----:B------:R-:W-:Y:S03]  /*04f0*/  STL.128 [R1], R16 ;  /* 0x0000001001007387 */ /* 0x000fe60000100c00 */
[----:B------:R-:W-:-:S04]  /*0500*/  ISETP.NE.AND.EX P3, PT, R29, RZ, PT, P3 ;  /* 0x000000ff1d00720c */ /* 0x000fc80003f65330 */
[----:B------:R-:W-:-:S04]  /*0510*/  SEL R7, RZ, 0x1, !P3 ;  /* 0x00000001ff077807 */ /* 0x000fc80005800000 */
[----:B------:R-:W-:-:S05]  /*0520*/  IADD3 R6, P2, PT, R7, R10, RZ ;  /* 0x0000000a07067210 */ /* 0x000fca0007f5e0ff */
[----:B------:R-:W-:Y:S01]  /*0530*/  IMAD.X R27, RZ, RZ, R11, P2 ;  /* 0x000000ffff1b7224 */ /* 0x000fe200010e060b */
[----:B------:R-:W-:Y:S01]  /*0540*/  ISETP.NE.U32.AND P2, PT, R6, RZ, PT ;  /* 0x000000ff0600720c */ /* 0x000fe20003f45070 */
[----:B------:R-:W1:Y:S01]  /*0550*/  LDS.128 R8, [R57+0x30] ;  /* 0x0000300039087984 */ /* 0x000e620000000c00 */
[----:B------:R-:W-:Y:S02]  /*0560*/  IADD3 R6, P1, PT, RZ, -R6, RZ ;  /* 0x80000006ff067210 */ /* 0x000fe40007f3e0ff */
[----:B------:R-:W-:-:S04]  /*0570*/  ISETP.NE.AND.EX P2, PT, R27, RZ, PT, P2 ;  /* 0x000000ff1b00720c */ /* 0x000fc80003f45320 */
[----:B------:R-:W-:Y:S02]  /*0580*/  SEL R23, RZ, 0x1, !P2 ;  /* 0x00000001ff177807 */ /* 0x000fe40005000000 */
[----:B------:R-:W-:Y:S02]  /*0590*/  SEL R6, R6, RZ, P2 ;  /* 0x000000ff06067207 */ /* 0x000fe40001000000 */
[----:B0-----:R-:W-:-:S05]  /*05a0*/  IADD3 R23, P4, PT, R12, R23, RZ ;  /* 0x000000170c177210 */ /* 0x001fca0007f9e0ff */
[----:B------:R-:W-:Y:S01]  /*05b0*/  IMAD.X R26, RZ, RZ, R13, P4 ;  /* 0x000000ffff1a7224 */ /* 0x000fe200020e060d */
[----:B------:R-:W-:-:S04]  /*05c0*/  ISETP.NE.U32.AND P4, PT, R23, RZ, PT ;  /* 0x000000ff1700720c */ /* 0x000fc80003f85070 */
[----:B------:R-:W-:-:S04]  /*05d0*/  ISETP.NE.AND.EX P4, PT, R26, RZ, PT, P4 ;  /* 0x000000ff1a00720c */ /* 0x000fc80003f85340 */
[----:B------:R-:W-:-:S04]  /*05e0*/  SEL R7, RZ, 0x1, !P4 ;  /* 0x00000001ff077807 */ /* 0x000fc80006000000 */
[----:B------:R-:W-:Y:S02]  /*05f0*/  IADD3 R12, P5, PT, R7, R14, RZ ;  /* 0x0000000e070c7210 */ /* 0x000fe40007fbe0ff */
[----:B------:R-:W-:-:S03]  /*0600*/  IADD3.X R7, PT, PT, ~R27, -0x7ffffffc, RZ, P1, !PT ;  /* 0x800000041b077810 */ /* 0x000fc60000ffe5ff */
[----:B------:R-:W-:Y:S01]  /*0610*/  IMAD.X R15, RZ, RZ, R15, P5 ;  /* 0x000000ffff0f7224 */ /* 0x000fe200028e060f */
[----:B------:R-:W-:Y:S02]  /*0620*/  ISETP.NE.U32.AND P5, PT, R12, RZ, PT ;  /* 0x000000ff0c00720c */ /* 0x000fe40003fa5070 */
[----:B------:R-:W-:Y:S02]  /*0630*/  SEL R7, R7, RZ, P2 ;  /* 0x000000ff07077207 */ /* 0x000fe40001000000 */
[----:B------:R-:W-:-:S04]  /*0640*/  ISETP.NE.AND.EX P5, PT, R15, RZ, PT, P5 ;  /* 0x000000ff0f00720c */ /* 0x000fc80003fa5350 */
[----:B------:R-:W-:-:S04]  /*0650*/  SEL R13, RZ, 0x1, !P5 ;  /* 0x00000001ff0d7807 */ /* 0x000fc80006800000 */
[----:B-1----:R-:W-:Y:S02]  /*0660*/  IADD3 R13, P0, PT, R8, R13, RZ ;  /* 0x0000000d080d7210 */ /* 0x002fe40007f1e0ff */
[----:B------:R-:W-:-:S03]  /*0670*/  IADD3 R8, P1, PT, RZ, -R23, RZ ;  /* 0x80000017ff087210 */ /* 0x000fc60007f3e0ff */
[----:B------:R-:W-:Y:S01]  /*0680*/  IMAD.X R22, RZ, RZ, R9, P0 ;  /* 0x000000ffff167224 */ /* 0x000fe200000e0609 */
[----:B------:R-:W-:Y:S02]  /*0690*/  IADD3 R4, P0, PT, RZ, -R28, RZ ;  /* 0x8000001cff047210 */ /* 0x000fe40007f1e0ff */
[----:B------:R-:W-:Y:S02]  /*06a0*/  SEL R8, R8, RZ, P4 ;  /* 0x000000ff08087207 */ /* 0x000fe40002000000 */
[----:B------:R-:W-:Y:S02]  /*06b0*/  IADD3.X R5, PT, PT, ~R29, -0x7ffffffc, RZ, P0, !PT ;  /* 0x800000041d057810 */ /* 0x000fe400007fe5ff */
[----:B------:R-:W-:Y:S02]  /*06c0*/  ISETP.NE.U32.AND P0, PT, R13, RZ, PT ;  /* 0x000000ff0d00720c */ /* 0x000fe40003f05070 */
[----:B------:R-:W-:Y:S02]  /*06d0*/  SEL R4, R4, RZ, P3 ;  /* 0x000000ff04047207 */ /* 0x000fe40001800000 */
[----:B------:R-:W-:-:S02]  /*06e0*/  ISETP.NE.AND.EX P0, PT, R22, RZ, PT, P0 ;  /* 0x000000ff1600720c */ /* 0x000fc40003f05300 */
[----:B------:R-:W-:Y:S02]  /*06f0*/  SEL R5, R5, RZ, P3 ;  /* 0x000000ff05057207 */ /* 0x000fe40001800000 */
[----:B------:R-:W-:-:S03]  /*0700*/  SEL R9, RZ, 0x1, !P0 ;  /* 0x00000001ff097807 */ /* 0x000fc60004000000 */
[----:B------:R0:W-:Y:S01]  /*0710*/  STL.128 [R1+0x10], R4 ;  /* 0x0000100401007387 */ /* 0x0001e20000100c00 */
[----:B------:R-:W-:Y:S02]  /*0720*/  IADD3 R14, P2, PT, R9, R10, RZ ;  /* 0x0000000a090e7210 */ /* 0x000fe40007f5e0ff */
[----:B------:R-:W-:Y:S02]  /*0730*/  IADD3.X R9, PT, PT, ~R26, -0x7ffffffc, RZ, P1, !PT ;  /* 0x800000041a097810 */ /* 0x000fe40000ffe5ff */
[----:B------:R-:W-:Y:S01]  /*0740*/  IADD3 R10, P1, PT, RZ, -R12, RZ ;  /* 0x8000000cff0a7210 */ /* 0x000fe20007f3e0ff */
[----:B------:R-:W-:Y:S01]  /*0750*/  IMAD.X R12, RZ, RZ, R11, P2 ;  /* 0x000000ffff0c7224 */ /* 0x000fe200010e060b */
[----:B------:R-:W-:Y:S02]  /*0760*/  IADD3 R13, P2, PT, RZ, -R13, RZ ;  /* 0x8000000dff0d7210 */ /* 0x000fe40007f5e0ff */
[----:B------:R-:W-:Y:S02]  /*0770*/  IADD3.X R11, PT, PT, ~R15, -0x7ffffffc, RZ, P1, !PT ;  /* 0x800000040f0b7810 */ /* 0x000fe40000ffe5ff */
[----:B------:R-:W-:-:S02]  /*0780*/  ISETP.NE.U32.AND P1, PT, R14, RZ, PT ;  /* 0x000000ff0e00720c */ /* 0x000fc40003f25070 */
[----:B------:R-:W-:Y:S02]  /*0790*/  IADD3 R14, P3, PT, RZ, -R14, RZ ;  /* 0x8000000eff0e7210 */ /* 0x000fe40007f7e0ff */
[----:B------:R-:W-:Y:S02]  /*07a0*/  IADD3.X R22, PT, PT, ~R22, -0x7ffffffc, RZ, P2, !PT ;  /* 0x8000000416167810 */ /* 0x000fe400017fe5ff */
[C---:B------:R-:W-:Y:S02]  /*07b0*/  ISETP.NE.AND.EX P1, PT, R12.reuse, RZ, PT, P1 ;  /* 0x000000ff0c00720c */ /* 0x040fe40003f25310 */
[----:B------:R-:W-:Y:S02]  /*07c0*/  IADD3.X R15, PT, PT, ~R12, -0x7ffffffc, RZ, P3, !PT ;  /* 0x800000040c0f7810 */ /* 0x000fe40001ffe5ff */
[----:B------:R-:W-:Y:S02]  /*07d0*/  SEL R12, R13, RZ, P0 ;  /* 0x000000ff0d0c7207 */ /* 0x000fe40000000000 */
[----:B------:R-:W-:-:S02]  /*07e0*/  SEL R9, R9, RZ, P4 ;  /* 0x000000ff09097207 */ /* 0x000fc40002000000 */
[----:B------:R-:W-:Y:S02]  /*07f0*/  SEL R10, R10, RZ, P5 ;  /* 0x000000ff0a0a7207 */ /* 0x000fe40002800000 */
[----:B------:R-:W-:Y:S02]  /*0800*/  SEL R11, R11, RZ, P5 ;  /* 0x000000ff0b0b7207 */ /* 0x000fe40002800000 */
[----:B------:R-:W-:Y:S02]  /*0810*/  SEL R13, R22, RZ, P0 ;  /* 0x000000ff160d7207 */ /* 0x000fe40000000000 */
[----:B------:R-:W-:Y:S01]  /*0820*/  SEL R14, R14, RZ, P1 ;  /* 0x000000ff0e0e7207 */ /* 0x000fe20000800000 */
[----:B------:R0:W-:Y:S01]  /*0830*/  STL.128 [R1+0x20], R8 ;  /* 0x0000200801007387 */ /* 0x0001e20000100c00 */
[----:B------:R-:W-:-:S05]  /*0840*/  SEL R15, R15, RZ, P1 ;  /* 0x000000ff0f0f7207 */ /* 0x000fca0000800000 */
[----:B------:R0:W-:Y:S01]  /*0850*/  STL.128 [R1+0x30], R12 ;  /* 0x0000300c01007387 */ /* 0x0001e20000100c00 */
[----:B------:R-:W-:Y:S05]  /*0860*/  @!P1 BRA `(.L_x_134) ;  /* 0x0000000400ec9947 */ /* 0x000fea0003800000 */
        /* <DEDUP_REMOVED lines=8> */
[----:B------:R-:W-:Y:S02]  /*08f0*/  PLOP3.LUT P0, PT, PT, PT, PT, 0x8, 0x80 ;  /* 0x000000000080781c */ /* 0x000fe40003f0e170 */
[----:B------:R-:W-:Y:S01]  /*0900*/  PRMT R16, RZ, 0x7610, R16 ;  /* 0x00007610ff107816 */ /* 0x000fe20000000010 */
        /* <DEDUP_REMOVED lines=64> */
[----:B0-----:R-:W-:Y:S02]  /*0d10*/  CS2R R12, SRZ ;  /* 0x00000000000c7805 */ /* 0x001fe4000001ff00 */
        /* <DEDUP_REMOVED lines=16> */
.L_x_136:
[----:B------:R-:W-:Y:S05]  /*0e20*/  BSYNC.RELIABLE B3 ;  /* 0x0000000000037941 */ /* 0x000fea0003800100 */
.L_x_135:
[----:B------:R-:W-:Y:S01]  /*0e30*/  ISETP.GE.U32.AND P6, PT, R21, -0x1, PT ;  /* 0xffffffff1500780c */ /* 0x000fe20003fc6070 */
[----:B------:R-:W-:Y:S03]  /*0e40*/  BSSY.RECONVERGENT B3, `(.L_x_137) ;  /* 0x0000013000037945 */ /* 0x000fe60003800200 */
[----:B------:R-:W-:-:S13]  /*0e50*/  ISETP.GE.U32.AND.EX P6, PT, R20, -0x7ffffffd, PT, P6 ;  /* 0x800000031400780c */ /* 0x000fda0003fc6160 */
[----:B------:R-:W-:Y:S05]  /*0e60*/  @!P6 BRA `(.L_x_138) ;  /* 0x000000000040e947 */ /* 0x000fea0003800000 */
[----:B0-----:R-:W-:-:S05]  /*0e70*/  VIADD R4, R16, 0xffffffff ;  /* 0xffffffff10047836 */ /* 0x001fca0000000000 */
        /* <DEDUP_REMOVED lines=15> */
.L_x_138:
[----:B------:R-:W-:Y:S05]  /*0f70*/  BSYNC.RECONVERGENT B3 ;  /* 0x0000000000037941 */ /* 0x000fea0003800200 */
.L_x_137:
[----:B------:R-:W-:-:S05]  /*0f80*/  LOP3.LUT R16, R16, 0xffff, RZ, 0xc0, !PT ;  /* 0x0000ffff10107812 */ /* 0x000fca00078ec0ff */
[----:B------:R-:W-:-:S05]  /*0f90*/  IMAD R23, R16, 0x8, R1 ;  /* 0x0000000810177824 */ /* 0x000fca00078e0201 */
[----:B0-----:R-:W2:Y:S02]  /*0fa0*/  LDL.64 R4, [R23] ;  /* 0x0000000017047983 */ /* 0x001ea40000100a00 */
[----:B--2---:R-:W-:-:S05]  /*0fb0*/  IADD3 R20, P0, PT, R4, 0x1, RZ ;  /* 0x0000000104147810 */ /* 0x004fca0007f1e0ff */
[----:B------:R-:W-:-:S05]  /*0fc0*/  IMAD.X R21, RZ, RZ, R5, P0 ;  /* 0x000000ffff157224 */ /* 0x000fca00000e0605 */
[----:B------:R2:W-:Y:S04]  /*0fd0*/  STL.64 [R23], R20 ;  /* 0x0000001417007387 */ /* 0x0005e80000100a00 */
[----:B------:R2:W5:Y:S04]  /*0fe0*/  LDL.128 R16, [R1] ;  /* 0x0000000001107983 */ /* 0x0005680000100c00 */
[----:B------:R2:W5:Y:S04]  /*0ff0*/  LDL.128 R4, [R1+0x10] ;  /* 0x0000100001047983 */ /* 0x0005680000100c00 */
[----:B------:R2:W5:Y:S04]  /*1000*/  LDL.128 R8, [R1+0x20] ;  /* 0x0000200001087983 */ /* 0x0005680000100c00 */
[----:B------:R2:W5:Y:S02]  /*1010*/  LDL.128 R12, [R1+0x30] ;  /* 0x00003000010c7983 */ /* 0x0005640000100c00 */
.L_x_134:
[----:B------:R-:W-:Y:S05]  /*1020*/  BSYNC.RECONVERGENT B2 ;  /* 0x0000000000027941 */ /* 0x000fea0003800200 */
.L_x_133:
[----:B-----5:R0:W-:Y:S04]  /*1030*/  STS.128 [R57], R16 ;  /* 0x0000001039007388 */ /* 0x0201e80000000c00 */
[----:B------:R0:W-:Y:S04]  /*1040*/  STS.128 [R57+0x10], R4 ;  /* 0x0000100439007388 */ /* 0x0001e80000000c00 */
[----:B------:R0:W-:Y:S04]  /*1050*/  STS.128 [R57+0x20], R8 ;  /* 0x0000200839007388 */ /* 0x0001e80000000c00 */
[----:B------:R0:W-:Y:S01]  /*1060*/  STS.128 [R57+0x30], R12 ;  /* 0x0000300c39007388 */ /* 0x0001e20000000c00 */
[----:B------:R-:W-:Y:S05]  /*1070*/  BRA `(.L_x_140) ;  /* 0x0000001800187947 */ /* 0x000fea0003800000 */
.L_x_139:
[----:B------:R-:W-:-:S07]  /*1080*/  PRMT R0, RZ, 0x7610, R0 ;  /* 0x00007610ff007816 */ /* 0x000fce0000000000 */
.L_x_141:
[C---:B0-----:R-:W-:Y:S01]  /*1090*/  LOP3.LUT R2, R0.reuse, 0xffff, RZ, 0xc0, !PT ;  /* 0x0000ffff00027812 */ /* 0x041fe200078ec0ff */
[----:B------:R-:W-:-:S04]  /*10a0*/  VIADD R0, R0, 0x10 ;  /* 0x0000001000007836 */ /* 0x000fc80000000000 */
[----:B------:R-:W-:-:S05]  /*10b0*/  IMAD R2, R2, 0x8, R1 ;  /* 0x0000000802027824 */ /* 0x000fca00078e0201 */
        /* <DEDUP_REMOVED lines=9> */
.L_x_132:
[----:B------:R-:W-:-:S05]  /*1150*/  VIADD R4, R24, 0xfffffff7 ;  /* 0xfffffff718047836 */ /* 0x000fca0000000000 */
[----:B------:R-:W-:-:S04]  /*1160*/  LOP3.LUT R4, R4, 0xffff, RZ, 0xc0, !PT ;  /* 0x0000ffff04047812 */ /* 0x000fc800078ec0ff */
[----:B------:R-:W-:-:S13]  /*1170*/  ISETP.GE.U32.AND P0, PT, R4, 0xfff8, PT ;  /* 0x0000fff80400780c */ /* 0x000fda0003f06070 */
[----:B------:R-:W-:Y:S05]  /*1180*/  @!P0 BRA `(.L_x_140) ;  /* 0x0000001400d48947 */ /* 0x000fea0003800000 */
[----:B------:R-:W-:Y:S01]  /*1190*/  ISETP.GE.U32.AND P0, PT, R25, 0x100000, PT ;  /* 0x001000001900780c */ /* 0x000fe20003f06070 */
[----:B------:R-:W-:Y:S01]  /*11a0*/  BSSY.RECONVERGENT B2, `(.L_x_142) ;  /* 0x0000032000027945 */ /* 0x000fe20003800200 */
[----:B------:R-:W-:Y:S02]  /*11b0*/  CS2R R26, SRZ ;  /* 0x00000000001a7805 */ /* 0x000fe4000001ff00 */
[----:B------:R-:W-:Y:S02]  /*11c0*/  CS2R R28, SRZ ;  /* 0x00000000001c7805 */ /* 0x000fe4000001ff00 */
[----:B------:R-:W-:Y:S02]  /*11d0*/  CS2R R30, SRZ ;  /* 0x00000000001e7805 */ /* 0x000fe4000001ff00 */
[----:B------:R-:W-:Y:S02]  /*11e0*/  CS2R R20, SRZ ;  /* 0x0000000000147805 */ /* 0x000fe4000001ff00 */
[----:B------:R-:W-:-:S02]  /*11f0*/  CS2R R18, SRZ ;  /* 0x0000000000127805 */ /* 0x000fc4000001ff00 */
[----:B------:R-:W-:Y:S02]  /*1200*/  CS2R R22, SRZ ;  /* 0x0000000000167805 */ /* 0x000fe4000001ff00 */
[----:B------:R-:W-:Y:S02]  /*1210*/  CS2R R4, SRZ ;  /* 0x0000000000047805 */ /* 0x000fe4000001ff00 */
[----:B------:R-:W-:Y:S01]  /*1220*/  CS2R R16, SRZ ;  /* 0x0000000000107805 */ /* 0x000fe2000001ff00 */
[----:B------:R-:W-:Y:S06]  /*1230*/  @!P0 BRA `(.L_x_143) ;  /* 0x0000000000a08947 */ /* 0x000fec0003800000 */
[C---:B------:R-:W-:Y:S02]  /*1240*/  IADD3 R6, PT, PT, -R24.reuse, 0x8, RZ ;  /* 0x0000000818067810 */ /* 0x040fe40007ffe1ff */
[----:B------:R-:W-:-:S03]  /*1250*/  ISETP.NE.AND P0, PT, R24, 0x1, PT ;  /* 0x000000011800780c */ /* 0x000fc60003f05270 */
[----:B------:R-:W-:-:S05]  /*1260*/  IMAD.SHL.U32 R6, R6, 0x8, RZ ;  /* 0x0000000806067824 */ /* 0x000fca00078e00ff */
[----:B------:R-:W-:-:S05]  /*1270*/  LOP3.LUT R6, R6, 0x7fff8, RZ, 0xc0, !PT ;  /* 0x0007fff806067812 */ /* 0x000fca00078ec0ff */
[----:B------:R-:W-:-:S05]  /*1280*/  IMAD.IADD R6, R57, 0x1, R6 ;  /* 0x0000000139067824 */ /* 0x000fca00078e0206 */
[----:B------:R0:W1:Y:S01]  /*1290*/  LDS.64 R16, [R6] ;  /* 0x0000000006107984 */ /* 0x0000620000000a00 */
[----:B------:R-:W-:Y:S05]  /*12a0*/  @!P0 BRA `(.L_x_143) ;  /* 0x0000000000848947 */ /* 0x000fea0003800000 */
[----:B------:R2:W3:Y:S01]  /*12b0*/  LDS.64 R4, [R6+0x8] ;  /* 0x0000080006047984 */ /* 0x0004e20000000a00 */
[----:B------:R-:W-:Y:S02]  /*12c0*/  ISETP.NE.AND P0, PT, R24, 0x2, PT ;  /* 0x000000021800780c */ /* 0x000fe40003f05270 */
[----:B------:R-:W-:Y:S02]  /*12d0*/  CS2R R28, SRZ ;  /* 0x00000000001c7805 */ /* 0x000fe4000001ff00 */
[----:B------:R-:W-:Y:S02]  /*12e0*/  CS2R R30, SRZ ;  /* 0x00000000001e7805 */ /* 0x000fe4000001ff00 */
[----:B------:R-:W-:Y:S02]  /*12f0*/  CS2R R20, SRZ ;  /* 0x0000000000147805 */ /* 0x000fe4000001ff00 */
[----:B------:R-:W-:Y:S02]  /*1300*/  CS2R R18, SRZ ;  /* 0x0000000000127805 */ /* 0x000fe4000001ff00 */
[----:B------:R-:W-:-:S03]  /*1310*/  CS2R R22, SRZ ;  /* 0x0000000000167805 */ /* 0x000fc6000001ff00 */
[----:B--2---:R-:W-:Y:S05]  /*1320*/  @!P0 BRA `(.L_x_143) ;  /* 0x0000000000648947 */ /* 0x004fea0003800000 */
[----:B------:R2:W4:Y:S01]  /*1330*/  LDS.64 R22, [R6+0x10] ;  /* 0x0000100006167984 */ /* 0x0005220000000a00 */
[----:B------:R-:W-:Y:S02]  /*1340*/  ISETP.NE.AND P0, PT, R24, 0x3, PT ;  /* 0x000000031800780c */ /* 0x000fe40003f05270 */
[----:B------:R-:W-:Y:S02]  /*1350*/  CS2R R28, SRZ ;  /* 0x00000000001c7805 */ /* 0x000fe4000001ff00 */
[----:B------:R-:W-:Y:S02]  /*1360*/  CS2R R30, SRZ ;  /* 0x00000000001e7805 */ /* 0x000fe4000001ff00 */
[----:B------:R-:W-:Y:S02]  /*1370*/  CS2R R20, SRZ ;  /* 0x0000000000147805 */ /* 0x000fe4000001ff00 */
[----:B------:R-:W-:-:S05]  /*1380*/  CS2R R18, SRZ ;  /* 0x0000000000127805 */ /* 0x000fca000001ff00 */
[----:B--2---:R-:W-:Y:S05]  /*1390*/  @!P0 BRA `(.L_x_143) ;  /* 0x0000000000488947 */ /* 0x004fea0003800000 */
[----:B------:R2:W0:Y:S01]  /*13a0*/  LDS.64 R18, [R6+0x18] ;  /* 0x0000180006127984 */ /* 0x0004220000000a00 */
[----:B------:R-:W-:Y:S02]  /*13b0*/  ISETP.NE.AND P0, PT, R24, 0x4, PT ;  /* 0x000000041800780c */ /* 0x000fe40003f05270 */
[----:B------:R-:W-:Y:S02]  /*13c0*/  CS2R R28, SRZ ;  /* 0x00000000001c7805 */ /* 0x000fe4000001ff00 */
[----:B------:R-:W-:Y:S02]  /*13d0*/  CS2R R30, SRZ ;  /* 0x00000000001e7805 */ /* 0x000fe4000001ff00 */
[----:B------:R-:W-:-:S07]  /*13e0*/  CS2R R20, SRZ ;  /* 0x0000000000147805 */ /* 0x000fce000001ff00 */
[----:B--2---:R-:W-:Y:S05]  /*13f0*/  @!P0 BRA `(.L_x_143) ;  /* 0x0000000000308947 */ /* 0x004fea0003800000 */
[----:B------:R2:W0:Y:S01]  /*1400*/  LDS.64 R20, [R6+0x20] ;  /* 0x0000200006147984 */ /* 0x0004220000000a00 */
[----:B------:R-:W-:Y:S02]  /*1410*/  ISETP.NE.AND P0, PT, R24, 0x5, PT ;  /* 0x000000051800780c */ /* 0x000fe40003f05270 */
[----:B------:R-:W-:Y:S02]  /*1420*/  CS2R R28, SRZ ;  /* 0x00000000001c7805 */ /* 0x000fe4000001ff00 */
[----:B------:R-:W-:-:S09]  /*1430*/  CS2R R30, SRZ ;  /* 0x00000000001e7805 */ /* 0x000fd2000001ff00 */
[----:B--2---:R-:W-:Y:S05]  /*1440*/  @!P0 BRA `(.L_x_143) ;  /* 0x00000000001c8947 */ /* 0x004fea0003800000 */
[----:B------:R2:W0:Y:S01]  /*1450*/  LDS.64 R30, [R6+0x28] ;  /* 0x00002800061e7984 */ /* 0x0004220000000a00 */
[----:B------:R-:W-:Y:S02]  /*1460*/  ISETP.NE.AND P0, PT, R24, 0x6, PT ;  /* 0x000000061800780c */ /* 0x000fe40003f05270 */
[----:B------:R-:W-:-:S11]  /*1470*/  CS2R R28, SRZ ;  /* 0x00000000001c7805 */ /* 0x000fd6000001ff00 */
[----:B--2---:R-:W-:Y:S05]  /*1480*/  @!P0 BRA `(.L_x_143) ;  /* 0x00000000000c8947 */ /* 0x004fea0003800000 */
[----:B------:R-:W-:Y:S01]  /*1490*/  ISETP.NE.AND P0, PT, R24, 0x7, PT ;  /* 0x000000071800780c */ /* 0x000fe20003f05270 */
[----:B------:R2:W0:-:S12]  /*14a0*/  LDS.64 R28, [R6+0x30] ;  /* 0x00003000061c7984 */ /* 0x0004180000000a00 */
[----:B------:R2:W0:Y:S02]  /*14b0*/  @P0 LDS.64 R26, [R6+0x38] ;  /* 0x00003800061a0984 */ /* 0x0004240000000a00 */
.L_x_143:
[----:B------:R-:W-:Y:S05]  /*14c0*/  BSYNC.RECONVERGENT B2 ;  /* 0x0000000000027941 */ /* 0x000fea0003800200 */
.L_x_142:
[C---:B------:R-:W-:Y:S01]  /*14d0*/  ISETP.GT.U32.AND P0, PT, R25.reuse, 0x7fffff, PT ;  /* 0x007fffff1900780c */ /* 0x040fe20003f04070 */
[----:B------:R-:W-:Y:S01]  /*14e0*/  BSSY.RECONVERGENT B2, `(.L_x_144) ;  /* 0x0000015000027945 */ /* 0x000fe20003800200 */
[----:B------:R-:W-:-:S11]  /*14f0*/  ISETP.GE.U32.AND P1, PT, R25, 0x100000, PT ;  /* 0x001000001900780c */ /* 0x000fd60003f26070 */
[----:B------:R-:W-:Y:S05]  /*1500*/  @P0 BRA `(.L_x_145) ;  /* 0x0000000000480947 */ /* 0x000fea0003800000 */
[----:B------:R-:W5:Y:S01]  /*1510*/  S2R R57, SR_TID.X ;  /* 0x0000000000397919 */ /* 0x000f620000002100 */
[----:B------:R-:W3:Y:S01]  /*1520*/  S2UR UR5, SR_CgaCtaId ;  /* 0x00000000000579c3 */ /* 0x000ee20000008800 */
[----:B0-2---:R-:W-:Y:S01]  /*1530*/  IMAD.MOV R6, RZ, RZ, -R24 ;  /* 0x000000ffff067224 */ /* 0x005fe200078e0a18 */
[----:B------:R-:W-:-:S04]  /*1540*/  UMOV UR4, 0x400 ;  /* 0x0000040000047882 */ /* 0x000fc80000000000 */
[----:B------:R-:W-:-:S05]  /*1550*/  PRMT R6, R6, 0x7710, RZ ;  /* 0x0000771006067816 */ /* 0x000fca00000000ff */
[----:B------:R-:W-:-:S05]  /*1560*/  VIADD R6, R6, 0x8 ;  /* 0x0000000806067836 */ /* 0x000fca0000000000 */
[----:B------:R-:W-:Y:S01]  /*1570*/  PRMT R8, R6, 0x7610, R8 ;  /* 0x0000761006087816 */ /* 0x000fe20000000008 */
[----:B---3--:R-:W-:-:S06]  /*1580*/  ULEA UR4, UR5, UR4, 0x18 ;  /* 0x0000000405047291 */ /* 0x008fcc000f8ec0ff */
[----:B-----5:R-:W-:-:S05]  /*1590*/  LEA R57, R57, UR4, 0x6 ;  /* 0x0000000439397c11 */ /* 0x020fca000f8e30ff */
[----:B------:R-:W-:-:S07]  /*15a0*/  VIADD R9, R57, 0x38 ;  /* 0x0000003839097836 */ /* 0x000fce0000000000 */
.L_x_146:
[----:B------:R-:W-:Y:S02]  /*15b0*/  IMAD R6, R24, -0x8, R9 ;  /* 0xfffffff818067824 */ /* 0x000fe400078e0209 */
[----:B------:R-:W-:-:S04]  /*15c0*/  VIADD R8, R8, 0xffffffff ;  /* 0xffffffff08087836 */ /* 0x000fc80000000000 */
[----:B------:R-:W0:Y:S01]  /*15d0*/  LDS.64 R6, [R6] ;  /* 0x0000000006067984 */ /* 0x000e220000000a00 */
[----:B------:R-:W-:-:S04]  /*15e0*/  PRMT R10, R8, 0x9910, RZ ;  /* 0x00009910080a7816 */ /* 0x000fc800000000ff */
[----:B------:R-:W-:Y:S01]  /*15f0*/  ISETP.GT.AND P0, PT, R10, RZ, PT ;  /* 0x000000ff0a00720c */ /* 0x000fe20003f04270 */
[----:B0-----:R0:W-:Y:S02]  /*1600*/  STS.64 [R9], R6 ;  /* 0x0000000609007388 */ /* 0x0011e40000000a00 */
[----:B0-----:R-:W-:-:S10]  /*1610*/  VIADD R9, R9, 0xfffffff8 ;  /* 0xfffffff809097836 */ /* 0x001fd40000000000 */
[----:B------:R-:W-:Y:S05]  /*1620*/  @P0 BRA `(.L_x_146) ;  /* 0xfffffffc00e00947 */ /* 0x000fea000383ffff */
.L_x_145:
[----:B------:R-:W-:Y:S05]  /*1630*/  BSYNC.RECONVERGENT B2 ;  /* 0x0000000000027941 */ /* 0x000fea0003800200 */
.L_x_144:
[----:B------:R-:W-:Y:S04]  /*1640*/  BSSY.RECONVERGENT B2, `(.L_x_147) ;  /* 0x0000030000027945 */ /* 0x000fe80003800200 */
[----:B------:R-:W-:Y:S05]  /*1650*/  @!P1 BRA `(.L_x_148) ;  /* 0x0000000000b89947 */ /* 0x000fea0003800000 */
[----:B0-2---:R-:W-:Y:S01]  /*1660*/  VIADD R6, R24, 0xffffffff ;  /* 0xffffffff18067836 */ /* 0x005fe20000000000 */
[----:B------:R-:W-:Y:S04]  /*1670*/  BSSY.RECONVERGENT B3, `(.L_x_149) ;  /* 0x0000014000037945 */ /* 0x000fe80003800200 */
[C---:B------:R-:W-:Y:S02]  /*1680*/  ISETP.GE.U32.AND P0, PT, R6.reuse, 0xf, PT ;  /* 0x0000000f0600780c */ /* 0x040fe40003f06070 */
[----:B------:R-:W-:Y:S01]  /*1690*/  ISETP.GE.U32.AND P1, PT, R6, 0x7, PT ;  /* 0x000000070600780c */ /* 0x000fe20003f26070 */
[----:B------:R-:W-:-:S10]  /*16a0*/  IMAD.MOV.U32 R6, RZ, RZ, RZ ;  /* 0x000000ffff067224 */ /* 0x000fd400078e00ff */
[----:B------:R-:W-:Y:S05]  /*16b0*/  @!P0 BRA `(.L_x_150) ;  /* 0x00000000003c8947 */ /* 0x000fea0003800000 */
[----:B------:R-:W-:Y:S01]  /*16c0*/  IMAD.MOV.U32 R6, RZ, RZ, RZ ;  /* 0x000000ffff067224 */ /* 0x000fe200078e00ff */
[----:B------:R-:W-:-:S06]  /*16d0*/  UMOV UR4, URZ ;  /* 0x000000ff00047c82 */ /* 0x000fcc0008000000 */
.L_x_151:
[C---:B0-----:R-:W-:Y:S01]  /*16e0*/  IMAD R7, R6.reuse, 0x8, R57 ;  /* 0x0000000806077824 */ /* 0x041fe200078e0239 */
[----:B------:R-:W-:Y:S01]  /*16f0*/  UIADD3 UR4, UPT, UPT, UR4, 0x10, URZ ;  /* 0x0000001004047890 */ /* 0x000fe2000fffe0ff */
[----:B------:R-:W-:-:S03]  /*1700*/  VIADD R6, R6, 0x10 ;  /* 0x0000001006067836 */ /* 0x000fc60000000000 */
[----:B------:R0:W-:Y:S01]  /*1710*/  STS.128 [R7], RZ ;  /* 0x000000ff07007388 */ /* 0x0001e20000000c00 */
[----:B------:R-:W-:-:S03]  /*1720*/  UISETP.NE.AND UP0, UPT, UR4, URZ, UPT ;  /* 0x000000ff0400728c */ /* 0x000fc6000bf05270 */
[----:B------:R0:W-:Y:S04]  /*1730*/  STS.128 [R7+0x10], RZ ;  /* 0x000010ff07007388 */ /* 0x0001e80000000c00 */
[----:B------:R0:W-:Y:S04]  /*1740*/  STS.128 [R7+0x20], RZ ;  /* 0x000020ff07007388 */ /* 0x0001e80000000c00 */
[----:B------:R0:W-:Y:S04]  /*1750*/  STS.128 [R7+0x30], RZ ;  /* 0x000030ff07007388 */ /* 0x0001e80000000c00 */
[----:B------:R0:W-:Y:S04]  /*1760*/  STS.128 [R7+0x40], RZ ;  /* 0x000040ff07007388 */ /* 0x0001e80000000c00 */
[----:B------:R0:W-:Y:S04]  /*1770*/  STS.128 [R7+0x50], RZ ;  /* 0x000050ff07007388 */ /* 0x0001e80000000c00 */
[----:B------:R0:W-:Y:S04]  /*1780*/  STS.128 [R7+0x60], RZ ;  /* 0x000060ff07007388 */ /* 0x0001e80000000c00 */
[----:B------:R0:W-:Y:S01]  /*1790*/  STS.128 [R7+0x70], RZ ;  /* 0x000070ff07007388 */ /* 0x0001e20000000c00 */
[----:B------:R-:W-:Y:S05]  /*17a0*/  BRA.U UP0, `(.L_x_151) ;  /* 0xfffffffd00cc7547 */ /* 0x000fea000b83ffff */
.L_x_150:
[----:B------:R-:W-:Y:S05]  /*17b0*/  BSYNC.RECONVERGENT B3 ;  /* 0x0000000000037941 */ /* 0x000fea0003800200 */
.L_x_149:
[----:B0-----:R-:W-:Y:S01]  /*17c0*/  @P1 IMAD R7, R6, 0x8, R57 ;  /* 0x0000000806071824 */ /* 0x001fe200078e0239 */
[----:B------:R-:W-:Y:S01]  /*17d0*/  LOP3.LUT R8, R24, 0x7, RZ, 0xc0, !PT ;  /* 0x0000000718087812 */ /* 0x000fe200078ec0ff */
[----:B------:R-:W-:-:S03]  /*17e0*/  @P1 VIADD R6, R6, 0x8 ;  /* 0x0000000806061836 */ /* 0x000fc60000000000 */
[----:B------:R0:W-:Y:S01]  /*17f0*/  @P1 STS.128 [R7], RZ ;  /* 0x000000ff07001388 */ /* 0x0001e20000000c00 */
[----:B------:R-:W-:-:S03]  /*1800*/  ISETP.NE.AND P0, PT, R8, RZ, PT ;  /* 0x000000ff0800720c */ /* 0x000fc60003f05270 */
[----:B------:R0:W-:Y:S04]  /*1810*/  @P1 STS.128 [R7+0x10], RZ ;  /* 0x000010ff07001388 */ /* 0x0001e80000000c00 */
[----:B------:R0:W-:Y:S04]  /*1820*/  @P1 STS.128 [R7+0x20], RZ ;  /* 0x000020ff07001388 */ /* 0x0001e80000000c00 */
[----:B------:R0:W-:Y:S02]  /*1830*/  @P1 STS.128 [R7+0x30], RZ ;  /* 0x000030ff07001388 */ /* 0x0001e40000000c00 */
[----:B------:R-:W-:Y:S05]  /*1840*/  @!P0 BRA `(.L_x_148) ;  /* 0x00000000003c8947 */ /* 0x000fea0003800000 */
[----:B------:R-:W-:Y:S02]  /*1850*/  ISETP.GE.U32.AND P0, PT, R8, 0x4, PT ;  /* 0x000000040800780c */ /* 0x000fe40003f06070 */
[----:B0-----:R-:W-:-:S04]  /*1860*/  LOP3.LUT R7, R24, 0x3, RZ, 0xc0, !PT ;  /* 0x0000000318077812 */ /* 0x001fc800078ec0ff */
[----:B------:R-:W-:-:S07]  /*1870*/  ISETP.NE.AND P1, PT, R7, RZ, PT ;  /* 0x000000ff0700720c */ /* 0x000fce0003f25270 */
[C---:B------:R-:W-:Y:S02]  /*1880*/  @P0 IMAD R8, R6.reuse, 0x8, R57 ;  /* 0x0000000806080824 */ /* 0x040fe400078e0239 */
[----:B------:R-:W-:-:S03]  /*1890*/  @P0 VIADD R6, R6, 0x4 ;  /* 0x0000000406060836 */ /* 0x000fc60000000000 */
[----:B------:R0:W-:Y:S04]  /*18a0*/  @P0 STS.128 [R8], RZ ;  /* 0x000000ff08000388 */ /* 0x0001e80000000c00 */
[----:B------:R0:W-:Y:S01]  /*18b0*/  @P0 STS.128 [R8+0x10], RZ ;  /* 0x000010ff08000388 */ /* 0x0001e20000000c00 */
[----:B------:R-:W-:Y:S05]  /*18c0*/  @!P1 BRA `(.L_x_148) ;  /* 0x00000000001c9947 */ /* 0x000fea0003800000 */
[----:B------:R-:W-:Y:S01]  /*18d0*/  IMAD R6, R6, 0x8, R57 ;  /* 0x0000000806067824 */ /* 0x000fe200078e0239 */
[----:B------:R-:W-:-:S04]  /*18e0*/  ISETP.NE.AND P0, PT, R7, 0x1, PT ;  /* 0x000000010700780c */ /* 0x000fc80003f05270 */
[----:B------:R2:W-:Y:S09]  /*18f0*/  STS.64 [R6], RZ ;  /* 0x000000ff06007388 */ /* 0x0005f20000000a00 */
[----:B--2---:R-:W-:Y:S05]  /*1900*/  @!P0 BRA `(.L_x_148) ;  /* 0x00000000000c8947 */ /* 0x004fea0003800000 */
[----:B------:R-:W-:Y:S01]  /*1910*/  ISETP.NE.AND P0, PT, R7, 0x2, PT ;  /* 0x000000020700780c */ /* 0x000fe20003f05270 */
[----:B------:R2:W-:-:S12]  /*1920*/  STS.64 [R6+0x8], RZ ;  /* 0x000008ff06007388 */ /* 0x0005d80000000a00 */
[----:B------:R2:W-:Y:S02]  /*1930*/  @P0 STS.64 [R6+0x10], RZ ;  /* 0x000010ff06000388 */ /* 0x0005e40000000a00 */
.L_x_148:
[----:B------:R-:W-:Y:S05]  /*1940*/  BSYNC.RECONVERGENT B2 ;  /* 0x0000000000027941 */ /* 0x000fea0003800200 */
.L_x_147:
[----:B------:R-:W1:Y:S01]  /*1950*/  LDS.128 R12, [R57] ;  /* 0x00000000390c7984 */ /* 0x000e620000000c00 */
[----:B------:R-:W-:Y:S03]  /*1960*/  BSSY.RECONVERGENT B2, `(.L_x_152) ;  /* 0x00000f3000027945 */ /* 0x000fe60003800200 */
[----:B0-----:R-:W0:Y:S01]  /*1970*/  LDS.128 R8, [R57+0x10] ;  /* 0x0000100039087984 */ /* 0x001e220000000c00 */
[----:B-1----:R-:W-:-:S04]  /*1980*/  ISETP.GE.U32.AND P0, PT, R12, R16, PT ;  /* 0x000000100c00720c */ /* 0x002fc80003f06070 */
[----:B------:R-:W-:-:S04]  /*1990*/  ISETP.GE.U32.AND.EX P0, PT, R13, R17, PT, P0 ;  /* 0x000000110d00720c */ /* 0x000fc80003f06100 */
[----:B------:R-:W-:-:S04]  /*19a0*/  SEL R69, RZ, 0x1, P0 ;  /* 0x00000001ff457807 */ /* 0x000fc80000000000 */
[----:B---3--:R-:W-:-:S04]  /*19b0*/  IADD3 R69, P1, PT, R4, R69, RZ ;  /* 0x0000004504457210 */ /* 0x008fc80007f3e0ff */
[----:B------:R-:W-:Y:S01]  /*19c0*/  ISETP.GE.U32.AND P2, PT, R14, R69, PT ;  /* 0x000000450e00720c */ /* 0x000fe20003f46070 */
[----:B------:R-:W-:Y:S01]  /*19d0*/  IMAD.X R59, RZ, RZ, R5, P1 ;  /* 0x000000ffff3b7224 */ /* 0x000fe200008e0605 */
[----:B------:R-:W-:Y:S01]  /*19e0*/  IADD3 R69, P5, PT, -R69, R14, RZ ;  /* 0x0000000e45457210 */ /* 0x000fe20007fbe1ff */
[----:B--2---:R-:W1:Y:S03]  /*19f0*/  LDS.128 R4, [R57+0x20] ;  /* 0x0000200039047984 */ /* 0x004e660000000c00 */
[C---:B------:R-:W-:Y:S01]  /*1a00*/  ISETP.GE.U32.AND.EX P2, PT, R15.reuse, R59, PT, P2 ;  /* 0x0000003b0f00720c */ /* 0x040fe20003f46120 */
[----:B------:R-:W-:-:S03]  /*1a10*/  IMAD.X R14, R15, 0x1, ~R59, P5 ;  /* 0x000000010f0e7824 */ /* 0x000fc600028e0e3b */
[----:B------:R-:W-:-:S04]  /*1a20*/  SEL R75, RZ, 0x1, P2 ;  /* 0x00000001ff4b7807 */ /* 0x000fc80001000000 */
[----:B----4-:R-:W-:-:S05]  /*1a30*/  IADD3 R75, P1, PT, R22, R75, RZ ;  /* 0x0000004b164b7210 */ /* 0x010fca0007f3e0ff */
[----:B------:R-:W-:Y:S01]  /*1a40*/  IMAD.X R65, RZ, RZ, R23, P1 ;  /* 0x000000ffff417224 */ /* 0x000fe200008e0617 */
[----:B0-----:R-:W-:-:S04]  /*1a50*/  ISETP.GE.U32.AND P1, PT, R8, R75, PT ;  /* 0x0000004b0800720c */ /* 0x001fc80003f26070 */
[----:B------:R-:W-:-:S04]  /*1a60*/  ISETP.GE.U32.AND.EX P1, PT, R9, R65, PT, P1 ;  /* 0x000000410900720c */ /* 0x000fc80003f26110 */
[----:B------:R-:W-:-:S04]  /*1a70*/  SEL R71, RZ, 0x1, P1 ;  /* 0x00000001ff477807 */ /* 0x000fc80000800000 */
[----:B------:R-:W-:-:S04]  /*1a80*/  IADD3 R71, P3, PT, R18, R71, RZ ;  /* 0x0000004712477210 */ /* 0x000fc80007f7e0ff */
[----:B------:R-:W-:Y:S01]  /*1a90*/  ISETP.GE.U32.AND P4, PT, R10, R71, PT ;  /* 0x000000470a00720c */ /* 0x000fe20003f86070 */
[----:B------:R-:W-:Y:S01]  /*1aa0*/  IMAD.X R73, RZ, RZ, R19, P3 ;  /* 0x000000ffff497224 */ /* 0x000fe200018e0613 */
[----:B------:R-:W-:-:S04]  /*1ab0*/  IADD3 R12, P3, PT, R12, -R16, RZ ;  /* 0x800000100c0c7210 */ /* 0x000fc80007f7e0ff */
[----:B------:R-:W-:Y:S01]  /*1ac0*/  ISETP.GE.U32.AND.EX P4, PT, R11, R73, PT, P4 ;  /* 0x000000490b00720c */ /* 0x000fe20003f86140 */
[----:B------:R-:W-:Y:S01]  /*1ad0*/  IMAD.X R13, R13, 0x1, ~R17, P3 ;  /* 0x000000010d0d7824 */ /* 0x000fe200018e0e11 */
[----:B------:R-:W-:Y:S01]  /*1ae0*/  IADD3 R59, P5, PT, RZ, R12, RZ ;  /* 0x0000000cff3b7210 */ /* 0x000fe20007fbe0ff */
[----:B------:R-:W0:Y:S01]  /*1af0*/  LDS.128 R16, [R57+0x30] ;  /* 0x0000300039107984 */ /* 0x000e220000000c00 */
[----:B------:R-:W-:Y:S02]  /*1b00*/  SEL R61, RZ, 0x1, P4 ;  /* 0x00000001ff3d7807 */ /* 0x000fe40002000000 */
[----:B------:R-:W-:Y:S02]  /*1b10*/  IADD3.X R60, PT, PT, R13, -0x7ffffffc, RZ, P5, !PT ;  /* 0x800000040d3c7810 */ /* 0x000fe40002ffe4ff */
[----:B------:R-:W-:Y:S02]  /*1b20*/  IADD3 R61, P6, PT, R20, R61, RZ ;  /* 0x0000003d143d7210 */ /* 0x000fe40007fde0ff */
[----:B------:R-:W-:-:S02]  /*1b30*/  IADD3 R22, P5, PT, RZ, R69, RZ ;  /* 0x00000045ff167210 */ /* 0x000fc40007fbe0ff */
[----:B-1----:R-:W-:Y:S01]  /*1b40*/  ISETP.GE.U32.AND P3, PT, R4, R61, PT ;  /* 0x0000003d0400720c */ /* 0x002fe20003f66070 */
[----:B------:R-:W-:Y:S01]  /*1b50*/  IMAD.X R63, RZ, RZ, R21, P6 ;  /* 0x000000ffff3f7224 */ /* 0x000fe200030e0615 */
[----:B------:R-:W-:Y:S02]  /*1b60*/  SEL R59, R59, R12, !P0 ;  /* 0x0000000c3b3b7207 */ /* 0x000fe40004000000 */
[----:B------:R-:W-:Y:S02]  /*1b70*/  SEL R60, R60, R13, !P0 ;  /* 0x0000000d3c3c7207 */ /* 0x000fe40004000000 */
[----:B------:R-:W-:Y:S01]  /*1b80*/  ISETP.GE.U32.AND.EX P3, PT, R5, R63, PT, P3 ;  /* 0x0000003f0500720c */ /* 0x000fe20003f66130 */
[----:B------:R-:W-:Y:S01]  /*1b90*/  IMAD.MOV.U32 R20, RZ, RZ, R59 ;  /* 0x000000ffff147224 */ /* 0x000fe200078e003b */
[----:B------:R-:W-:Y:S01]  /*1ba0*/  IADD3.X R23, PT, PT, R14, -0x7ffffffc, RZ, P5, !PT ;  /* 0x800000040e177810 */ /* 0x000fe20002ffe4ff */
[----:B------:R-:W-:Y:S01]  /*1bb0*/  IMAD.MOV.U32 R21, RZ, RZ, R60 ;  /* 0x000000ffff157224 */ /* 0x000fe200078e003c */
[----:B------:R-:W-:-:S02]  /*1bc0*/  SEL R67, RZ, 0x1, P3 ;  /* 0x00000001ff437807 */ /* 0x000fc40001800000 */
[----:B------:R-:W-:Y:S02]  /*1bd0*/  SEL R22, R22, R69, !P2 ;  /* 0x0000004516167207 */ /* 0x000fe40005000000 */
[----:B------:R-:W-:Y:S02]  /*1be0*/  IADD3 R67, P0, PT, R30, R67, RZ ;  /* 0x000000431e437210 */ /* 0x000fe40007f1e0ff */
[----:B------:R-:W-:Y:S02]  /*1bf0*/  SEL R23, R23, R14, !P2 ;  /* 0x0000000e17177207 */ /* 0x000fe40005000000 */
[----:B------:R-:W-:Y:S01]  /*1c00*/  IADD3 R15, P5, PT, R8, -R75, RZ ;  /* 0x8000004b080f7210 */ /* 0x000fe20007fbe0ff */
[----:B------:R-:W-:Y:S01]  /*1c10*/  IMAD.X R69, RZ, RZ, R31, P0 ;  /* 0x000000ffff457224 */ /* 0x000fe200000e061f */
[----:B------:R-:W-:Y:S01]  /*1c20*/  ISETP.GE.U32.AND P0, PT, R6, R67, PT ;  /* 0x000000430600720c */ /* 0x000fe20003f06070 */
[----:B------:R1:W-:Y:S01]  /*1c30*/  STL.128 [R1], R20 ;  /* 0x0000001401007387 */ /* 0x0003e20000100c00 */
[----:B------:R-:W-:Y:S01]  /*1c40*/  IADD3 R31, P2, PT, -R71, R10, RZ ;  /* 0x0000000a471f7210 */ /* 0x000fe20007f5e1ff */
[----:B------:R-:W-:Y:S01]  /*1c50*/  IMAD.X R8, R9, 0x1, ~R65, P5 ;  /* 0x0000000109087824 */ /* 0x000fe200028e0e41 */
[----:B------:R-:W-:-:S02]  /*1c60*/  ISETP.GE.U32.AND.EX P0, PT, R7, R69, PT, P0 ;  /* 0x000000450700720c */ /* 0x000fc40003f06100 */
[----:B------:R-:W-:Y:S01]  /*1c70*/  IADD3 R12, P5, PT, RZ, R15, RZ ;  /* 0x0000000fff0c7210 */ /* 0x000fe20007fbe0ff */
[----:B------:R-:W-:Y:S01]  /*1c80*/  IMAD.X R10, R11, 0x1, ~R73, P2 ;  /* 0x000000010b0a7824 */ /* 0x000fe200010e0e49 */
[----:B------:R-:W-:Y:S02]  /*1c90*/  IADD3 R14, P2, PT, RZ, R31, RZ ;  /* 0x0000001fff0e7210 */ /* 0x000fe40007f5e0ff */
[----:B------:R-:W-:Y:S02]  /*1ca0*/  SEL R9, RZ, 0x1, P0 ;  /* 0x00000001ff097807 */ /* 0x000fe40000000000 */
[----:B------:R-:W-:Y:S02]  /*1cb0*/  SEL R12, R12, R15, !P1 ;  /* 0x0000000f0c0c7207 */ /* 0x000fe40004800000 */
[----:B------:R-:W-:Y:S02]  /*1cc0*/  IADD3.X R15, PT, PT, R10, -0x7ffffffc, RZ, P2, !PT ;  /* 0x800000040a0f7810 */ /* 0x000fe400017fe4ff */
[----:B------:R-:W-:-:S02]  /*1cd0*/  IADD3 R9, P2, PT, R28, R9, RZ ;  /* 0x000000091c097210 */ /* 0x000fc40007f5e0ff */
[----:B------:R-:W-:Y:S02]  /*1ce0*/  IADD3.X R13, PT, PT, R8, -0x7ffffffc, RZ, P5, !PT ;  /* 0x80000004080d7810 */ /* 0x000fe40002ffe4ff */
[----:B------:R-:W-:Y:S01]  /*1cf0*/  SEL R14, R14, R31, !P4 ;  /* 0x0000001f0e0e7207 */ /* 0x000fe20006000000 */
[----:B------:R-:W-:Y:S01]  /*1d00*/  IMAD.X R31, RZ, RZ, R29, P2 ;  /* 0x000000ffff1f7224 */ /* 0x000fe200010e061d */
[----:B------:R-:W-:Y:S02]  /*1d10*/  SEL R13, R13, R8, !P1 ;  /* 0x000000080d0d7207 */ /* 0x000fe40004800000 */
[----:B0-----:R-:W-:Y:S02]  /*1d20*/  ISETP.GE.U32.AND P1, PT, R16, R9, PT ;  /* 0x000000091000720c */ /* 0x001fe40003f26070 */
[----:B------:R-:W-:Y:S02]  /*1d30*/  SEL R15, R15, R10, !P4 ;  /* 0x0000000a0f0f7207 */ /* 0x000fe40006000000 */
[----:B------:R-:W-:-:S02]  /*1d40*/  ISETP.GE.U32.AND.EX P1, PT, R17, R31, PT, P1 ;  /* 0x0000001f1100720c */ /* 0x000fc40003f26110 */
[----:B------:R-:W-:Y:S01]  /*1d50*/  IADD3 R61, P2, PT, R4, -R61, RZ ;  /* 0x8000003d043d7210 */ /* 0x000fe20007f5e0ff */
[----:B------:R1:W-:Y:S01]  /*1d60*/  STL.128 [R1+0x10], R12 ;  /* 0x0000100c01007387 */ /* 0x0003e20000100c00 */
[----:B------:R-:W-:Y:S02]  /*1d70*/  IADD3 R11, P4, PT, -R67, R6, RZ ;  /* 0x00000006430b7210 */ /* 0x000fe40007f9e1ff */
[----:B------:R-:W-:Y:S01]  /*1d80*/  SEL R29, RZ, 0x1, P1 ;  /* 0x00000001ff1d7807 */ /* 0x000fe20000800000 */
[----:B------:R-:W-:Y:S01]  /*1d90*/  IMAD.X R28, R5, 0x1, ~R63, P2 ;  /* 0x00000001051c7824 */ /* 0x000fe200010e0e3f */
[----:B------:R-:W-:Y:S01]  /*1da0*/  IADD3 R8, P2, PT, RZ, R61, RZ ;  /* 0x0000003dff087210 */ /* 0x000fe20007f5e0ff */
[----:B------:R-:W-:Y:S01]  /*1db0*/  IMAD.X R6, R7, 0x1, ~R69, P4 ;  /* 0x0000000107067824 */ /* 0x000fe200020e0e45 */
[----:B------:R-:W-:Y:S02]  /*1dc0*/  IADD3 R29, P4, PT, R26, R29, RZ ;  /* 0x0000001d1a1d7210 */ /* 0x000fe40007f9e0ff */
[----:B------:R-:W-:-:S02]  /*1dd0*/  IADD3 R4, P5, PT, R16, -R9, RZ ;  /* 0x8000000910047210 */ /* 0x000fc40007fbe0ff */
[----:B------:R-:W-:Y:S01]  /*1de0*/  IADD3.X R9, PT, PT, R28, -0x7ffffffc, RZ, P2, !PT ;  /* 0x800000041c097810 */ /* 0x000fe200017fe4ff */
[----:B------:R-:W-:Y:S01]  /*1df0*/  IMAD.X R27, RZ, RZ, R27, P4 ;  /* 0x000000ffff1b7224 */ /* 0x000fe200020e061b */
[-C--:B------:R-:W-:Y:S01]  /*1e00*/  IADD3 R10, P2, PT, RZ, R11.reuse, RZ ;  /* 0x0000000bff0a7210 */ /* 0x080fe20007f5e0ff */
[----:B------:R-:W-:Y:S01]  /*1e10*/  IMAD.X R5, R17, 0x1, ~R31, P5 ;  /* 0x0000000111057824 */ /* 0x000fe200028e0e1f */
[----:B------:R-:W-:Y:S02]  /*1e20*/  IADD3 R26, P4, PT, -R29, R18, RZ ;  /* 0x000000121d1a7210 */ /* 0x000fe40007f9e1ff */
[----:B------:R-:W-:Y:S02]  /*1e30*/  SEL R10, R10, R11, !P0 ;  /* 0x0000000b0a0a7207 */ /* 0x000fe40004000000 */
[----:B------:R-:W-:Y:S01]  /*1e40*/  SEL R8, R8, R61, !P3 ;  /* 0x0000003d08087207 */ /* 0x000fe20005800000 */
[----:B------:R-:W-:Y:S01]  /*1e50*/  IMAD.X R17, R19, 0x1, ~R27, P4 ;  /* 0x0000000113117824 */ /* 0x000fe200020e0e1b */
[----:B------:R-:W-:-:S02]  /*1e60*/  SEL R9, R9, R28, !P3 ;  /* 0x0000001c09097207 */ /* 0x000fc40005800000 */
[----:B------:R-:W-:Y:S02]  /*1e70*/  IADD3.X R11, PT, PT, R6, -0x7ffffffc, RZ, P2, !PT ;  /* 0x80000004060b7810 */ /* 0x000fe400017fe4ff */
[----:B------:R-:W-:Y:S02]  /*1e80*/  IADD3 R31, P3, PT, RZ, R4, RZ ;  /* 0x00000004ff1f7210 */ /* 0x000fe40007f7e0ff */
[----:B------:R-:W-:Y:S02]  /*1e90*/  ISETP.GE.U32.AND P2, PT, R18, R29, PT ;  /* 0x0000001d1200720c */ /* 0x000fe40003f46070 */
[----:B------:R-:W-:Y:S02]  /*1ea0*/  IADD3 R7, P4, PT, RZ, R26, RZ ;  /* 0x0000001aff077210 */ /* 0x000fe40007f9e0ff */
[----:B------:R-:W-:Y:S02]  /*1eb0*/  SEL R11, R11, R6, !P0 ;  /* 0x000000060b0b7207 */ /* 0x000fe40004000000 */
[----:B------:R-:W-:-:S02]  /*1ec0*/  IADD3.X R6, PT, PT, R5, -0x7ffffffc, RZ, P3, !PT ;  /* 0x8000000405067810 */ /* 0x000fc40001ffe4ff */
[----:B------:R-:W-:Y:S01]  /*1ed0*/  ISETP.GE.U32.AND.EX P0, PT, R19, R27, PT, P2 ;  /* 0x0000001b1300720c */ /* 0x000fe20003f06120 */
[----:B------:R1:W-:Y:S01]  /*1ee0*/  STL.128 [R1+0x20], R8 ;  /* 0x0000200801007387 */ /* 0x0003e20000100c00 */
[----:B------:R-:W-:Y:S02]  /*1ef0*/  IADD3.X R16, PT, PT, R17, -0x7ffffffc, RZ, P4, !PT ;  /* 0x8000000411107810 */ /* 0x000fe400027fe4ff */
[----:B------:R-:W-:Y:S02]  /*1f00*/  SEL R5, R6, R5, !P1 ;  /* 0x0000000506057207 */ /* 0x000fe40004800000 */
[----:B------:R-:W-:Y:S02]  /*1f10*/  SEL R6, R7, R26, !P0 ;  /* 0x0000001a07067207 */ /* 0x000fe40004000000 */
[----:B------:R-:W-:Y:S02]  /*1f20*/  SEL R4, R31, R4, !P1 ;  /* 0x000000041f047207 */ /* 0x000fe40004800000 */
[----:B------:R-:W-:-:S02]  /*1f30*/  SEL R7, R16, R17, !P0 ;  /* 0x0000001110077207 */ /* 0x000fc40004000000 */
        /* <DEDUP_REMOVED lines=76> */
[----:B-1----:R-:W-:Y:S02]  /*2400*/  CS2R R22, SRZ ;  /* 0x0000000000167805 */ /* 0x002fe4000001ff00 */
        /* <DEDUP_REMOVED lines=18> */
.L_x_155:
[----:B------:R-:W-:Y:S05]  /*2530*/  BSYNC.RELIABLE B3 ;  /* 0x0000000000037941 */ /* 0x000fea0003800100 */
.L_x_154:
[----:B------:R-:W-:Y:S01]  /*2540*/  ISETP.GE.U32.AND P6, PT, R59, -0x1, PT ;  /* 0xffffffff3b00780c */ /* 0x000fe20003fc6070 */
[----:B------:R-:W-:Y:S03]  /*2550*/  BSSY.RECONVERGENT B3, `(.L_x_156) ;  /* 0x0000029000037945 */ /* 0x000fe60003800200 */
[----:B------:R-:W-:-:S13]  /*2560*/  ISETP.GE.U32.AND.EX P6, PT, R60, -0x7ffffffd, PT, P6 ;  /* 0x800000033c00780c */ /* 0x000fda0003fc6160 */
[----:B------:R-:W-:Y:S05]  /*2570*/  @!P6 BRA `(.L_x_157) ;  /* 0x000000000098e947 */ /* 0x000fea0003800000 */
[----:B-1----:R-:W-:Y:S01]  /*2580*/  VIADD R4, R16, 0xffffffff ;  /* 0xffffffff10047836 */ /* 0x002fe20000000000 */
[----:B------:R-:W-:Y:S04]  /*2590*/  BSSY.RECONVERGENT B4, `(.L_x_158) ;  /* 0x0000016000047945 */ /* 0x000fe80003800200 */
[----:B------:R-:W-:-:S04]  /*25a0*/  LOP3.LUT R4, R4, 0xffff, RZ, 0xc0, !PT ;  /* 0x0000ffff04047812 */ /* 0x000fc800078ec0ff */
[----:B------:R-:W-:Y:S02]  /*25b0*/  ISETP.GE.U32.AND P6, PT, R4, 0xf, PT ;  /* 0x0000000f0400780c */ /* 0x000fe40003fc6070 */
[----:B------:R-:W-:-:S11]  /*25c0*/  PRMT R4, RZ, 0x7610, R4 ;  /* 0x00007610ff047816 */ /* 0x000fd60000000004 */
[----:B------:R-:W-:Y:S05]  /*25d0*/  @!P6 BRA `(.L_x_159) ;  /* 0x000000000044e947 */ /* 0x000fea0003800000 */
[----:B------:R-:W-:Y:S02]  /*25e0*/  PRMT R4, RZ, 0x7610, R4 ;  /* 0x00007610ff047816 */ /* 0x000fe40000000004 */
[----:B------:R-:W-:-:S07]  /*25f0*/  PRMT R5, RZ, 0x7610, R5 ;  /* 0x00007610ff057816 */ /* 0x000fce0000000005 */
.L_x_160:
[C---:B0-----:R-:W-:Y:S01]  /*2600*/  LOP3.LUT R6, R4.reuse, 0xffff, RZ, 0xc0, !PT ;  /* 0x0000ffff04067812 */ /* 0x041fe200078ec0ff */
[----:B------:R-:W-:Y:S02]  /*2610*/  VIADD R5, R5, 0x10 ;  /* 0x0000001005057836 */ /* 0x000fe40000000000 */
[----:B------:R-:W-:Y:S02]  /*2620*/  VIADD R4, R4, 0x10 ;  /* 0x0000001004047836 */ /* 0x000fe40000000000 */
[----:B------:R-:W-:Y:S01]  /*2630*/  IMAD R6, R6, 0x8, R1 ;  /* 0x0000000806067824 */ /* 0x000fe200078e0201 */
[----:B------:R-:W-:-:S04]  /*2640*/  PRMT R7, R5, 0x9910, RZ ;  /* 0x0000991005077816 */ /* 0x000fc800000000ff */
[----:B------:R0:W-:Y:S01]  /*2650*/  STL.128 [R6], RZ ;  /* 0x000000ff06007387 */ /* 0x0001e20000100c00 */
[----:B------:R-:W-:-:S03]  /*2660*/  ISETP.NE.AND P6, PT, R7, RZ, PT ;  /* 0x000000ff0700720c */ /* 0x000fc60003fc5270 */
[----:B------:R0:W-:Y:S04]  /*2670*/  STL.128 [R6+0x10], RZ ;  /* 0x000010ff06007387 */ /* 0x0001e80000100c00 */
[----:B------:R0:W-:Y:S04]  /*2680*/  STL.128 [R6+0x20], RZ ;  /* 0x000020ff06007387 */ /* 0x0001e80000100c00 */
[----:B------:R0:W-:Y:S04]  /*2690*/  STL.128 [R6+0x30], RZ ;  /* 0x000030ff06007387 */ /* 0x0001e80000100c00 */
[----:B------:R0:W-:Y:S04]  /*26a0*/  STL.128 [R6+0x40], RZ ;  /* 0x000040ff06007387 */ /* 0x0001e80000100c00 */
[----:B------:R0:W-:Y:S04]  /*26b0*/  STL.128 [R6+0x50], RZ ;  /* 0x000050ff06007387 */ /* 0x0001e80000100c00 */
[----:B------:R0:W-:Y:S04]  /*26c0*/  STL.128 [R6+0x60], RZ ;  /* 0x000060ff06007387 */ /* 0x0001e80000100c00 */
[----:B------:R0:W-:Y:S01]  /*26d0*/  STL.128 [R6+0x70], RZ ;  /* 0x000070ff06007387 */ /* 0x0001e20000100c00 */
[----:B------:R-:W-:Y:S05]  /*26e0*/  @P6 BRA `(.L_x_160) ;  /* 0xfffffffc00c46947 */ /* 0x000fea000383ffff */
.L_x_159:
[----:B------:R-:W-:Y:S05]  /*26f0*/  BSYNC.RECONVERGENT B4 ;  /* 0x0000000000047941 */ /* 0x000fea0003800200 */
.L_x_158:
[----:B------:R-:W-:-:S05]  /*2700*/  LOP3.LUT R4, R4, 0xffff, RZ, 0xc0, !PT ;  /* 0x0000ffff04047812 */ /* 0x000fca00078ec0ff */
[----:B------:R-:W-:-:S05]  /*2710*/  IMAD R4, R4, 0x8, R1 ;  /* 0x0000000804047824 */ /* 0x000fca00078e0201 */
        /* <DEDUP_REMOVED lines=12> */
.L_x_157:
[----:B------:R-:W-:Y:S05]  /*27e0*/  BSYNC.RECONVERGENT B3 ;  /* 0x0000000000037941 */ /* 0x000fea0003800200 */
.L_x_156:
[----:B------:R-:W-:-:S05]  /*27f0*/  LOP3.LUT R16, R16, 0xffff, RZ, 0xc0, !PT ;  /* 0x0000ffff10107812 */ /* 0x000fca00078ec0ff */
[----:B------:R-:W-:-:S05]  /*2800*/  IMAD R19, R16, 0x8, R1 ;  /* 0x0000000810137824 */ /* 0x000fca00078e0201 */
[----:B01234-:R-:W2:Y:S02]  /*2810*/  LDL.64 R4, [R19] ;  /* 0x0000000013047983 */ /* 0x01fea40000100a00 */
[----:B--2---:R-:W-:-:S05]  /*2820*/  IADD3 R16, P0, PT, R4, 0x1, RZ ;  /* 0x0000000104107810 */ /* 0x004fca0007f1e0ff */
[----:B------:R-:W-:-:S05]  /*2830*/  IMAD.X R17, RZ, RZ, R5, P0 ;  /* 0x000000ffff117224 */ /* 0x000fca00000e0605 */
[----:B------:R0:W-:Y:S04]  /*2840*/  STL.64 [R19], R16 ;  /* 0x0000001013007387 */ /* 0x0001e80000100a00 */
[----:B------:R0:W5:Y:S04]  /*2850*/  LDL.128 R20, [R1] ;  /* 0x0000000001147983 */ /* 0x0001680000100c00 */
[----:B------:R0:W5:Y:S04]  /*2860*/  LDL.128 R12, [R1+0x10] ;  /* 0x00001000010c7983 */ /* 0x0001680000100c00 */
[----:B------:R0:W5:Y:S04]  /*2870*/  LDL.128 R8, [R1+0x20] ;  /* 0x0000200001087983 */ /* 0x0001680000100c00 */
[----:B------:R0:W5:Y:S02]  /*2880*/  LDL.128 R4, [R1+0x30] ;  /* 0x0000300001047983 */ /* 0x0001640000100c00 */
.L_x_153:
[----:B------:R-:W-:Y:S05]  /*2890*/  BSYNC.RECONVERGENT B2 ;  /* 0x0000000000027941 */ /* 0x000fea0003800200 */
.L_x_152:
[----:B-----5:R2:W-:Y:S04]  /*28a0*/  STS.128 [R57], R20 ;  /* 0x0000001439007388 */ /* 0x0205e80000000c00 */
[----:B------:R2:W-:Y:S04]  /*28b0*/  STS.128 [R57+0x10], R12 ;  /* 0x0000100c39007388 */ /* 0x0005e80000000c00 */
[----:B------:R2:W-:Y:S04]  /*28c0*/  STS.128 [R57+0x20], R8 ;  /* 0x0000200839007388 */ /* 0x0005e80000000c00 */
[----:B------:R2:W-:Y:S02]  /*28d0*/  STS.128 [R57+0x30], R4 ;  /* 0x0000300439007388 */ /* 0x0005e40000000c00 */
.L_x_140:
[----:B------:R-:W-:Y:S05]  /*28e0*/  BSYNC.RECONVERGENT B1 ;  /* 0x0000000000017941 */ /* 0x000fea0003800200 */
.L_x_131:
[----:B------:R-:W-:Y:S01]  /*28f0*/  ISETP.GE.U32.AND P0, PT, R25, 0x900000, PT ;  /* 0x009000001900780c */ /* 0x000fe20003f06070 */
[----:B------:R-:W-:-:S12]  /*2900*/  BSSY.RECONVERGENT B1, `(.L_x_161) ;  /* 0x0000163000017945 */ /* 0x000fd80003800200 */
[----:B------:R-:W-:Y:S05]  /*2910*/  @!P0 BRA `(.L_x_162) ;  /* 0x0000001400848947 */ /* 0x000fea0003800000 */
[----:B012---:R-:W-:Y:S01]  /*2920*/  VIADD R4, R24, 0xffffffef ;  /* 0xffffffef18047836 */ /* 0x007fe20000000000 */
[----:B------:R0:W-:Y:S04]  /*2930*/  STL.128 [R1+0x40], RZ ;  /* 0x000040ff01007387 */ /* 0x0001e80000100c00 */
[----:B------:R0:W-:Y:S01]  /*2940*/  STL.128 [R1+0x50], RZ ;  /* 0x000050ff01007387 */ /* 0x0001e20000100c00 */
[----:B------:R-:W-:-:S03]  /*2950*/  LOP3.LUT R4, R4, 0xffff, RZ, 0xc0, !PT ;  /* 0x0000ffff04047812 */ /* 0x000fc600078ec0ff */
[----:B------:R0:W-:Y:S01]  /*2960*/  STL.128 [R1+0x60], RZ ;  /* 0x000060ff01007387 */ /* 0x0001e20000100c00 */
[----:B------:R-:W-:-:S03]  /*2970*/  ISETP.GE.U32.AND P0, PT, R4, 0xfff8, PT ;  /* 0x0000fff80400780c */ /* 0x000fc60003f06070 */
[----:B------:R0:W-:Y:S10]  /*2980*/  STL.128 [R1+0x70], RZ ;  /* 0x000070ff01007387 */ /* 0x0001f40000100c00 */
[----:B0-----:R-:W-:Y:S05]  /*2990*/  @!P0 BRA `(.L_x_162) ;  /* 0x0000001400648947 */ /* 0x001fea0003800000 */
[----:B------:R-:W-:Y:S01]  /*29a0*/  VIADD R18, R24, 0xfffffff8 ;  /* 0xfffffff818127836 */ /* 0x000fe20000000000 */
[----:B------:R-:W-:Y:S04]  /*29b0*/  BSSY.RECONVERGENT B2, `(.L_x_163) ;  /* 0x000002d000027945 */ /* 0x000fe80003800200 */
[----:B------:R-:W-:-:S04]  /*29c0*/  PRMT R4, R18, 0x9910, RZ ;  /* 0x0000991012047816 */ /* 0x000fc800000000ff */
[----:B------:R-:W-:-:S13]  /*29d0*/  ISETP.NE.AND P0, PT, R4, RZ, PT ;  /* 0x000000ff0400720c */ /* 0x000fda0003f05270 */
[----:B------:R-:W-:Y:S05]  /*29e0*/  @!P0 BRA `(.L_x_164) ;  /* 0x0000000000a48947 */ /* 0x000fea0003800000 */
[C---:B------:R-:W-:Y:S01]  /*29f0*/  VIADD R4, R24.reuse, 0xfffffff7 ;  /* 0xfffffff718047836 */ /* 0x040fe20000000000 */
[----:B------:R-:W-:Y:S01]  /*2a00*/  LOP3.LUT R20, R24, 0x3, RZ, 0xc0, !PT ;  /* 0x0000000318147812 */ /* 0x000fe200078ec0ff */
[----:B------:R-:W-:Y:S01]  /*2a10*/  BSSY.RECONVERGENT B3, `(.L_x_165) ;  /* 0x0000019000037945 */ /* 0x000fe20003800200 */
[----:B------:R-:W-:Y:S02]  /*2a20*/  PRMT R13, RZ, 0x7610, R13 ;  /* 0x00007610ff0d7816 */ /* 0x000fe4000000000d */
[----:B------:R-:W-:Y:S02]  /*2a30*/  LOP3.LUT R4, R4, 0xffff, RZ, 0xc0, !PT ;  /* 0x0000ffff04047812 */ /* 0x000fe400078ec0ff */
[----:B------:R-:W-:Y:S02]  /*2a40*/  ISETP.NE.AND P1, PT, R20, RZ, PT ;  /* 0x000000ff1400720c */ /* 0x000fe40003f25270 */
[----:B------:R-:W-:Y:S02]  /*2a50*/  ISETP.GE.U32.AND P0, PT, R4, 0x3, PT ;  /* 0x000000030400780c */ /* 0x000fe40003f06070 */
[----:B------:R-:W-:-:S04]  /*2a60*/  IADD3 R4, PT, PT, -R24, 0x10, RZ ;  /* 0x0000001018047810 */ /* 0x000fc80007ffe1ff */
[----:B------:R-:W-:-:S07]  /*2a70*/  LOP3.LUT R12, R4, 0xffff, RZ, 0xc0, !PT ;  /* 0x0000ffff040c7812 */ /* 0x000fce00078ec0ff */
[----:B------:R-:W-:Y:S05]  /*2a80*/  @!P0 BRA `(.L_x_166) ;  /* 0x0000000000448947 */ /* 0x000fea0003800000 */
[----:B------:R-:W-:Y:S02]  /*2a90*/  LOP3.LUT R13, R18, 0xfffc, RZ, 0xc0, !PT ;  /* 0x0000fffc120d7812 */ /* 0x000fe400078ec0ff */
[----:B------:R-:W-:Y:S02]  /*2aa0*/  PRMT R14, RZ, 0x7610, R14 ;  /* 0x00007610ff0e7816 */ /* 0x000fe4000000000e */
[----:B------:R-:W-:-:S07]  /*2ab0*/  PRMT R19, R13, 0x9910, RZ ;  /* 0x000099100d137816 */ /* 0x000fce00000000ff */
.L_x_167:
[----:B------:R-:W-:Y:S01]  /*2ac0*/  IMAD R15, R12, 0x8, R57 ;  /* 0x000000080c0f7824 */ /* 0x000fe200078e0239 */
[C---:B0-----:R-:W-:Y:S01]  /*2ad0*/  LOP3.LUT R17, R14.reuse, 0xffff, RZ, 0xc0, !PT ;  /* 0x0000ffff0e117812 */ /* 0x041fe200078ec0ff */
[----:B------:R-:W-:Y:S02]  /*2ae0*/  VIADD R14, R14, 0x4 ;  /* 0x000000040e0e7836 */ /* 0x000fe40000000000 */
[----:B------:R-:W-:Y:S01]  /*2af0*/  VIADD R12, R12, 0x4 ;  /* 0x000000040c0c7836 */ /* 0x000fe20000000000 */
[----:B------:R-:W-:Y:S01]  /*2b00*/  LDS.64 R4, [R15] ;  /* 0x000000000f047984 */ /* 0x000fe20000000a00 */
[----:B------:R-:W-:Y:S01]  /*2b10*/  IMAD R17, R17, 0x8, R0 ;  /* 0x0000000811117824 */ /* 0x000fe200078e0200 */
[----:B------:R-:W-:Y:S02]  /*2b20*/  PRMT R16, R14, 0x9910, RZ ;  /* 0x000099100e107816 */ /* 0x000fe400000000ff */
[----:B------:R-:W0:Y:S02]  /*2b30*/  LDS.64 R6, [R15+0x8] ;  /* 0x000008000f067984 */ /* 0x000e240000000a00 */
[----:B------:R-:W-:-:S02]  /*2b40*/  ISETP.NE.AND P0, PT, R16, R19, PT ;  /* 0x000000131000720c */ /* 0x000fc40003f05270 */
[----:B------:R-:W-:Y:S04]  /*2b50*/  LDS.64 R8, [R15+0x10] ;  /* 0x000010000f087984 */ /* 0x000fe80000000a00 */
[----:B------:R-:W1:Y:S04]  /*2b60*/  LDS.64 R10, [R15+0x18] ;  /* 0x000018000f0a7984 */ /* 0x000e680000000a00 */
[----:B0-----:R0:W-:Y:S04]  /*2b70*/  STL.128 [R17], R4 ;  /* 0x0000000411007387 */ /* 0x0011e80000100c00 */
[----:B-1----:R0:W-:Y:S01]  /*2b80*/  STL.128 [R17+0x10], R8 ;  /* 0x0000100811007387 */ /* 0x0021e20000100c00 */
[----:B------:R-:W-:Y:S05]  /*2b90*/  @P0 BRA `(.L_x_167) ;  /* 0xfffffffc00c80947 */ /* 0x000fea000383ffff */
.L_x_166:
[----:B------:R-:W-:Y:S05]  /*2ba0*/  BSYNC.RECONVERGENT B3 ;  /* 0x0000000000037941 */ /* 0x000fea0003800200 */
.L_x_165:
[----:B------:R-:W-:Y:S05]  /*2bb0*/  @!P1 BRA `(.L_x_164) ;  /* 0x0000000000309947 */ /* 0x000fea0003800000 */
[----:B------:R-:W-:Y:S01]  /*2bc0*/  IMAD R12, R12, 0x8, R57 ;  /* 0x000000080c0c7824 */ /* 0x000fe200078e0239 */
[----:B------:R-:W-:Y:S02]  /*2bd0*/  LOP3.LUT R13, R13, 0xffff, RZ, 0xc0, !PT ;  /* 0x0000ffff0d0d7812 */ /* 0x000fe400078ec0ff */
[----:B------:R-:W-:Y:S02]  /*2be0*/  ISETP.NE.AND P0, PT, R20, 0x1, PT ;  /* 0x000000011400780c */ /* 0x000fe40003f05270 */
[----:B0-----:R-:W0:Y:S01]  /*2bf0*/  LDS.64 R4, [R12] ;  /* 0x000000000c047984 */ /* 0x001e220000000a00 */
[----:B------:R-:W-:-:S05]  /*2c00*/  IMAD R13, R13, 0x8, R0 ;  /* 0x000000080d0d7824 */ /* 0x000fca00078e0200 */
[----:B0-----:R1:W-:Y:S05]  /*2c10*/  STL.64 [R13], R4 ;  /* 0x000000040d007387 */ /* 0x0013ea0000100a00 */
[----:B------:R-:W-:Y:S05]  /*2c20*/  @!P0 BRA `(.L_x_164) ;  /* 0x0000000000148947 */ /* 0x000fea0003800000 */
[----:B------:R-:W-:Y:S01]  /*2c30*/  ISETP.NE.AND P0, PT, R20, 0x2, PT ;  /* 0x000000021400780c */ /* 0x000fe20003f05270 */
[----:B-1----:R-:W0:-:S12]  /*2c40*/  LDS.64 R4, [R12+0x8] ;  /* 0x000008000c047984 */ /* 0x002e180000000a00 */
[----:B------:R-:W1:Y:S04]  /*2c50*/  @P0 LDS.64 R6, [R12+0x10] ;  /* 0x000010000c060984 */ /* 0x000e680000000a00 */
[----:B0-----:R2:W-:Y:S04]  /*2c60*/  STL.64 [R13+0x8], R4 ;  /* 0x000008040d007387 */ /* 0x0015e80000100a00 */
[----:B-1----:R2:W-:Y:S02]  /*2c70*/  @P0 STL.64 [R13+0x10], R6 ;  /* 0x000010060d000387 */ /* 0x0025e40000100a00 */
.L_x_164:
[----:B------:R-:W-:Y:S05]  /*2c80*/  BSYNC.RECONVERGENT B2 ;  /* 0x0000000000027941 */ /* 0x000fea0003800200 */
.L_x_163:
[----:B------:R-:W-:Y:S01]  /*2c90*/  ISETP.GT.U32.AND P0, PT, R25, 0xffffff, PT ;  /* 0x00ffffff1900780c */ /* 0x000fe20003f04070 */
[----:B------:R-:W-:Y:S01]  /*2ca0*/  BSSY.RECONVERGENT B2, `(.L_x_168) ;  /* 0x000000e000027945 */ /* 0x000fe20003800200 */
[----:B012---:R-:W-:-:S04]  /*2cb0*/  PRMT R4, R18, 0x9910, RZ ;  /* 0x0000991012047816 */ /* 0x007fc800000000ff */
[----:B------:R-:W-:-:S07]  /*2cc0*/  ISETP.NE.AND P1, PT, R4, RZ, PT ;  /* 0x000000ff0400720c */ /* 0x000fce0003f25270 */
[----:B------:R-:W-:Y:S06]  /*2cd0*/  @P0 BRA `(.L_x_169) ;  /* 0x0000000000280947 */ /* 0x000fec0003800000 */
[----:B------:R-:W-:Y:S02]  /*2ce0*/  IADD3 R24, PT, PT, -R24, 0xf, RZ ;  /* 0x0000000f18187810 */ /* 0x000fe40007ffe1ff */
[----:B------:R-:W-:-:S07]  /*2cf0*/  LOP3.LUT R9, R18, 0xffff, RZ, 0xc0, !PT ;  /* 0x0000ffff12097812 */ /* 0x000fce00078ec0ff */
.L_x_170:
[C---:B------:R-:W-:Y:S01]  /*2d00*/  IMAD R6, R24.reuse, 0x8, R57 ;  /* 0x0000000818067824 */ /* 0x040fe200078e0239 */
[C---:B------:R-:W-:Y:S01]  /*2d10*/  PRMT R8, R24.reuse, 0x9910, RZ ;  /* 0x0000991018087816 */ /* 0x040fe200000000ff */
[----:B------:R-:W-:Y:S02]  /*2d20*/  VIADD R24, R24, 0xffffffff ;  /* 0xffffffff18187836 */ /* 0x000fe40000000000 */
[----:B0-----:R-:W-:Y:S01]  /*2d30*/  IMAD R7, R9, 0x8, R6 ;  /* 0x0000000809077824 */ /* 0x001fe200078e0206 */
[----:B------:R-:W0:Y:S01]  /*2d40*/  LDS.64 R4, [R6] ;  /* 0x0000000006047984 */ /* 0x000e220000000a00 */
[----:B------:R-:W-:-:S03]  /*2d50*/  ISETP.GT.AND P0, PT, R8, RZ, PT ;  /* 0x000000ff0800720c */ /* 0x000fc60003f04270 */
[----:B0-----:R0:W-:Y:S10]  /*2d60*/  STS.64 [R7], R4 ;  /* 0x0000000407007388 */ /* 0x0011f40000000a00 */
[----:B------:R-:W-:Y:S05]  /*2d70*/  @P0 BRA `(.L_x_170) ;  /* 0xfffffffc00e00947 */ /* 0x000fea000383ffff */
.L_x_169:
[----:B------:R-:W-:Y:S05]  /*2d80*/  BSYNC.RECONVERGENT B2 ;  /* 0x0000000000027941 */ /* 0x000fea0003800200 */
.L_x_168:
[----:B------:R-:W-:Y:S04]  /*2d90*/  BSSY.RECONVERGENT B2, `(.L_x_171) ;  /* 0x0000032000027945 */ /* 0x000fe80003800200 */
[----:B------:R-:W-:Y:S05]  /*2da0*/  @!P1 BRA `(.L_x_172) ;  /* 0x0000000000c09947 */ /* 0x000fea0003800000 */
[----:B------:R-:W-:Y:S01]  /*2db0*/  LOP3.LUT R18, R18, 0xffff, RZ, 0xc0, !PT ;  /* 0x0000ffff12127812 */ /* 0x000fe200078ec0ff */
[----:B------:R-:W-:Y:S01]  /*2dc0*/  BSSY.RECONVERGENT B3, `(.L_x_173) ;  /* 0x0000014000037945 */ /* 0x000fe20003800200 */
[----:B0-----:R-:W-:Y:S02]  /*2dd0*/  IMAD.MOV.U32 R4, RZ, RZ, RZ ;  /* 0x000000ffff047224 */ /* 0x001fe400078e00ff */
[C---:B------:R-:W-:Y:S02]  /*2de0*/  ISETP.GE.U32.AND P0, PT, R18.reuse, 0x10, PT ;  /* 0x000000101200780c */ /* 0x040fe40003f06070 */
[----:B------:R-:W-:-:S04]  /*2df0*/  LOP3.LUT R7, R18, 0xf, RZ, 0xc0, !PT ;  /* 0x0000000f12077812 */ /* 0x000fc800078ec0ff */
[----:B------:R-:W-:-:S07]  /*2e00*/  ISETP.NE.AND P1, PT, R7, RZ, PT ;  /* 0x000000ff0700720c */ /* 0x000fce0003f25270 */
[----:B------:R-:W-:Y:S06]  /*2e10*/  @!P0 BRA `(.L_x_174) ;  /* 0x0000000000388947 */ /* 0x000fec0003800000 */
[----:B------:R-:W-:Y:S01]  /*2e20*/  LOP3.LUT R4, R18, 0xfff0, RZ, 0xc0, !PT ;  /* 0x0000fff012047812 */ /* 0x000fe200078ec0ff */
[----:B------:R-:W-:-:S07]  /*2e30*/  IMAD.MOV.U32 R5, RZ, RZ, RZ ;  /* 0x000000ffff057224 */ /* 0x000fce00078e00ff */
.L_x_175:
[C---:B0-----:R-:W-:Y:S02]  /*2e40*/  IMAD R6, R5.reuse, 0x8, R57 ;  /* 0x0000000805067824 */ /* 0x041fe400078e0239 */
[----:B------:R-:W-:-:S03]  /*2e50*/  VIADD R5, R5, 0x10 ;  /* 0x0000001005057836 */ /* 0x000fc60000000000 */
[----:B------:R0:W-:Y:S02]  /*2e60*/  STS.128 [R6], RZ ;  /* 0x000000ff06007388 */ /* 0x0001e40000000c00 */
[----:B------:R-:W-:Y:S02]  /*2e70*/  ISETP.NE.AND P0, PT, R5, R4, PT ;  /* 0x000000040500720c */ /* 0x000fe40003f05270 */
[----:B------:R0:W-:Y:S04]  /*2e80*/  STS.128 [R6+0x10], RZ ;  /* 0x000010ff06007388 */ /* 0x0001e80000000c00 */
[----:B------:R0:W-:Y:S04]  /*2e90*/  STS.128 [R6+0x20], RZ ;  /* 0x000020ff06007388 */ /* 0x0001e80000000c00 */
[----:B------:R0:W-:Y:S04]  /*2ea0*/  STS.128 [R6+0x30], RZ ;  /* 0x000030ff06007388 */ /* 0x0001e80000000c00 */
[----:B------:R0:W-:Y:S04]  /*2eb0*/  STS.128 [R6+0x40], RZ ;  /* 0x000040ff06007388 */ /* 0x0001e80000000c00 */
[----:B------:R0:W-:Y:S04]  /*2ec0*/  STS.128 [R6+0x50], RZ ;  /* 0x000050ff06007388 */ /* 0x0001e80000000c00 */
[----:B------:R0:W-:Y:S04]  /*2ed0*/  STS.128 [R6+0x60], RZ ;  /* 0x000060ff06007388 */ /* 0x0001e80000000c00 */
[----:B------:R0:W-:Y:S01]  /*2ee0*/  STS.128 [R6+0x70], RZ ;  /* 0x000070ff06007388 */ /* 0x0001e20000000c00 */
[----:B------:R-:W-:Y:S05]  /*2ef0*/  @P0 BRA `(.L_x_175) ;  /* 0xfffffffc00d00947 */ /* 0x000fea000383ffff */
.L_x_174:
[----:B------:R-:W-:Y:S05]  /*2f00*/  BSYNC.RECONVERGENT B3 ;  /* 0x0000000000037941 */ /* 0x000fea0003800200 */
.L_x_173:
[----:B------:R-:W-:Y:S05]  /*2f10*/  @!P1 BRA `(.L_x_172) ;  /* 0x0000000000649947 */ /* 0x000fea0003800000 */
[----:B------:R-:W-:Y:S02]  /*2f20*/  ISETP.GE.U32.AND P0, PT, R7, 0x8, PT ;  /* 0x000000080700780c */ /* 0x000fe40003f06070 */
[----:B0-----:R-:W-:-:S04]  /*2f30*/  LOP3.LUT R6, R18, 0x7, RZ, 0xc0, !PT ;  /* 0x0000000712067812 */ /* 0x001fc800078ec0ff */
[----:B------:R-:W-:-:S07]  /*2f40*/  ISETP.NE.AND P1, PT, R6, RZ, PT ;  /* 0x000000ff0600720c */ /* 0x000fce0003f25270 */
[C---:B------:R-:W-:Y:S02]  /*2f50*/  @P0 IMAD R5, R4.reuse, 0x8, R57 ;  /* 0x0000000804050824 */ /* 0x040fe400078e0239 */
[----:B------:R-:W-:-:S03]  /*2f60*/  @P0 VIADD R4, R4, 0x8 ;  /* 0x0000000804040836 */ /* 0x000fc60000000000 */
[----:B------:R1:W-:Y:S04]  /*2f70*/  @P0 STS.128 [R5], RZ ;  /* 0x000000ff05000388 */ /* 0x0003e80000000c00 */
[----:B------:R1:W-:Y:S04]  /*2f80*/  @P0 STS.128 [R5+0x10], RZ ;  /* 0x000010ff05000388 */ /* 0x0003e80000000c00 */
[----:B------:R1:W-:Y:S04]  /*2f90*/  @P0 STS.128 [R5+0x20], RZ ;  /* 0x000020ff05000388 */ /* 0x0003e80000000c00 */
[----:B------:R1:W-:Y:S01]  /*2fa0*/  @P0 STS.128 [R5+0x30], RZ ;  /* 0x000030ff05000388 */ /* 0x0003e20000000c00 */
[----:B------:R-:W-:Y:S05]  /*2fb0*/  @!P1 BRA `(.L_x_172) ;  /* 0x00000000003c9947 */ /* 0x000fea0003800000 */
[----:B------:R-:W-:Y:S02]  /*2fc0*/  ISETP.GE.U32.AND P0, PT, R6, 0x4, PT ;  /* 0x000000040600780c */ /* 0x000fe40003f06070 */
[----:B-1----:R-:W-:-:S04]  /*2fd0*/  LOP3.LUT R5, R18, 0x3, RZ, 0xc0, !PT ;  /* 0x0000000312057812 */ /* 0x002fc800078ec0ff */
        /* <DEDUP_REMOVED lines=9> */
[----:B0-----:R-:W-:Y:S05]  /*3070*/  @!P0 BRA `(.L_x_172) ;  /* 0x00000000000c8947 */ /* 0x001fea0003800000 */
[----:B------:R-:W-:Y:S01]  /*3080*/  ISETP.NE.AND P0, PT, R5, 0x2, PT ;  /* 0x000000020500780c */ /* 0x000fe20003f05270 */
[----:B------:R0:W-:-:S12]  /*3090*/  STS.64 [R4+0x8], RZ ;  /* 0x000008ff04007388 */ /* 0x0001d80000000a00 */
[----:B------:R0:W-:Y:S02]  /*30a0*/  @P0 STS.64 [R4+0x10], RZ ;  /* 0x000010ff04000388 */ /* 0x0001e40000000a00 */
.L_x_172:
[----:B------:R-:W-:Y:S05]  /*30b0*/  BSYNC.RECONVERGENT B2 ;  /* 0x0000000000027941 */ /* 0x000fea0003800200 */
.L_x_171:
[----:B------:R-:W5:Y:S04]  /*30c0*/  LDL.128 R28, [R1+0x40] ;  /* 0x00004000011c7983 */ /* 0x000f680000100c00 */
[----:B------:R-:W3:Y:S04]  /*30d0*/  LDL.128 R20, [R1+0x50] ;  /* 0x0000500001147983 */ /* 0x000ee80000100c00 */
[----:B------:R-:W4:Y:S04]  /*30e0*/  LDL.128 R12, [R1+0x60] ;  /* 0x00006000010c7983 */ /* 0x000f280000100c00 */
[----:B012---:R-:W2:Y:S01]  /*30f0*/  LDL.128 R4, [R1+0x70] ;  /* 0x0000700001047983 */ /* 0x007ea20000100c00 */
[----:B------:R-:W-:Y:S03]  /*3100*/  BSSY.RECONVERGENT B2, `(.L_x_176) ;  /* 0x00000de000027945 */ /* 0x000fe60003800200 */
[----:B------:R-:W5:Y:S04]  /*3110*/  LDS.128 R16, [R57] ;  /* 0x0000000039107984 */ /* 0x000f680000000c00 */
[----:B------:R-:W0:Y:S04]  /*3120*/  LDS.128 R8, [R57+0x10] ;  /* 0x0000100039087984 */ /* 0x000e280000000c00 */
[----:B------:R-:W1:Y:S01]  /*3130*/  LDS.128 R24, [R57+0x20] ;  /* 0x0000200039187984 */ /* 0x000e620000000c00 */
[----:B-----5:R-:W-:-:S04]  /*3140*/  ISETP.GE.U32.AND P0, PT, R16, R28, PT ;  /* 0x0000001c1000720c */ /* 0x020fc80003f06070 */
[----:B------:R-:W-:-:S04]  /*3150*/  ISETP.GE.U32.AND.EX P0, PT, R17, R29, PT, P0 ;  /* 0x0000001d1100720c */ /* 0x000fc80003f06100 */
[----:B------:R-:W-:-:S04]  /*3160*/  SEL R59, RZ, 0x1, P0 ;  /* 0x00000001ff3b7807 */ /* 0x000fc80000000000 */
[----:B------:R-:W-:-:S04]  /*3170*/  IADD3 R59, P1, PT, R30, R59, RZ ;  /* 0x0000003b1e3b7210 */ /* 0x000fc80007f3e0ff */
[----:B------:R-:W-:Y:S01]  /*3180*/  ISETP.GE.U32.AND P2, PT, R18, R59, PT ;  /* 0x0000003b1200720c */ /* 0x000fe20003f46070 */
[----:B------:R-:W-:Y:S01]  /*3190*/  IMAD.X R61, RZ, RZ, R31, P1 ;  /* 0x000000ffff3d7224 */ /* 0x000fe200008e061f */
[----:B------:R-:W-:-:S04]  /*31a0*/  IADD3 R65, P5, PT, -R59, R18, RZ ;  /* 0x000000123b417210 */ /* 0x000fc80007fbe1ff */
[----:B------:R-:W-:-:S04]  /*31b0*/  ISETP.GE.U32.AND.EX P2, PT, R19, R61, PT, P2 ;  /* 0x0000003d1300720c */ /* 0x000fc80003f46120 */
[----:B------:R-:W-:-:S04]  /*31c0*/  SEL R31, RZ, 0x1, P2 ;  /* 0x00000001ff1f7807 */ /* 0x000fc80001000000 */
[----:B---3--:R-:W-:-:S05]  /*31d0*/  IADD3 R71, P1, PT, R20, R31, RZ ;  /* 0x0000001f14477210 */ /* 0x008fca0007f3e0ff */
[----:B------:R-:W-:Y:S01]  /*31e0*/  IMAD.X R73, RZ, RZ, R21, P1 ;  /* 0x000000ffff497224 */ /* 0x000fe200008e0615 */
[----:B0-----:R-:W-:-:S04]  /*31f0*/  ISETP.GE.U32.AND P1, PT, R8, R71, PT ;  /* 0x000000470800720c */ /* 0x001fc80003f26070 */
[----:B------:R-:W-:-:S04]  /*3200*/  ISETP.GE.U32.AND.EX P1, PT, R9, R73, PT, P1 ;  /* 0x000000490900720c */ /* 0x000fc80003f26110 */
[----:B------:R-:W-:-:S04]  /*3210*/  SEL R67, RZ, 0x1, P1 ;  /* 0x00000001ff437807 */ /* 0x000fc80000800000 */
[----:B------:R-:W-:-:S04]  /*3220*/  IADD3 R67, P3, PT, R22, R67, RZ ;  /* 0x0000004316437210 */ /* 0x000fc80007f7e0ff */
[----:B------:R-:W-:Y:S01]  /*3230*/  ISETP.GE.U32.AND P4, PT, R10, R67, PT ;  /* 0x000000430a00720c */ /* 0x000fe20003f86070 */
[----:B------:R-:W-:Y:S01]  /*3240*/  IMAD.X R69, RZ, RZ, R23, P3 ;  /* 0x000000ffff457224 */ /* 0x000fe200018e0617 */
[----:B------:R-:W-:Y:S01]  /*3250*/  IADD3 R63, P3, PT, -R28, R16, RZ ;  /* 0x000000101c3f7210 */ /* 0x000fe20007f7e1ff */
[----:B------:R-:W0:Y:S03]  /*3260*/  LDS.128 R20, [R57+0x30] ;  /* 0x0000300039147984 */ /* 0x000e260000000c00 */
[----:B------:R-:W-:Y:S01]  /*3270*/  ISETP.GE.U32.AND.EX P4, PT, R11, R69, PT, P4 ;  /* 0x000000450b00720c */ /* 0x000fe20003f86140 */
[----:B------:R-:W-:-:S03]  /*3280*/  IMAD.X R16, R17, 0x1, ~R29, P3 ;  /* 0x0000000111107824 */ /* 0x000fc600018e0e1d */
[----:B------:R-:W-:-:S04]  /*3290*/  SEL R31, RZ, 0x1, P4 ;  /* 0x00000001ff1f7807 */ /* 0x000fc80002000000 */
[----:B----4-:R-:W-:Y:S01]  /*32a0*/  IADD3 R31, P6, PT, R12, R31, RZ ;  /* 0x0000001f0c1f7210 */ /* 0x010fe20007fde0ff */
[----:B------:R-:W-:Y:S01]  /*32b0*/  IMAD.X R12, R19, 0x1, ~R61, P5 ;  /* 0x00000001130c7824 */ /* 0x000fe200028e0e3d */
[----:B------:R-:W-:Y:S02]  /*32c0*/  IADD3 R28, P5, PT, RZ, R63, RZ ;  /* 0x0000003fff1c7210 */ /* 0x000fe40007fbe0ff */
[----:B-1----:R-:W-:Y:S01]  /*32d0*/  ISETP.GE.U32.AND P3, PT, R24, R31, PT ;  /* 0x0000001f1800720c */ /* 0x002fe20003f66070 */
[----:B------:R-:W-:Y:S01]  /*32e0*/  IMAD.X R59, RZ, RZ, R13, P6 ;  /* 0x000000ffff3b7224 */ /* 0x000fe200030e060d */
[----:B------:R-:W-:Y:S02]  /*32f0*/  IADD3.X R29, PT, PT, R16, -0x7ffffffc, RZ, P5, !PT ;  /* 0x80000004101d7810 */ /* 0x000fe40002ffe4ff */
[----:B------:R-:W-:Y:S02]  /*3300*/  SEL R28, R28, R63, !P0 ;  /* 0x0000003f1c1c7207 */ /* 0x000fe40004000000 */
[----:B------:R-:W-:-:S02]  /*3310*/  ISETP.GE.U32.AND.EX P3, PT, R25, R59, PT, P3 ;  /* 0x0000003b1900720c */ /* 0x000fc40003f66130 */
[----:B------:R-:W-:Y:S02]  /*3320*/  IADD3 R18, P5, PT, RZ, R65, RZ ;  /* 0x00000041ff127210 */ /* 0x000fe40007fbe0ff */
[----:B------:R-:W-:Y:S02]  /*3330*/  SEL R63, RZ, 0x1, P3 ;  /* 0x00000001ff3f7807 */ /* 0x000fe40001800000 */
[----:B------:R-:W-:Y:S01]  /*3340*/  SEL R29, R29, R16, !P0 ;  /* 0x000000101d1d7207 */ /* 0x000fe20004000000 */
[----:B------:R-:W-:Y:S01]  /*3350*/  IMAD.MOV.U32 R16, RZ, RZ, R28 ;  /* 0x000000ffff107224 */ /* 0x000fe200078e001c */
[----:B------:R-:W-:Y:S02]  /*3360*/  IADD3 R63, P0, PT, R14, R63, RZ ;  /* 0x0000003f0e3f7210 */ /* 0x000fe40007f1e0ff */
[----:B------:R-:W-:Y:S01]  /*3370*/  IADD3.X R19, PT, PT, R12, -0x7ffffffc, RZ, P5, !PT ;  /* 0x800000040c137810 */ /* 0x000fe20002ffe4ff */
[----:B------:R-:W-:Y:S01]  /*3380*/  IMAD.MOV.U32 R17, RZ, RZ, R29 ;  /* 0x000000ffff117224 */ /* 0x000fe200078e001d */
[----:B------:R-:W-:Y:S01]  /*3390*/  SEL R18, R18, R65, !P2 ;  /* 0x0000004112127207 */ /* 0x000fe20005000000 */
[----:B------:R-:W-:Y:S01]  /*33a0*/  IMAD.X R65, RZ, RZ, R15, P0 ;  /* 0x000000ffff417224 */ /* 0x000fe200000e060f */
[----:B------:R-:W-:-:S02]  /*33b0*/  SEL R19, R19, R12, !P2 ;  /* 0x0000000c13137207 */ /* 0x000fc40005000000 */
[----:B------:R-:W-:Y:S02]  /*33c0*/  ISETP.GE.U32.AND P0, PT, R26, R63, PT ;  /* 0x0000003f1a00720c */ /* 0x000fe40003f06070 */
[----:B------:R-:W-:Y:S01]  /*33d0*/  IADD3 R61, P5, PT, R8, -R71, RZ ;  /* 0x80000047083d7210 */ /* 0x000fe20007fbe0ff */
[----:B------:R1:W-:Y:S01]  /*33e0*/  STL.128 [R1], R16 ;  /* 0x0000001001007387 */ /* 0x0003e20000100c00 */
[----:B------:R-:W-:Y:S02]  /*33f0*/  IADD3 R13, P2, PT, -R67, R10, RZ ;  /* 0x0000000a430d7210 */ /* 0x000fe40007f5e1ff */
[----:B------:R-:W-:Y:S01]  /*3400*/  ISETP.GE.U32.AND.EX P0, PT, R27, R65, PT, P0 ;  /* 0x000000411b00720c */ /* 0x000fe20003f06100 */
[----:B------:R-:W-:Y:S01]  /*3410*/  IMAD.X R15, R9, 0x1, ~R73, P5 ;  /* 0x00000001090f7824 */ /* 0x000fe200028e0e49 */
[----:B------:R-:W-:Y:S01]  /*3420*/  IADD3 R8, P5, PT, RZ, R61, RZ ;  /* 0x0000003dff087210 */ /* 0x000fe20007fbe0ff */
[----:B------:R-:W-:Y:S01]  /*3430*/  IMAD.X R12, R11, 0x1, ~R69, P2 ;  /* 0x000000010b0c7824 */ /* 0x000fe200010e0e45 */
[----:B------:R-:W-:-:S02]  /*3440*/  IADD3 R10, P2, PT, RZ, R13, RZ ;  /* 0x0000000dff0a7210 */ /* 0x000fc40007f5e0ff */
[----:B------:R-:W-:Y:S02]  /*3450*/  SEL R9, RZ, 0x1, P0 ;  /* 0x00000001ff097807 */ /* 0x000fe40000000000 */
[----:B------:R-:W-:Y:S02]  /*3460*/  SEL R8, R8, R61, !P1 ;  /* 0x0000003d08087207 */ /* 0x000fe40004800000 */
[----:B------:R-:W-:Y:S02]  /*3470*/  IADD3.X R11, PT, PT, R12, -0x7ffffffc, RZ, P2, !PT ;  /* 0x800000040c0b7810 */ /* 0x000fe400017fe4ff */
[----:B--2---:R-:W-:Y:S02]  /*3480*/  IADD3 R61, P2, PT, R4, R9, RZ ;  /* 0x00000009043d7210 */ /* 0x004fe40007f5e0ff */
[----:B------:R-:W-:Y:S02]  /*3490*/  IADD3.X R14, PT, PT, R15, -0x7ffffffc, RZ, P5, !PT ;  /* 0x800000040f0e7810 */ /* 0x000fe40002ffe4ff */
[----:B------:R-:W-:Y:S01]  /*34a0*/  SEL R10, R10, R13, !P4 ;  /* 0x0000000d0a0a7207 */ /* 0x000fe20006000000 */
[----:B------:R-:W-:Y:S01]  /*34b0*/  IMAD.X R5, RZ, RZ, R5, P2 ;  /* 0x000000ffff057224 */ /* 0x000fe200010e0605 */
[----:B------:R-:W-:-:S02]  /*34c0*/  SEL R9, R14, R15, !P1 ;  /* 0x0000000f0e097207 */ /* 0x000fc40004800000 */
[----:B0-----:R-:W-:Y:S02]  /*34d0*/  ISETP.GE.U32.AND P1, PT, R20, R61, PT ;  /* 0x0000003d1400720c */ /* 0x001fe40003f26070 */
[----:B------:R-:W-:Y:S02]  /*34e0*/  IADD3 R31, P2, PT, R24, -R31, RZ ;  /* 0x8000001f181f7210 */ /* 0x000fe40007f5e0ff */
[----:B------:R-:W-:Y:S02]  /*34f0*/  ISETP.GE.U32.AND.EX P1, PT, R21, R5, PT, P1 ;  /* 0x000000051500720c */ /* 0x000fe40003f26110 */
[----:B------:R-:W-:Y:S01]  /*3500*/  SEL R11, R11, R12, !P4 ;  /* 0x0000000c0b0b7207 */ /* 0x000fe20006000000 */
[----:B------:R-:W-:Y:S01]  /*3510*/  IMAD.X R24, R25, 0x1, ~R59, P2 ;  /* 0x0000000119187824 */ /* 0x000fe200010e0e3b */
[----:B------:R-:W-:Y:S02]  /*3520*/  IADD3 R15, P4, PT, -R63, R26, RZ ;  /* 0x0000001a3f0f7210 */ /* 0x000fe40007f9e1ff */
[----:B------:R-:W-:Y:S01]  /*3530*/  SEL R25, RZ, 0x1, P1 ;  /* 0x00000001ff197807 */ /* 0x000fe20000800000 */
[----:B------:R1:W-:Y:S01]  /*3540*/  STL.128 [R1+0x10], R8 ;  /* 0x0000100801007387 */ /* 0x0003e20000100c00 */
[----:B------:R-:W-:Y:S01]  /*3550*/  IADD3 R12, P5, PT, R20, -R61, RZ ;  /* 0x8000003d140c7210 */ /* 0x000fe20007fbe0ff */
[----:B------:R-:W-:Y:S01]  /*3560*/  IMAD.X R26, R27, 0x1, ~R65, P4 ;  /* 0x000000011b1a7824 */ /* 0x000fe200020e0e41 */
[----:B------:R-:W-:-:S02]  /*3570*/  IADD3 R25, P4, PT, R6, R25, RZ ;  /* 0x0000001906197210 */ /* 0x000fc40007f9e0ff */
[----:B------:R-:W-:Y:S01]  /*3580*/  IADD3 R4, P2, PT, RZ, R31, RZ ;  /* 0x0000001fff047210 */ /* 0x000fe20007f5e0ff */
[----:B------:R-:W-:Y:S02]  /*3590*/  IMAD.X R13, R21, 0x1, ~R5, P5 ;  /* 0x00000001150d7824 */ /* 0x000fe400028e0e05 */
[----:B------:R-:W-:Y:S01]  /*35a0*/  IMAD.X R27, RZ, RZ, R7, P4 ;  /* 0x000000ffff1b7224 */ /* 0x000fe200020e0607 */
[----:B------:R-:W-:Y:S02]  /*35b0*/  IADD3.X R5, PT, PT, R24, -0x7ffffffc, RZ, P2, !PT ;  /* 0x8000000418057810 */ /* 0x000fe400017fe4ff */
[----:B------:R-:W-:Y:S02]  /*35c0*/  IADD3 R21, P4, PT, -R25, R22, RZ ;  /* 0x0000001619157210 */ /* 0x000fe40007f9e1ff */
[----:B------:R-:W-:Y:S02]  /*35d0*/  IADD3 R6, P2, PT, RZ, R15, RZ ;  /* 0x0000000fff067210 */ /* 0x000fe40007f5e0ff */
        /* <DEDUP_REMOVED lines=8> */
[----:B------:R-:W-:-:S02]  /*3660*/  SEL R7, R7, R26, !P0 ;  /* 0x0000001a07077207 */ /* 0x000fc40004000000 */
[----:B------:R-:W-:Y:S02]  /*3670*/  IADD3.X R24, PT, PT, R13, -0x7ffffffc, RZ, P3, !PT ;  /* 0x800000040d187810 */ /* 0x000fe40001ffe4ff */
[----:B------:R-:W-:Y:S01]  /*3680*/  ISETP.GE.U32.AND.EX P0, PT, R23, R27, PT, P2 ;  /* 0x0000001b1700720c */ /* 0x000fe20003f06120 */
[----:B------:R1:W-:Y:S01]  /*3690*/  STL.128 [R1+0x20], R4 ;  /* 0x0000200401007387 */ /* 0x0003e20000100c00 */
[----:B------:R-:W-:Y:S02]  /*36a0*/  IADD3.X R15, PT, PT, R20, -0x7ffffffc, RZ, P4, !PT ;  /* 0x80000004140f7810 */ /* 0x000fe400027fe4ff */
[----:B------:R-:W-:Y:S02]  /*36b0*/  SEL R12, R31, R12, !P1 ;  /* 0x0000000c1f0c7207 */ /* 0x000fe40004800000 */
[----:B------:R-:W-:Y:S02]  /*36c0*/  SEL R13, R24, R13, !P1 ;  /* 0x0000000d180d7207 */ /* 0x000fe40004800000 */
[----:B------:R-:W-:-:S02]  /*36d0*/  SEL R14, R14, R21, !P0 ;  /* 0x000000150e0e7207 */ /* 0x000fc40004000000 */
[----:B------:R-:W-:Y:S02]  /*36e0*/  SEL R15, R15, R20, !P0 ;  /* 0x000000140f0f7207 */ /* 0x000fe40004000000 */
        /* <DEDUP_REMOVED lines=13> */
[----:B-1----:R-:W-:Y:S01]  /*37c0*/  PRMT R16, RZ, 0x7610, R16 ;  /* 0x00007610ff107816 */ /* 0x002fe20000000010 */
        /* <DEDUP_REMOVED lines=81> */
.L_x_179:
[----:B------:R-:W-:Y:S05]  /*3ce0*/  BSYNC.RELIABLE B3 ;  /* 0x0000000000037941 */ /* 0x000fea0003800100 */
.L_x_178:
        /* <DEDUP_REMOVED lines=20> */
.L_x_181:
[----:B------:R-:W-:Y:S05]  /*3e30*/  BSYNC.RECONVERGENT B3 ;  /* 0x0000000000037941 */ /* 0x000fea0003800200 */
.L_x_180:
[----:B------:R-:W-:-:S05]  /*3e40*/  LOP3.LUT R16, R16, 0xffff, RZ, 0xc0, !PT ;  /* 0x0000ffff10107812 */ /* 0x000fca00078ec0ff */
[----:B------:R-:W-:-:S05]  /*3e50*/  IMAD R23, R16, 0x8, R1 ;  /* 0x0000000810177824 */ /* 0x000fca00078e0201 */
        /* <DEDUP_REMOVED lines=8> */
.L_x_177:
[----:B------:R-:W-:Y:S05]  /*3ee0*/  BSYNC.RECONVERGENT B2 ;  /* 0x0000000000027941 */ /* 0x000fea0003800200 */
.L_x_176:
[----:B-----5:R0:W-:Y:S04]  /*3ef0*/  STS.128 [R57], R16 ;  /* 0x0000001039007388 */ /* 0x0201e80000000c00 */
[----:B------:R0:W-:Y:S04]  /*3f00*/  STS.128 [R57+0x10], R8 ;  /* 0x0000100839007388 */ /* 0x0001e80000000c00 */
[----:B------:R0:W-:Y:S04]  /*3f10*/  STS.128 [R57+0x20], R4 ;  /* 0x0000200439007388 */ /* 0x0001e80000000c00 */
[----:B------:R0:W-:Y:S02]  /*3f20*/  STS.128 [R57+0x30], R12 ;  /* 0x0000300c39007388 */ /* 0x0001e40000000c00 */
.L_x_162:
[----:B------:R-:W-:Y:S05]  /*3f30*/  BSYNC.RECONVERGENT B1 ;  /* 0x0000000000017941 */ /* 0x000fea0003800200 */
.L_x_161:
[----:B------:R-:W-:-:S13]  /*3f40*/  ISETP.NE.AND P0, PT, R58, RZ, PT ;  /* 0x000000ff3a00720c */ /* 0x000fda0003f05270 */
[----:B------:R-:W-:Y:S05]  /*3f50*/  @!P0 BRA `(.L_x_130) ;  /* 0x000001bc00708947 */ /* 0x000fea0003800000 */
[----:B------:R-:W5:Y:S01]  /*3f60*/  LDCU.64 UR4, c[0x0][0x388] ;  /* 0x00007100ff0477ac */ /* 0x000f620008000a00 */
[----:B01----:R-:W0:Y:S01]  /*3f70*/  LDS.128 R16, [R57] ;  /* 0x0000000039107984 */ /* 0x003e220000000c00 */
[----:B-----5:R-:W-:-:S05]  /*3f80*/  LEA R58, P0, R58, UR4, 0x6 ;  /* 0x000000043a3a7c11 */ /* 0x020fca000f8030ff */
[----:B------:R-:W-:-:S05]  /*3f90*/  IMAD.X R59, RZ, RZ, UR5, P0 ;  /* 0x00000005ff3b7e24 */ /* 0x000fca00080e06ff */
[----:B------:R-:W5:Y:S01]  /*3fa0*/  LDG.E.64 R30, desc[UR6][R58.64] ;  /* 0x000000063a1e7981 */ /* 0x000f62000c1e1b00 */
[----:B------:R-:W-:Y:S01]  /*3fb0*/  BSSY.RECONVERGENT B1, `(.L_x_183) ;  /* 0x0000045000017945 */ /* 0x000fe20003800200 */
[----:B------:R-:W-:Y:S01]  /*3fc0*/  IMAD.MOV.U32 R25, RZ, RZ, RZ ;  /* 0x000000ffff197224 */ /* 0x000fe200078e00ff */
[----:B--2---:R-:W-:Y:S01]  /*3fd0*/  CS2R R22, SRZ ;  /* 0x0000000000167805 */ /* 0x004fe2000001ff00 */
[----:B------:R-:W-:Y:S02]  /*3fe0*/  IMAD.MOV.U32 R4, RZ, RZ, 0x1 ;  /* 0x00000001ff047424 */ /* 0x000fe400078e00ff */
[----:B------:R-:W-:Y:S01]  /*3ff0*/  IMAD.MOV.U32 R5, RZ, RZ, RZ ;  /* 0x000000ffff057224 */ /* 0x000fe200078e00ff */
[----:B0-----:R-:W-:-:S04]  /*4000*/  ISETP.EQ.U32.AND P4, PT, R16, RZ, PT ;  /* 0x000000ff1000720c */ /* 0x001fc80003f82070 */
[----:B------:R-:W-:Y:S02]  /*4010*/  ISETP.EQ.AND.EX P1, PT, R17, -0x7ffffffc, PT, P4 ;  /* 0x800000041100780c */ /* 0x000fe40003f22340 */
[----:B-----5:R-:W-:-:S04]  /*4020*/  ISETP.NE.U32.AND P0, PT, R30, RZ, PT ;  /* 0x000000ff1e00720c */ /* 0x020fc80003f05070 */
[----:B------:R-:W-:-:S13]  /*4030*/  ISETP.NE.AND.EX P0, PT, R31, -0x7ffffffc, PT, P0 ;  /* 0x800000041f00780c */ /* 0x000fda0003f05300 */
[----:B------:R-:W-:Y:S05]  /*4040*/  @!P0 BRA P1, `(.L_x_184) ;  /* 0x0000000000ec8947 */ /* 0x000fea0000800000 */
[----:B------:R-:W-:Y:S01]  /*4050*/  ISETP.NE.U32.AND P0, PT, R30, RZ, PT ;  /* 0x000000ff1e00720c */ /* 0x000fe20003f05070 */
[----:B------:R-:W-:Y:S01]  /*4060*/  IMAD.MOV.U32 R4, RZ, RZ, RZ ;  /* 0x000000ffff047224 */ /* 0x000fe200078e00ff */
[----:B------:R-:W-:Y:S01]  /*4070*/  ISETP.EQ.AND.EX P1, PT, R17, -0x7ffffffc, PT, P4 ;  /* 0x800000041100780c */ /* 0x000fe20003f22340 */
[----:B------:R-:W-:Y:S01]  /*4080*/  IMAD.MOV.U32 R5, RZ, RZ, R30 ;  /* 0x000000ffff057224 */ /* 0x000fe200078e001e */
[----:B------:R-:W-:Y:S01]  /*4090*/  ISETP.NE.AND.EX P0, PT, R31, -0x7ffffffc, PT, P0 ;  /* 0x800000041f00780c */ /* 0x000fe20003f05300 */
[----:B------:R-:W-:-:S12]  /*40a0*/  IMAD.MOV.U32 R23, RZ, RZ, R31 ;  /* 0x000000ffff177224 */ /* 0x000fd800078e001f */
[----:B------:R-:W-:Y:S05]  /*40b0*/  @P0 BRA P1, `(.L_x_184) ;  /* 0x0000000000d00947 */ /* 0x000fea0000800000 */
[----:B------:R-:W-:Y:S01]  /*40c0*/  ISETP.NE.U32.AND P1, PT, R16, RZ, PT ;  /* 0x000000ff1000720c */ /* 0x000fe20003f25070 */
[----:B------:R-:W-:Y:S02]  /*40d0*/  IMAD.MOV.U32 R5, RZ, RZ, R16 ;  /* 0x000000ffff057224 */ /* 0x000fe400078e0010 */
[----:B------:R-:W-:Y:S01]  /*40e0*/  IMAD.MOV.U32 R23, RZ, RZ, R17 ;  /* 0x000000ffff177224 */ /* 0x000fe200078e0011 */
[----:B------:R-:W-:-:S13]  /*40f0*/  ISETP.NE.AND.EX P1, PT, R17, -0x7ffffffc, PT, P1 ;  /* 0x800000041100780c */ /* 0x000fda0003f25310 */
[----:B------:R-:W-:Y:S05]  /*4100*/  @P0 BRA P1, `(.L_x_184) ;  /* 0x0000000000bc0947 */ /* 0x000fea0000800000 */
[----:B------:R-:W-:-:S04]  /*4110*/  ISETP.GT.U32.AND P0, PT, R16, R30, PT ;  /* 0x0000001e1000720c */ /* 0x000fc80003f04070 */
[----:B------:R-:W-:-:S04]  /*4120*/  ISETP.GT.U32.AND.EX P0, PT, R17, R31, PT, P0 ;  /* 0x0000001f1100720c */ /* 0x000fc80003f04100 */
[----:B------:R-:W-:Y:S02]  /*4130*/  SEL R5, R16, R30, P0 ;  /* 0x0000001e10057207 */ /* 0x000fe40000000000 */
[----:B------:R-:W-:Y:S02]  /*4140*/  SEL R6, R17, R31, P0 ;  /* 0x0000001f11067207 */ /* 0x000fe40000000000 */
[----:B------:R-:W-:-:S04]  /*4150*/  ISETP.GT.U32.AND P0, PT, R5, -0x4afb0cca, PT ;  /* 0xb504f3360500780c */ /* 0x000fc80003f04070 */
[----:B------:R-:W-:-:S13]  /*4160*/  ISETP.GT.U32.AND.EX P0, PT, R6, RZ, PT, P0 ;  /* 0x000000ff0600720c */ /* 0x000fda0003f04100 */
[-C--:B------:R-:W-:Y:S02]  /*4170*/  @!P0 IMAD R5, R31, R16.reuse, RZ ;  /* 0x000000101f058224 */ /* 0x080fe400078e02ff */
[----:B------:R-:W-:-:S04]  /*4180*/  @!P0 IMAD.WIDE.U32 R6, R30, R16, RZ ;  /* 0x000000101e068225 */ /* 0x000fc800078e00ff */
[----:B------:R-:W-:Y:S02]  /*4190*/  @!P0 IMAD R9, R17, R30, R5 ;  /* 0x0000001e11098224 */ /* 0x000fe400078e0205 */
[----:B------:R-:W-:Y:S02]  /*41a0*/  @!P0 IMAD.MOV.U32 R5, RZ, RZ, RZ ;  /* 0x000000ffff058224 */ /* 0x000fe400078e00ff */
[----:B------:R-:W-:Y:S02]  /*41b0*/  @!P0 IMAD.MOV.U32 R25, RZ, RZ, R6 ;  /* 0x000000ffff198224 */ /* 0x000fe400078e0006 */
[----:B------:R-:W-:Y:S02]  /*41c0*/  @!P0 IMAD.IADD R22, R7, 0x1, R9 ;  /* 0x0000000107168824 */ /* 0x000fe400078e0209 */
[----:B------:R-:W-:Y:S01]  /*41d0*/  @!P0 IMAD.MOV.U32 R23, RZ, RZ, RZ ;  /* 0x000000ffff178224 */ /* 0x000fe200078e00ff */
[----:B------:R-:W-:Y:S06]  /*41e0*/  @!P0 BRA `(.L_x_184) ;  /* 0x0000000000848947 */ /* 0x000fec0003800000 */
[--C-:B------:R-:W-:Y:S01]  /*41f0*/  SHF.R.U32.HI R5, RZ, 0x1f, R17.reuse ;  /* 0x0000001fff057819 */ /* 0x100fe20000011611 */
[----:B------:R-:W-:Y:S01]  /*4200*/  IMAD R9, R30, R16, RZ ;  /* 0x000000101e097224 */ /* 0x000fe200078e02ff */
[----:B------:R-:W-:Y:S02]  /*4210*/  SHF.R.U64 R7, R16, 0x1f, R17 ;  /* 0x0000001f10077819 */ /* 0x000fe40000001211 */
[----:B------:R-:W-:Y:S02]  /*4220*/  LOP3.LUT R5, R5, 0x1, RZ, 0xc0, !PT ;  /* 0x0000000105057812 */ /* 0x000fe400078ec0ff */
[----:B------:R-:W-:-:S03]  /*4230*/  LOP3.LUT R7, R7, 0xfffffffe, RZ, 0xc0, !PT ;  /* 0xfffffffe07077812 */ /* 0x000fc600078ec0ff */
[-C--:B------:R-:W-:Y:S02]  /*4240*/  IMAD R5, R5, R31.reuse, RZ ;  /* 0x0000001f05057224 */ /* 0x080fe400078e02ff */
[----:B------:R-:W-:-:S04]  /*4250*/  IMAD.WIDE.U32 R6, R7, R31, RZ ;  /* 0x0000001f07067225 */ /* 0x000fc800078e00ff */
[----:B------:R-:W-:Y:S01]  /*4260*/  IMAD.IADD R5, R7, 0x1, R5 ;  /* 0x0000000107057824 */ /* 0x000fe200078e0205 */
[C---:B------:R-:W-:Y:S02]  /*4270*/  LOP3.LUT R10, R6.reuse, 0xfffffffe, RZ, 0xc0, !PT ;  /* 0xfffffffe060a7812 */ /* 0x040fe400078ec0ff */
[----:B------:R-:W-:Y:S02]  /*4280*/  LOP3.LUT R12, R6, 0x1ffffffe, RZ, 0xc0, !PT ;  /* 0x1ffffffe060c7812 */ /* 0x000fe400078ec0ff */
[----:B------:R-:W-:-:S04]  /*4290*/  LOP3.LUT R23, R5, 0x1, RZ, 0xc0, !PT ;  /* 0x0000000105177812 */ /* 0x000fc800078ec0ff */
[--C-:B------:R-:W-:Y:S02]  /*42a0*/  SHF.R.U64 R5, R10, 0x1d, R23.reuse ;  /* 0x0000001d0a057819 */ /* 0x100fe40000001217 */
[----:B------:R-:W-:Y:S02]  /*42b0*/  SHF.R.U32.HI R8, RZ, 0x1d, R23 ;  /* 0x0000001dff087819 */ /* 0x000fe40000011617 */
[----:B------:R-:W-:-:S04]  /*42c0*/  ISETP.GE.U32.AND P0, PT, R12, R5, PT ;  /* 0x000000050c00720c */ /* 0x000fc80003f06070 */
[----:B------:R-:W-:-:S13]  /*42d0*/  ISETP.GE.U32.AND.EX P0, PT, RZ, R8, PT, P0 ;  /* 0x00000008ff00720c */ /* 0x000fda0003f06100 */
[C-C-:B------:R-:W-:Y:S02]  /*42e0*/  @P0 IMAD.IADD R7, R12.reuse, 0x1, -R5.reuse ;  /* 0x000000010c070824 */ /* 0x140fe400078e0a05 */
[----:B------:R-:W-:Y:S01]  /*42f0*/  @P0 IMAD.MOV.U32 R6, RZ, RZ, RZ ;  /* 0x000000ffff060224 */ /* 0x000fe200078e00ff */
[----:B------:R-:W-:Y:S01]  /*4300*/  @!P0 IADD3 R6, P1, PT, RZ, RZ, RZ ;  /* 0x000000ffff068210 */ /* 0x000fe20007f3e0ff */
[----:B------:R-:W-:Y:S01]  /*4310*/  @!P0 IMAD.IADD R12, R12, 0x1, -R5 ;  /* 0x000000010c0c8824 */ /* 0x000fe200078e0a05 */
[----:B------:R-:W-:Y:S01]  /*4320*/  @!P0 IADD3 R5, P5, PT, R5, -0x1, RZ ;  /* 0xffffffff05058810 */ /* 0x000fe20007fbe0ff */
[----:B------:R-:W-:-:S03]  /*4330*/  @P0 IMAD.SHL.U32 R7, R7, 0x4, RZ ;  /* 0x0000000407070824 */ /* 0x000fc600078e00ff */
[----:B------:R-:W-:Y:S02]  /*4340*/  @!P0 LEA.X R7, R12, 0x80000004, 0x2, P1 ;  /* 0x800000040c078811 */ /* 0x000fe400008e14ff */
[----:B------:R-:W-:Y:S02]  /*4350*/  ISETP.GE.U32.AND P1, PT, R9, R6, PT ;  /* 0x000000060900720c */ /* 0x000fe40003f26070 */
[----:B------:R-:W-:Y:S02]  /*4360*/  IADD3 R5, P2, PT, -R5, R10, RZ ;  /* 0x0000000a05057210 */ /* 0x000fe40007f5e1ff */
[----:B------:R-:W-:Y:S02]  /*4370*/  ISETP.GE.U32.AND.EX P1, PT, RZ, R7, PT, P1 ;  /* 0x00000007ff00720c */ /* 0x000fe40003f26110 */
[----:B------:R-:W-:-:S05]  /*4380*/  @!P0 IADD3.X R8, PT, PT, R8, -0x1, RZ, P5, !PT ;  /* 0xffffffff08088810 */ /* 0x000fca0002ffe4ff */
[----:B------:R-:W-:-:S06]  /*4390*/  IMAD.X R23, R23, 0x1, ~R8, P2 ;  /* 0x0000000117177824 */ /* 0x000fcc00010e0e08 */
[----:B------:R-:W-:Y:S02]  /*43a0*/  @P1 IADD3 R25, P3, PT, -R6, R9, RZ ;  /* 0x0000000906191210 */ /* 0x000fe40007f7e1ff */
[----:B------:R-:W-:Y:S02]  /*43b0*/  @!P1 IADD3 R5, P6, PT, R5, -0x1, RZ ;  /* 0xffffffff05059810 */ /* 0x000fe40007fde0ff */
[----:B------:R-:W-:Y:S01]  /*43c0*/  @!P1 IADD3 R25, P0, P5, R9, RZ, -R6 ;  /* 0x000000ff09199210 */ /* 0x000fe20007d1e806 */
[--C-:B------:R-:W-:Y:S01]  /*43d0*/  @P1 IMAD.X R22, RZ, RZ, ~R7.reuse, P3 ;  /* 0x000000ffff161224 */ /* 0x100fe200018e0e07 */
[----:B------:R-:W-:Y:S02]  /*43e0*/  @!P1 IADD3.X R23, PT, PT, R23, -0x1, RZ, P6, !PT ;  /* 0xffffffff17179810 */ /* 0x000fe400037fe4ff */
[----:B------:R-:W-:-:S09]  /*43f0*/  @!P1 IADD3.X R22, PT, PT, RZ, -0x7ffffffc, ~R7, P0, P5 ;  /* 0x80000004ff169810 */ /* 0x000fd200007eac07 */
.L_x_184:
[----:B------:R-:W-:Y:S05]  /*4400*/  BSYNC.RECONVERGENT B1 ;  /* 0x0000000000017941 */ /* 0x000fea0003800200 */
.L_x_183:
[----:B------:R-:W2:Y:S01]  /*4410*/  LDG.E.64 R28, desc[UR6][R58.64+0x38] ;  /* 0x000038063a1c7981 */ /* 0x000ea2000c1e1b00 */
[----:B------:R-:W-:Y:S01]  /*4420*/  ISETP.EQ.U32.AND P2, PT, R18, RZ, PT ;  /* 0x000000ff1200720c */ /* 0x000fe20003f42070 */
[----:B------:R-:W-:Y:S01]  /*4430*/  BSSY.RECONVERGENT B1, `(.L_x_185) ;  /* 0x0000044000017945 */ /* 0x000fe20003800200 */
[----:B------:R-:W-:Y:S02]  /*4440*/  LOP3.LUT R55, R55, 0xffffdfff, RZ, 0xc0, !PT ;  /* 0xffffdfff37377812 */ /* 0x000fe400078ec0ff */
[----:B------:R-:W-:Y:S02]  /*4450*/  CS2R R20, SRZ ;  /* 0x0000000000147805 */ /* 0x000fe4000001ff00 */
[----:B------:R-:W-:Y:S01]  /*4460*/  ISETP.EQ.AND.EX P1, PT, R19, -0x7ffffffc, PT, P2 ;  /* 0x800000041300780c */ /* 0x000fe20003f22320 */
[----:B------:R-:W-:Y:S01]  /*4470*/  IMAD.MOV.U32 R9, RZ, RZ, -0x1 ;  /* 0xffffffffff097424 */ /* 0x000fe200078e00ff */
[----:B------:R-:W-:-:S05]  /*4480*/  CS2R R10, SRZ ;  /* 0x00000000000a7805 */ /* 0x000fca000001ff00 */
[----:B------:R-:W-:Y:S02]  /*4490*/  @P2 LOP3.LUT R55, R55, 0x2000, RZ, 0xfc, !PT ;  /* 0x0000200037372812 */ /* 0x000fe400078efcff */
[----:B--2---:R-:W-:-:S04]  /*44a0*/  ISETP.NE.U32.AND P0, PT, R28, RZ, PT ;  /* 0x000000ff1c00720c */ /* 0x004fc80003f05070 */
        /* <DEDUP_REMOVED lines=20> */
[-C--:B------:R-:W-:Y:S01]  /*45f0*/  @!P0 IMAD R8, R29, R18.reuse, RZ ;  /* 0x000000121d088224 */ /* 0x080fe200078e02ff */
[----:B------:R-:W-:Y:S01]  /*4600*/  @!P0 CS2R R10, SRZ ;  /* 0x00000000000a8805 */ /* 0x000fe2000001ff00 */
[----:B------:R-:W-:-:S04]  /*4610*/  @!P0 IMAD.WIDE.U32 R6, R28, R18, RZ ;  /* 0x000000121c068225 */ /* 0x000fc800078e00ff */
[----:B------:R-:W-:Y:S02]  /*4620*/  @!P0 IMAD R21, R28, R19, R8 ;  /* 0x000000131c158224 */ /* 0x000fe400078e0208 */
[----:B------:R-:W-:Y:S02]  /*4630*/  @!P0 IMAD.MOV.U32 R20, RZ, RZ, R6 ;  /* 0x000000ffff148224 */ /* 0x000fe400078e0006 */
[----:B------:R-:W-:Y:S01]  /*4640*/  @!P0 IMAD.IADD R21, R7, 0x1, R21 ;  /* 0x0000000107158824 */ /* 0x000fe200078e0215 */
        /* <DEDUP_REMOVED lines=34> */
.L_x_186:
[----:B------:R-:W-:Y:S05]  /*4870*/  BSYNC.RECONVERGENT B1 ;  /* 0x0000000000017941 */ /* 0x000fea0003800200 */
.L_x_185:
[----:B------:R-:W2:Y:S01]  /*4880*/  LDG.E.64 R26, desc[UR6][R58.64+0x30] ;  /* 0x000030063a1a7981 */ /* 0x000ea2000c1e1b00 */
[-C--:B------:R-:W-:Y:S01]  /*4890*/  ISETP.GE.U32.AND P1, PT, R25, R20.reuse, PT ;  /* 0x000000141900720c */ /* 0x080fe20003f26070 */
[----:B------:R-:W-:Y:S01]  /*48a0*/  IMAD.IADD R4, R9, 0x1, R4 ;  /* 0x0000000109047824 */ /* 0x000fe200078e0204 */
[----:B------:R-:W-:Y:S01]  /*48b0*/  IADD3 R20, P2, PT, R25, -R20, RZ ;  /* 0x8000001419147210 */ /* 0x000fe20007f5e0ff */
[----:B------:R-:W0:Y:S01]  /*48c0*/  LDS.128 R12, [R57+0x10] ;  /* 0x00001000390c7984 */ /* 0x000e220000000c00 */
[----:B------:R-:W-:Y:S01]  /*48d0*/  ISETP.GE.U32.AND.EX P1, PT, R22, R21, PT, P1 ;  /* 0x000000151600720c */ /* 0x000fe20003f26110 */
[----:B------:R-:W-:Y:S01]  /*48e0*/  BSSY.RECONVERGENT B1, `(.L_x_187) ;  /* 0x0000059000017945 */ /* 0x000fe20003800200 */
[----:B------:R-:W-:Y:S02]  /*48f0*/  LOP3.LUT R55, R55, 0xffffffdf, RZ, 0xc0, !PT ;  /* 0xffffffdf37377812 */ /* 0x000fe400078ec0ff */
[----:B------:R-:W-:-:S04]  /*4900*/  SEL R6, RZ, 0x1, P1 ;  /* 0x00000001ff067807 */ /* 0x000fc80000800000 */
[----:B------:R-:W-:Y:S01]  /*4910*/  IADD3 R6, P0, PT, R11, R6, RZ ;  /* 0x000000060b067210 */ /* 0x000fe20007f1e0ff */
[----:B------:R-:W-:Y:S01]  /*4920*/  IMAD.X R11, R22, 0x1, ~R21, P2 ;  /* 0x00000001160b7824 */ /* 0x000fe200010e0e15 */
[----:B------:R-:W-:Y:S01]  /*4930*/  IADD3 R7, P2, PT, RZ, R20, RZ ;  /* 0x00000014ff077210 */ /* 0x000fe20007f5e0ff */
[----:B------:R-:W-:Y:S02]  /*4940*/  IMAD.MOV.U32 R21, RZ, RZ, RZ ;  /* 0x000000ffff157224 */ /* 0x000fe400078e00ff */
[----:B------:R-:W-:Y:S01]  /*4950*/  IMAD.X R8, RZ, RZ, R10, P0 ;  /* 0x000000ffff087224 */ /* 0x000fe200000e060a */
[CC--:B------:R-:W-:Y:S01]  /*4960*/  ISETP.GE.U32.AND P0, PT, R5.reuse, R6.reuse, PT ;  /* 0x000000060500720c */ /* 0x0c0fe20003f06070 */
[----:B------:R-:W-:Y:S01]  /*4970*/  IMAD.MOV.U32 R22, RZ, RZ, RZ ;  /* 0x000000ffff167224 */ /* 0x000fe200078e00ff */
[----:B------:R-:W-:Y:S02]  /*4980*/  IADD3 R6, P3, PT, R5, -R6, RZ ;  /* 0x8000000605067210 */ /* 0x000fe40007f7e0ff */
[----:B------:R-:W-:-:S02]  /*4990*/  IADD3.X R10, PT, PT, R11, -0x7ffffffc, RZ, P2, !PT ;  /* 0x800000040b0a7810 */ /* 0x000fc400017fe4ff */
[C---:B------:R-:W-:Y:S01]  /*49a0*/  ISETP.GE.U32.AND.EX P0, PT, R23.reuse, R8, PT, P0 ;  /* 0x000000081700720c */ /* 0x040fe20003f06100 */
[----:B------:R-:W-:Y:S01]  /*49b0*/  IMAD.X R8, R23, 0x1, ~R8, P3 ;  /* 0x0000000117087824 */ /* 0x000fe200018e0e08 */
[----:B------:R-:W-:Y:S02]  /*49c0*/  IADD3 R5, P2, PT, RZ, R6, RZ ;  /* 0x00000006ff057210 */ /* 0x000fe40007f5e0ff */
[----:B------:R-:W-:Y:S01]  /*49d0*/  SEL R61, R7, R20, !P1 ;  /* 0x00000014073d7207 */ /* 0x000fe20004800000 */
[----:B------:R-:W-:Y:S01]  /*49e0*/  IMAD.MOV.U32 R7, RZ, RZ, -0x1 ;  /* 0xffffffffff077424 */ /* 0x000fe200078e00ff */
[----:B------:R-:W-:Y:S02]  /*49f0*/  SEL R20, R10, R11, !P1 ;  /* 0x0000000b0a147207 */ /* 0x000fe40004800000 */
[----:B------:R-:W-:Y:S02]  /*4a00*/  CS2R R10, SRZ ;  /* 0x00000000000a7805 */ /* 0x000fe4000001ff00 */
[----:B------:R-:W-:Y:S01]  /*4a10*/  SEL R23, R5, R6, !P0 ;  /* 0x0000000605177207 */ /* 0x000fe20004000000 */
[----:B------:R-:W-:Y:S01]  /*4a20*/  VIADD R6, R4, 0xffffffff ;  /* 0xffffffff04067836 */ /* 0x000fe20000000000 */
[----:B------:R-:W-:Y:S01]  /*4a30*/  IADD3.X R5, PT, PT, R8, -0x7ffffffc, RZ, P2, !PT ;  /* 0x8000000408057810 */ /* 0x000fe200017fe4ff */
[----:B------:R-:W-:-:S03]  /*4a40*/  @P0 IMAD.MOV R6, RZ, RZ, R4 ;  /* 0x000000ffff060224 */ /* 0x000fc600078e0204 */
[----:B------:R-:W-:Y:S02]  /*4a50*/  SEL R60, R5, R8, !P0 ;  /* 0x00000008053c7207 */ /* 0x000fe40004000000 */
[----:B0-----:R-:W-:-:S04]  /*4a60*/  ISETP.EQ.U32.AND P5, PT, R12, RZ, PT ;  /* 0x000000ff0c00720c */ /* 0x001fc80003fa2070 */
[----:B------:R-:W-:-:S09]  /*4a70*/  ISETP.EQ.AND.EX P2, PT, R13, -0x7ffffffc, PT, P5 ;  /* 0x800000040d00780c */ /* 0x000fd20003f42350 */
        /* <DEDUP_REMOVED lines=53> */
[----:B------:R-:W-:Y:S02]  /*4dd0*/  @!P1 IADD3.X R9, PT, PT, R9, -0x1, RZ, P3, !PT ;  /* 0xffffffff09099810 */ /* 0x000fe40001ffe4ff */
[----:B------:R-:W-:Y:S02]  /*4de0*/  ISETP.GE.U32.AND.EX P0, PT, RZ, R5, PT, P0 ;  /* 0x00000005ff00720c */ /* 0x000fe40003f06100 */
[----:B------:R-:W-:-:S05]  /*4df0*/  IADD3 R21, P2, PT, -R8, R21, RZ ;  /* 0x0000001508157210 */ /* 0x000fca0007f5e1ff */
[----:B------:R-:W-:-:S06]  /*4e00*/  IMAD.X R22, R22, 0x1, ~R9, P2 ;  /* 0x0000000116167824 */ /* 0x000fcc00010e0e09 */
[----:B------:R-:W-:Y:S02]  /*4e10*/  @P0 IADD3 R10, P1, PT, -R4, R25, RZ ;  /* 0x00000019040a0210 */ /* 0x000fe40007f3e1ff */
[----:B------:R-:W-:-:S03]  /*4e20*/  @!P0 IADD3 R10, P2, P3, R25, RZ, -R4 ;  /* 0x000000ff190a8210 */ /* 0x000fc60007b5e804 */
[--C-:B------:R-:W-:Y:S01]  /*4e30*/  @P0 IMAD.X R11, RZ, RZ, ~R5.reuse, P1 ;  /* 0x000000ffff0b0224 */ /* 0x100fe200008e0e05 */
[----:B------:R-:W-:Y:S02]  /*4e40*/  @!P0 IADD3 R21, P1, PT, R21, -0x1, RZ ;  /* 0xffffffff15158810 */ /* 0x000fe40007f3e0ff */
[----:B------:R-:W-:Y:S02]  /*4e50*/  @!P0 IADD3.X R11, PT, PT, RZ, -0x7ffffffc, ~R5, P2, P3 ;  /* 0x80000004ff0b8810 */ /* 0x000fe400017e6c05 */
[----:B------:R-:W-:-:S09]  /*4e60*/  @!P0 IADD3.X R22, PT, PT, R22, -0x1, RZ, P1, !PT ;  /* 0xffffffff16168810 */ /* 0x000fd20000ffe4ff */
.L_x_188:
[----:B------:R-:W-:Y:S05]  /*4e70*/  BSYNC.RECONVERGENT B1 ;  /* 0x0000000000017941 */ /* 0x000fea0003800200 */
.L_x_187:
[----:B------:R-:W2:Y:S01]  /*4e80*/  LDG.E.64 R24, desc[UR6][R58.64+0x28] ;  /* 0x000028063a187981 */ /* 0x000ea2000c1e1b00 */
[----:B------:R-:W-:Y:S01]  /*4e90*/  ISETP.GE.U32.AND P1, PT, R61, R10, PT ;  /* 0x0000000a3d00720c */ /* 0x000fe20003f26070 */
[----:B------:R-:W-:Y:S01]  /*4ea0*/  IMAD.IADD R4, R6, 0x1, R7 ;  /* 0x0000000106047824 */ /* 0x000fe200078e0207 */
[----:B------:R-:W-:Y:S01]  /*4eb0*/  IADD3 R10, P0, PT, -R10, R61, RZ ;  /* 0x0000003d0a0a7210 */ /* 0x000fe20007f1e1ff */
[----:B------:R-:W-:Y:S01]  /*4ec0*/  BSSY.RECONVERGENT B1, `(.L_x_189) ;  /* 0x000005b000017945 */ /* 0x000fe20003800200 */
[----:B------:R-:W-:Y:S01]  /*4ed0*/  ISETP.GE.U32.AND.EX P1, PT, R20, R11, PT, P1 ;  /* 0x0000000b1400720c */ /* 0x000fe20003f26110 */
[----:B------:R-:W-:Y:S01]  /*4ee0*/  VIADD R6, R4, 0xffffffff ;  /* 0xffffffff04067836 */ /* 0x000fe20000000000 */
[----:B------:R-:W-:Y:S01]  /*4ef0*/  ISETP.EQ.U32.AND P5, PT, R14, RZ, PT ;  /* 0x000000ff0e00720c */ /* 0x000fe20003fa2070 */
[----:B------:R-:W-:Y:S01]  /*4f00*/  IMAD.X R11, R20, 0x1, ~R11, P0 ;  /* 0x00000001140b7824 */ /* 0x000fe200000e0e0b */
[----:B------:R-:W-:Y:S02]  /*4f10*/  SEL R8, RZ, 0x1, P1 ;  /* 0x00000001ff087807 */ /* 0x000fe40000800000 */
[----:B------:R-:W-:-:S02]  /*4f20*/  CS2R R62, SRZ ;  /* 0x00000000003e7805 */ /* 0x000fc4000001ff00 */
[----:B------:R-:W-:Y:S02]  /*4f30*/  IADD3 R9, P0, PT, RZ, R10, RZ ;  /* 0x0000000aff097210 */ /* 0x000fe40007f1e0ff */
[----:B------:R-:W-:Y:S02]  /*4f40*/  CS2R R64, SRZ ;  /* 0x0000000000407805 */ /* 0x000fe4000001ff00 */
[----:B------:R-:W-:Y:S01]  /*4f50*/  IADD3 R8, P2, PT, R21, R8, RZ ;  /* 0x0000000815087210 */ /* 0x000fe20007f5e0ff */
[----:B------:R-:W-:Y:S01]  /*4f60*/  IMAD.MOV.U32 R61, RZ, RZ, -0x1 ;  /* 0xffffffffff3d7424 */ /* 0x000fe200078e00ff */
[----:B------:R-:W-:Y:S02]  /*4f70*/  IADD3.X R20, PT, PT, R11, -0x7ffffffc, RZ, P0, !PT ;  /* 0x800000040b147810 */ /* 0x000fe400007fe4ff */
[----:B------:R-:W-:Y:S01]  /*4f80*/  ISETP.GE.U32.AND P0, PT, R23, R8, PT ;  /* 0x000000081700720c */ /* 0x000fe20003f06070 */
[----:B------:R-:W-:Y:S01]  /*4f90*/  IMAD.X R5, RZ, RZ, R22, P2 ;  /* 0x000000ffff057224 */ /* 0x000fe200010e0616 */
[----:B------:R-:W-:-:S02]  /*4fa0*/  IADD3 R8, P2, PT, -R8, R23, RZ ;  /* 0x0000001708087210 */ /* 0x000fc40007f5e1ff */
[----:B------:R-:W-:Y:S02]  /*4fb0*/  SEL R7, R9, R10, !P1 ;  /* 0x0000000a09077207 */ /* 0x000fe40004800000 */
[C---:B------:R-:W-:Y:S01]  /*4fc0*/  ISETP.GE.U32.AND.EX P0, PT, R60.reuse, R5, PT, P0 ;  /* 0x000000053c00720c */ /* 0x040fe20003f06100 */
[----:B------:R-:W-:Y:S01]  /*4fd0*/  IMAD.X R5, R60, 0x1, ~R5, P2 ;  /* 0x000000013c057824 */ /* 0x000fe200010e0e05 */
[----:B------:R-:W-:Y:S02]  /*4fe0*/  SEL R20, R20, R11, !P1 ;  /* 0x0000000b14147207 */ /* 0x000fe40004800000 */
[----:B------:R-:W-:Y:S02]  /*4ff0*/  ISETP.EQ.AND.EX P1, PT, R15, -0x7ffffffc, PT, P5 ;  /* 0x800000040f00780c */ /* 0x000fe40003f22350 */
[----:B------:R-:W-:Y:S02]  /*5000*/  LOP3.LUT R55, R55, 0xffffefff, RZ, 0xc0, !PT ;  /* 0xffffefff37377812 */ /* 0x000fe400078ec0ff */
[----:B------:R-:W-:-:S02]  /*5010*/  IADD3 R21, P3, PT, RZ, R8, RZ ;  /* 0x00000008ff157210 */ /* 0x000fc40007f7e0ff */
[----:B------:R-:W-:Y:S02]  /*5020*/  @P5 LOP3.LUT R55, R55, 0x1000, RZ, 0xfc, !PT ;  /* 0x0000100037375812 */ /* 0x000fe400078efcff */
[----:B------:R-:W-:Y:S01]  /*5030*/  IADD3.X R60, PT, PT, R5, -0x7ffffffc, RZ, P3, !PT ;  /* 0x80000004053c7810 */ /* 0x000fe20001ffe4ff */
[----:B------:R-:W-:Y:S01]  /*5040*/  @P0 IMAD.MOV R6, RZ, RZ, R4 ;  /* 0x000000ffff060224 */ /* 0x000fe200078e0204 */
[----:B------:R-:W-:Y:S02]  /*5050*/  LOP3.LUT R55, R55, 0xfffffeff, RZ, 0xc0, !PT ;  /* 0xfffffeff37377812 */ /* 0x000fe400078ec0ff */
[----:B------:R-:W-:Y:S02]  /*5060*/  SEL R21, R21, R8, !P0 ;  /* 0x0000000815157207 */ /* 0x000fe40004000000 */
[----:B------:R-:W-:Y:S02]  /*5070*/  SEL R60, R60, R5, !P0 ;  /* 0x000000053c3c7207 */ /* 0x000fe40004000000 */
[----:B--2---:R-:W-:-:S04]  /*5080*/  ISETP.NE.U32.AND P2, PT, R24, RZ, PT ;  /* 0x000000ff1800720c */ /* 0x004fc80003f45070 */
[----:B------:R-:W-:-:S13]  /*5090*/  ISETP.NE.AND.EX P6, PT, R25, -0x7ffffffc, PT, P2 ;  /* 0x800000041900780c */ /* 0x000fda0003fc5320 */
[----:B------:R-:W-:Y:S01]  /*50a0*/  @P6 LOP3.LUT R55, R55, 0x100, RZ, 0xfc, !PT ;  /* 0x0000010037376812 */ /* 0x000fe200078efcff */
[----:B------:R-:W-:Y:S06]  /*50b0*/  @!P6 BRA P1, `(.L_x_190) ;  /* 0x0000000000ece947 */ /* 0x000fec0000800000 */
        /* <DEDUP_REMOVED lines=26> */
[--C-:B------:R-:W-:Y:S02]  /*5260*/  SHF.R.U32.HI R9, RZ, 0x1f, R15.reuse ;  /* 0x0000001fff097819 */ /* 0x100fe4000001160f */
        /* <DEDUP_REMOVED lines=14> */
[----:B------:R-:W-:Y:S01]  /*5350*/  @!P0 IMAD.IADD R10, R11, 0x1, -R8 ;  /* 0x000000010b0a8824 */ /* 0x000fe200078e0a08 */
[----:B------:R-:W-:Y:S01]  /*5360*/  @!P0 IADD3 R8, P1, PT, R8, -0x1, RZ ;  /* 0xffffffff08088810 */ /* 0x000fe20007f3e0ff */
[----:B------:R-:W-:Y:S02]  /*5370*/  @P0 IMAD.MOV.U32 R4, RZ, RZ, RZ ;  /* 0x000000ffff040224 */ /* 0x000fe400078e00ff */
[----:B------:R-:W-:Y:S01]  /*5380*/  IMAD R11, R24, R14, RZ ;  /* 0x0000000e180b7224 */ /* 0x000fe200078e02ff */
[----:B------:R-:W-:Y:S01]  /*5390*/  @!P0 IADD3.X R9, PT, PT, R9, -0x1, RZ, P1, !PT ;  /* 0xffffffff09098810 */ /* 0x000fe20000ffe4ff */
[----:B------:R-:W-:Y:S01]  /*53a0*/  @P0 IMAD.SHL.U32 R5, R5, 0x4, RZ ;  /* 0x0000000405050824 */ /* 0x000fe200078e00ff */
[----:B------:R-:W-:-:S04]  /*53b0*/  @!P0 IADD3 R4, P1, PT, RZ, RZ, RZ ;  /* 0x000000ffff048210 */ /* 0x000fc80007f3e0ff */
[----:B------:R-:W-:Y:S02]  /*53c0*/  @!P0 LEA.X R5, R10, 0x80000004, 0x2, P1 ;  /* 0x800000040a058811 */ /* 0x000fe400008e14ff */
[----:B------:R-:W-:-:S04]  /*53d0*/  ISETP.GE.U32.AND P0, PT, R11, R4, PT ;  /* 0x000000040b00720c */ /* 0x000fc80003f06070 */
[----:B------:R-:W-:-:S13]  /*53e0*/  ISETP.GE.U32.AND.EX P0, PT, RZ, R5, PT, P0 ;  /* 0x00000005ff00720c */ /* 0x000fda0003f06100 */
[----:B------:R-:W-:-:S05]  /*53f0*/  @P0 IADD3 R62, P1, PT, -R4, R11, RZ ;  /* 0x0000000b043e0210 */ /* 0x000fca0007f3e1ff */
[----:B------:R-:W-:Y:S01]  /*5400*/  @P0 IMAD.X R65, RZ, RZ, ~R5, P1 ;  /* 0x000000ffff410224 */ /* 0x000fe200008e0e05 */
[----:B------:R-:W-:-:S04]  /*5410*/  @!P0 IADD3 R62, P1, P2, R11, RZ, -R4 ;  /* 0x000000ff0b3e8210 */ /* 0x000fc80007a3e804 */
[----:B------:R-:W-:Y:S02]  /*5420*/  @!P0 IADD3.X R65, PT, PT, RZ, -0x7ffffffc, ~R5, P1, P2 ;  /* 0x80000004ff418810 */ /* 0x000fe40000fe4c05 */
[----:B------:R-:W-:-:S05]  /*5430*/  IADD3 R63, P1, PT, -R8, R63, RZ ;  /* 0x0000003f083f7210 */ /* 0x000fca0007f3e1ff */
[----:B------:R-:W-:Y:S01]  /*5440*/  IMAD.X R64, R64, 0x1, ~R9, P1 ;  /* 0x0000000140407824 */ /* 0x000fe200008e0e09 */
[----:B------:R-:W-:-:S04]  /*5450*/  @!P0 IADD3 R63, P1, PT, R63, -0x1, RZ ;  /* 0xffffffff3f3f8810 */ /* 0x000fc80007f3e0ff */
[----:B------:R-:W-:-:S09]  /*5460*/  @!P0 IADD3.X R64, PT, PT, R64, -0x1, RZ, P1, !PT ;  /* 0xffffffff40408810 */ /* 0x000fd20000ffe4ff */
.L_x_190:
[----:B------:R-:W-:Y:S05]  /*5470*/  BSYNC.RECONVERGENT B1 ;  /* 0x0000000000017941 */ /* 0x000fea0003800200 */
.L_x_189:
[----:B------:R-:W2:Y:S01]  /*5480*/  LDG.E.64 R22, desc[UR6][R58.64+0x20] ;  /* 0x000020063a167981 */ /* 0x000ea2000c1e1b00 */
[----:B------:R-:W-:Y:S01]  /*5490*/  ISETP.GE.U32.AND P0, PT, R7, R62, PT ;  /* 0x0000003e0700720c */ /* 0x000fe20003f06070 */
[----:B------:R-:W-:Y:S01]  /*54a0*/  IMAD.IADD R61, R6, 0x1, R61 ;  /* 0x00000001063d7824 */ /* 0x000fe200078e023d */
[----:B------:R-:W-:Y:S01]  /*54b0*/  IADD3 R62, P1, PT, -R62, R7, RZ ;  /* 0x000000073e3e7210 */ /* 0x000fe20007f3e1ff */
[----:B------:R0:W1:Y:S01]  /*54c0*/  LDS.128 R8, [R57+0x20] ;  /* 0x0000200039087984 */ /* 0x0000620000000c00 */
[C---:B------:R-:W-:Y:S01]  /*54d0*/  ISETP.GE.U32.AND.EX P0, PT, R20.reuse, R65, PT, P0 ;  /* 0x000000411400720c */ /* 0x040fe20003f06100 */
[----:B------:R-:W-:Y:S01]  /*54e0*/  VIADD R6, R61, 0xffffffff ;  /* 0xffffffff3d067836 */ /* 0x000fe20000000000 */
[----:B------:R-:W-:Y:S01]  /*54f0*/  LOP3.LUT R55, R55, 0xfffeffff, RZ, 0xc0, !PT ;  /* 0xfffeffff37377812 */ /* 0x000fe200078ec0ff */
[----:B------:R-:W-:Y:S01]  /*5500*/  IMAD.X R5, R20, 0x1, ~R65, P1 ;  /* 0x0000000114057824 */ /* 0x000fe200008e0e41 */
[----:B------:R-:W-:Y:S01]  /*5510*/  IADD3 R7, P1, PT, RZ, R62, RZ ;  /* 0x0000003eff077210 */ /* 0x000fe20007f3e0ff */
[----:B------:R-:W-:Y:S01]  /*5520*/  BSSY.RECONVERGENT B1, `(.L_x_191) ;  /* 0x0000055000017945 */ /* 0x000fe20003800200 */
[----:B------:R-:W-:Y:S01]  /*5530*/  SEL R4, RZ, 0x1, P0 ;  /* 0x00000001ff047807 */ /* 0x000fe20000000000 */
[----:B------:R-:W-:Y:S01]  /*5540*/  IMAD.MOV.U32 R67, RZ, RZ, RZ ;  /* 0x000000ffff437224 */ /* 0x000fe200078e00ff */
[----:B------:R-:W-:-:S02]  /*5550*/  IADD3.X R20, PT, PT, R5, -0x7ffffffc, RZ, P1, !PT ;  /* 0x8000000405147810 */ /* 0x000fc40000ffe4ff */
[----:B------:R-:W-:Y:S01]  /*5560*/  IADD3 R4, P1, PT, R63, R4, RZ ;  /* 0x000000043f047210 */ /* 0x000fe20007f3e0ff */
[----:B------:R-:W-:Y:S01]  /*5570*/  IMAD.MOV.U32 R63, RZ, RZ, RZ ;  /* 0x000000ffff3f7224 */ /* 0x000fe200078e00ff */
[----:B------:R-:W-:Y:S02]  /*5580*/  SEL R20, R20, R5, !P0 ;  /* 0x0000000514147207 */ /* 0x000fe40004000000 */
[----:B------:R-:W-:Y:S01]  /*5590*/  SEL R7, R7, R62, !P0 ;  /* 0x0000003e07077207 */ /* 0x000fe20004000000 */
[----:B------:R-:W-:Y:S01]  /*55a0*/  IMAD.X R5, RZ, RZ, R64, P1 ;  /* 0x000000ffff057224 */ /* 0x000fe200008e0640 */
[----:B------:R-:W-:Y:S02]  /*55b0*/  ISETP.GE.U32.AND P0, PT, R21, R4, PT ;  /* 0x000000041500720c */ /* 0x000fe40003f06070 */
[----:B------:R-:W-:Y:S02]  /*55c0*/  CS2R R64, SRZ ;  /* 0x0000000000407805 */ /* 0x000fe4000001ff00 */
[----:B------:R-:W-:-:S02]  /*55d0*/  IADD3 R4, P1, PT, -R4, R21, RZ ;  /* 0x0000001504047210 */ /* 0x000fc40007f3e1ff */
[----:B------:R-:W-:-:S03]  /*55e0*/  ISETP.GE.U32.AND.EX P0, PT, R60, R5, PT, P0 ;  /* 0x000000053c00720c */ /* 0x000fc60003f06100 */
[----:B------:R-:W-:Y:S01]  /*55f0*/  IMAD.X R5, R60, 0x1, ~R5, P1 ;  /* 0x000000013c057824 */ /* 0x000fe200008e0e05 */
[----:B0-----:R-:W-:-:S04]  /*5600*/  IADD3 R57, P1, PT, RZ, R4, RZ ;  /* 0x00000004ff397210 */ /* 0x001fc80007f3e0ff */
[----:B------:R-:W-:Y:S02]  /*5610*/  IADD3.X R60, PT, PT, R5, -0x7ffffffc, RZ, P1, !PT ;  /* 0x80000004053c7810 */ /* 0x000fe40000ffe4ff */
[----:B------:R-:W-:Y:S02]  /*5620*/  SEL R57, R57, R4, !P0 ;  /* 0x0000000439397207 */ /* 0x000fe40004000000 */
[----:B------:R-:W-:Y:S01]  /*5630*/  SEL R60, R60, R5, !P0 ;  /* 0x000000053c3c7207 */ /* 0x000fe20004000000 */
[----:B------:R-:W-:Y:S02]  /*5640*/  @P0 IMAD.MOV R6, RZ, RZ, R61 ;  /* 0x000000ffff060224 */ /* 0x000fe400078e023d */
[----:B------:R-:W-:Y:S01]  /*5650*/  IMAD.MOV.U32 R61, RZ, RZ, -0x1 ;  /* 0xffffffffff3d7424 */ /* 0x000fe200078e00ff */
[----:B-1----:R-:W-:Y:S02]  /*5660*/  ISETP.EQ.U32.AND P3, PT, R8, RZ, PT ;  /* 0x000000ff0800720c */ /* 0x002fe40003f62070 */
[----:B--2---:R-:W-:-:S04]  /*5670*/  ISETP.NE.U32.AND P0, PT, R22, RZ, PT ;  /* 0x000000ff1600720c */ /* 0x004fc80003f05070 */
[----:B------:R-:W-:Y:S02]  /*5680*/  ISETP.NE.AND.EX P2, PT, R23, -0x7ffffffc, PT, P0 ;  /* 0x800000041700780c */ /* 0x000fe40003f45300 */
[----:B------:R-:W-:-:S11]  /*5690*/  ISETP.EQ.AND.EX P0, PT, R9, -0x7ffffffc, PT, P3 ;  /* 0x800000040900780c */ /* 0x000fd60003f02330 */
[----:B------:R-:W-:Y:S02]  /*56a0*/  @P2 LOP3.LUT R55, R55, 0x10000, RZ, 0xfc, !PT ;  /* 0x0001000037372812 */ /* 0x000fe400078efcff */
        /* <DEDUP_REMOVED lines=45> */
[----:B------:R-:W-:Y:S02]  /*5980*/  @!P0 IMAD.IADD R64, R64, 0x1, -R21 ;  /* 0x0000000140408824 */ /* 0x000fe400078e0a15 */
[----:B------:R-:W-:-:S03]  /*5990*/  @P0 IMAD.SHL.U32 R5, R5, 0x4, RZ ;  /* 0x0000000405050824 */ /* 0x000fc600078e00ff */
[----:B------:R-:W-:Y:S02]  /*59a0*/  @!P0 LEA.X R5, R64, 0x80000004, 0x2, P1 ;  /* 0x8000000440058811 */ /* 0x000fe400008e14ff */
[----:B------:R-:W-:-:S04]  /*59b0*/  @!P0 IADD3 R21, P1, PT, R21, -0x1, RZ ;  /* 0xffffffff15158810 */ /* 0x000fc80007f3e0ff */
[----:B------:R-:W-:Y:S02]  /*59c0*/  @!P0 IADD3.X R62, PT, PT, R62, -0x1, RZ, P1, !PT ;  /* 0xffffffff3e3e8810 */ /* 0x000fe40000ffe4ff */
        /* <DEDUP_REMOVED lines=10> */
.L_x_192:
[----:B------:R-:W-:Y:S05]  /*5a70*/  BSYNC.RECONVERGENT B1 ;  /* 0x0000000000017941 */ /* 0x000fea0003800200 */
.L_x_191:
[----:B------:R-:W-:Y:S01]  /*5a80*/  IADD3 R5, P0, PT, -R64, R7, RZ ;  /* 0x0000000740057210 */ /* 0x000fe20007f1e1ff */
[----:B------:R-:W-:-:S04]  /*5a90*/  IMAD.IADD R61, R6, 0x1, R61 ;  /* 0x00000001063d7824 */ /* 0x000fc800078e023d */
[----:B------:R-:W-:Y:S01]  /*5aa0*/  IMAD.X R62, R20, 0x1, ~R67, P0 ;  /* 0x00000001143e7824 */ /* 0x000fe200000e0e43 */
[----:B------:R-:W-:Y:S01]  /*5ab0*/  IADD3 R4, P0, PT, RZ, R5, RZ ;  /* 0x00000005ff047210 */ /* 0x000fe20007f1e0ff */
[----:B------:R-:W-:-:S03]  /*5ac0*/  VIADD R6, R61, 0xffffffff ;  /* 0xffffffff3d067836 */ /* 0x000fc60000000000 */
[----:B------:R-:W-:Y:S02]  /*5ad0*/  IADD3.X R21, PT, PT, R62, -0x7ffffffc, RZ, P0, !PT ;  /* 0x800000043e157810 */ /* 0x000fe400007fe4ff */
[----:B------:R-:W-:-:S04]  /*5ae0*/  ISETP.GE.U32.AND P0, PT, R7, R64, PT ;  /* 0x000000400700720c */ /* 0x000fc80003f06070 */
[----:B------:R-:W-:-:S04]  /*5af0*/  ISETP.GE.U32.AND.EX P0, PT, R20, R67, PT, P0 ;  /* 0x000000431400720c */ /* 0x000fc80003f06100 */
[----:B------:R-:W-:Y:S02]  /*5b00*/  SEL R64, RZ, 0x1, P0 ;  /* 0x00000001ff407807 */ /* 0x000fe40000000000 */
[----:B------:R-:W-:Y:S02]  /*5b10*/  SEL R20, R4, R5, !P0 ;  /* 0x0000000504147207 */ /* 0x000fe40004000000 */
[----:B------:R-:W-:Y:S02]  /*5b20*/  SEL R21, R21, R62, !P0 ;  /* 0x0000003e15157207 */ /* 0x000fe40004000000 */
[----:B------:R-:W-:-:S05]  /*5b30*/  IADD3 R64, P0, PT, R63, R64, RZ ;  /* 0x000000403f407210 */ /* 0x000fca0007f1e0ff */
[----:B------:R-:W-:Y:S01]  /*5b40*/  IMAD.X R63, RZ, RZ, R65, P0 ;  /* 0x000000ffff3f7224 */ /* 0x000fe200000e0641 */
[----:B------:R-:W-:-:S05]  /*5b50*/  IADD3 R62, P0, PT, -R64, R57, RZ ;  /* 0x00000039403e7210 */ /* 0x000fca0007f1e1ff */
[----:B------:R-:W-:Y:S01]  /*5b60*/  IMAD.X R5, R60, 0x1, ~R63, P0 ;  /* 0x000000013c057824 */ /* 0x000fe200000e0e3f */
[----:B------:R-:W-:-:S04]  /*5b70*/  IADD3 R7, P0, PT, RZ, R62, RZ ;  /* 0x0000003eff077210 */ /* 0x000fc80007f1e0ff */
[----:B------:R-:W-:Y:S02]  /*5b80*/  IADD3.X R4, PT, PT, R5, -0x7ffffffc, RZ, P0, !PT ;  /* 0x8000000405047810 */ /* 0x000fe400007fe4ff */
[----:B------:R-:W-:-:S04]  /*5b90*/  ISETP.GE.U32.AND P0, PT, R57, R64, PT ;  /* 0x000000403900720c */ /* 0x000fc80003f06070 */
[----:B------:R-:W-:-:S04]  /*5ba0*/  ISETP.GE.U32.AND.EX P0, PT, R60, R63, PT, P0 ;  /* 0x0000003f3c00720c */ /* 0x000fc80003f06100 */
[----:B------:R-:W-:Y:S02]  /*5bb0*/  SEL R7, R7, R62, !P0 ;  /* 0x0000003e07077207 */ /* 0x000fe40004000000 */
[----:B------:R-:W2:Y:S01]  /*5bc0*/  LDG.E.64 R62, desc[UR6][R58.64+0x18] ;  /* 0x000018063a3e7981 */ /* 0x000ea2000c1e1b00 */
[----:B------:R-:W-:-:S06]  /*5bd0*/  SEL R60, R4, R5, !P0 ;  /* 0x00000005043c7207 */ /* 0x000fcc0004000000 */
[----:B------:R-:W-:Y:S01]  /*5be0*/  @P0 IMAD.MOV R6, RZ, RZ, R61 ;  /* 0x000000ffff060224 */ /* 0x000fe200078e023d */
[----:B------:R-:W-:-:S04]  /*5bf0*/  ISETP.NE.U32.AND P0, PT, R10, RZ, PT ;  /* 0x000000ff0a00720c */ /* 0x000fc80003f05070 */
[----:B------:R-:W-:Y:S02]  /*5c00*/  ISETP.NE.AND.EX P1, PT, R11, -0x7ffffffc, PT, P0 ;  /* 0x800000040b00780c */ /* 0x000fe40003f25300 */
[----:B------:R-:W-:Y:S01]  /*5c10*/  LOP3.LUT R55, R55, 0xfffbffff, RZ, 0xc0, !PT ;  /* 0xfffbffff37377812 */ /* 0x000fe200078ec0ff */
[----:B------:R-:W-:Y:S01]  /*5c20*/  BSSY.RECONVERGENT B1, `(.L_x_193) ;  /* 0x0000047000017945 */ /* 0x000fe20003800200 */
[----:B------:R-:W-:Y:S01]  /*5c30*/  CS2R R68, SRZ ;  /* 0x0000000000447805 */ /* 0x000fe2000001ff00 */
[----:B------:R-:W-:Y:S02]  /*5c40*/  IMAD.MOV.U32 R61, RZ, RZ, -0x1 ;  /* 0xffffffffff3d7424 */ /* 0x000fe400078e00ff */
[----:B------:R-:W-:Y:S02]  /*5c50*/  IMAD.MOV.U32 R65, RZ, RZ, RZ ;  /* 0x000000ffff417224 */ /* 0x000fe400078e00ff */
[----:B------:R-:W-:Y:S01]  /*5c60*/  IMAD.MOV.U32 R5, RZ, RZ, RZ ;  /* 0x000000ffff057224 */ /* 0x000fe200078e00ff */
[----:B--2---:R-:W-:-:S04]  /*5c70*/  ISETP.EQ.U32.AND P2, PT, R62, RZ, PT ;  /* 0x000000ff3e00720c */ /* 0x004fc80003f42070 */
[----:B------:R-:W-:-:S09]  /*5c80*/  ISETP.EQ.AND.EX P0, PT, R63, -0x7ffffffc, PT, P2 ;  /* 0x800000043f00780c */ /* 0x000fd20003f02320 */
[----:B------:R-:W-:-:S04]  /*5c90*/  @P2 LOP3.LUT R55, R55, 0x40000, RZ, 0xfc, !PT ;  /* 0x0004000037372812 */ /* 0x000fc800078efcff */
[----:B------:R-:W-:-:S04]  /*5ca0*/  LOP3.LUT R55, R55, 0xfdffffff, RZ, 0xc0, !PT ;  /* 0xfdffffff37377812 */ /* 0x000fc800078ec0ff */
[----:B------:R-:W-:Y:S01]  /*5cb0*/  @P1 LOP3.LUT R55, R55, 0x2000000, RZ, 0xfc, !PT ;  /* 0x0200000037371812 */ /* 0x000fe200078efcff */
[----:B------:R-:W-:Y:S06]  /*5cc0*/  @!P1 BRA P0, `(.L_x_194) ;  /* 0x0000000000f09947 */ /* 0x000fec0000000000 */
[----:B------:R-:W-:Y:S01]  /*5cd0*/  ISETP.NE.U32.AND P0, PT, R62, RZ, PT ;  /* 0x000000ff3e00720c */ /* 0x000fe20003f05070 */
[----:B------:R-:W-:Y:S01]  /*5ce0*/  IMAD.MOV.U32 R61, RZ, RZ, RZ ;  /* 0x000000ffff3d7224 */ /* 0x000fe200078e00ff */
[----:B------:R-:W-:Y:S01]  /*5cf0*/  ISETP.EQ.U32.AND P1, PT, R10, RZ, PT ;  /* 0x000000ff0a00720c */ /* 0x000fe20003f22070 */
[----:B------:R-:W-:Y:S01]  /*5d00*/  IMAD.MOV.U32 R65, RZ, RZ, R62 ;  /* 0x000000ffff417224 */ /* 0x000fe200078e003e */
[----:B------:R-:W-:Y:S01]  /*5d10*/  ISETP.NE.AND.EX P0, PT, R63, -0x7ffffffc, PT, P0 ;  /* 0x800000043f00780c */ /* 0x000fe20003f05300 */
[----:B------:R-:W-:Y:S01]  /*5d20*/  IMAD.MOV.U32 R5, RZ, RZ, R63 ;  /* 0x000000ffff057224 */ /* 0x000fe200078e003f */
[----:B------:R-:W-:-:S13]  /*5d30*/  ISETP.EQ.AND.EX P1, PT, R11, -0x7ffffffc, PT, P1 ;  /* 0x800000040b00780c */ /* 0x000fda0003f22310 */
        /* <DEDUP_REMOVED lines=16> */
[----:B------:R-:W-:Y:S02]  /*5e40*/  @!P0 IMAD.IADD R68, R5, 0x1, R57 ;  /* 0x0000000105448824 */ /* 0x000fe400078e0239 */
[----:B------:R-:W-:Y:S02]  /*5e50*/  @!P0 IMAD.MOV.U32 R69, RZ, RZ, R4 ;  /* 0x000000ffff458224 */ /* 0x000fe400078e0004 */
        /* <DEDUP_REMOVED lines=35> */
.L_x_194:
[----:B------:R-:W-:Y:S05]  /*6090*/  BSYNC.RECONVERGENT B1 ;  /* 0x0000000000017941 */ /* 0x000fea0003800200 */
.L_x_193:
[----:B------:R-:W-:Y:S01]  /*60a0*/  IADD3 R64, P0, PT, -R69, R20, RZ ;  /* 0x0000001445407210 */ /* 0x000fe20007f1e1ff */
[----:B------:R-:W-:-:S04]  /*60b0*/  IMAD.IADD R6, R6, 0x1, R61 ;  /* 0x0000000106067824 */ /* 0x000fc800078e023d */
[----:B------:R-:W-:Y:S01]  /*60c0*/  IMAD.X R66, R21, 0x1, ~R68, P0 ;  /* 0x0000000115427824 */ /* 0x000fe200000e0e44 */
[----:B------:R-:W-:-:S04]  /*60d0*/  IADD3 R57, P0, PT, RZ, R64, RZ ;  /* 0x00000040ff397210 */ /* 0x000fc80007f1e0ff */
        /* <DEDUP_REMOVED lines=13> */
[----:B------:R-:W-:Y:S01]  /*61b0*/  ISETP.GE.U32.AND.EX P0, PT, R60, R65, PT, P0 ;  /* 0x000000413c00720c */ /* 0x000fe20003f06100 */
[----:B------:R-:W0:Y:S01]  /*61c0*/  S2R R64, SR_TID.X ;  /* 0x0000000000407919 */ /* 0x000e220000002100 */
[----:B------:R-:W1:Y:S01]  /*61d0*/  S2UR UR5, SR_CgaCtaId ;  /* 0x00000000000579c3 */ /* 0x000e620000008800 */
[----:B------:R-:W-:Y:S01]  /*61e0*/  UMOV UR4, 0x400 ;  /* 0x0000040000047882 */ /* 0x000fe20000000000 */
[----:B------:R-:W-:Y:S01]  /*61f0*/  VIADD R65, R6, 0xffffffff ;  /* 0xffffffff06417836 */ /* 0x000fe20000000000 */
[----:B------:R-:W2:Y:S01]  /*6200*/  LDG.E.64 R60, desc[UR6][R58.64+0x10] ;  /* 0x000010063a3c7981 */ /* 0x000ea2000c1e1b00 */
[----:B------:R-:W-:Y:S02]  /*6210*/  SEL R66, R66, R5, !P0 ;  /* 0x0000000542427207 */ /* 0x000fe40004000000 */
[----:B------:R-:W-:-:S05]  /*6220*/  SEL R68, R68, R21, !P0 ;  /* 0x0000001544447207 */ /* 0x000fca0004000000 */
[----:B------:R-:W-:Y:S01]  /*6230*/  @P0 IMAD.MOV R65, RZ, RZ, R6 ;  /* 0x000000ffff410224 */ /* 0x000fe200078e0206 */
[----:B-1----:R-:W-:-:S06]  /*6240*/  ULEA UR4, UR5, UR4, 0x18 ;  /* 0x0000000405047291 */ /* 0x002fcc000f8ec0ff */
[----:B0-----:R-:W-:-:S05]  /*6250*/  LEA R64, R64, UR4, 0x6 ;  /* 0x0000000440407c11 */ /* 0x001fca000f8e30ff */
[----:B------:R-:W0:Y:S01]  /*6260*/  LDS.128 R4, [R64+0x30] ;  /* 0x0000300040047984 */ /* 0x000e220000000c00 */
[----:B------:R-:W-:Y:S01]  /*6270*/  LOP3.LUT R55, R55, 0xfffdffff, RZ, 0xc0, !PT ;  /* 0xfffdffff37377812 */ /* 0x000fe200078ec0ff */
[----:B------:R-:W-:Y:S01]  /*6280*/  BSSY.RECONVERGENT B1, `(.L_x_195) ;  /* 0x000004c000017945 */ /* 0x000fe20003800200 */
[----:B------:R-:W-:Y:S02]  /*6290*/  IMAD.MOV.U32 R78, RZ, RZ, RZ ;  /* 0x000000ffff4e7224 */ /* 0x000fe400078e00ff */
[----:B------:R-:W-:Y:S02]  /*62a0*/  IMAD.MOV.U32 R80, RZ, RZ, RZ ;  /* 0x000000ffff507224 */ /* 0x000fe400078e00ff */
[----:B------:R-:W-:Y:S02]  /*62b0*/  IMAD.MOV.U32 R70, RZ, RZ, -0x1 ;  /* 0xffffffffff467424 */ /* 0x000fe400078e00ff */
[----:B------:R-:W-:Y:S02]  /*62c0*/  IMAD.MOV.U32 R76, RZ, RZ, RZ ;  /* 0x000000ffff4c7224 */ /* 0x000fe400078e00ff */
[----:B------:R-:W-:Y:S01]  /*62d0*/  IMAD.MOV.U32 R74, RZ, RZ, RZ ;  /* 0x000000ffff4a7224 */ /* 0x000fe200078e00ff */
[----:B0-----:R-:W-:-:S04]  /*62e0*/  ISETP.NE.U32.AND P0, PT, R4, RZ, PT ;  /* 0x000000ff0400720c */ /* 0x001fc80003f05070 */
[----:B------:R-:W-:Y:S02]  /*62f0*/  ISETP.NE.AND.EX P1, PT, R5, -0x7ffffffc, PT, P0 ;  /* 0x800000040500780c */ /* 0x000fe40003f25300 */
        /* <DEDUP_REMOVED lines=42> */
[----:B------:R-:W-:Y:S02]  /*65a0*/  LOP3.LUT R74, R74, 0x1, RZ, 0xc0, !PT ;  /* 0x000000014a4a7812 */ /* 0x000fe400078ec0ff */
[----:B------:R-:W-:Y:S02]  /*65b0*/  LOP3.LUT R20, R20, 0xfffffffe, RZ, 0xc0, !PT ;  /* 0xfffffffe14147812 */ /* 0x000fe400078ec0ff */
[--C-:B------:R-:W-:Y:S02]  /*65c0*/  SHF.R.U64 R21, R21, 0x1d, R74.reuse ;  /* 0x0000001d15157819 */ /* 0x100fe4000000124a */
[----:B------:R-:W-:-:S02]  /*65d0*/  SHF.R.U32.HI R72, RZ, 0x1d, R74 ;  /* 0x0000001dff487819 */ /* 0x000fc4000001164a */
[----:B------:R-:W-:Y:S01]  /*65e0*/  ISETP.GE.U32.AND P0, PT, R76, R21, PT ;  /* 0x000000154c00720c */ /* 0x000fe20003f06070 */
[----:B------:R-:W-:-:S03]  /*65f0*/  IMAD.MOV.U32 R73, RZ, RZ, R21 ;  /* 0x000000ffff497224 */ /* 0x000fc600078e0015 */
[----:B------:R-:W-:-:S13]  /*6600*/  ISETP.GE.U32.AND.EX P0, PT, RZ, R72, PT, P0 ;  /* 0x00000048ff00720c */ /* 0x000fda0003f06100 */
[C---:B------:R-:W-:Y:S01]  /*6610*/  @P0 IMAD.IADD R71, R76.reuse, 0x1, -R73 ;  /* 0x000000014c470824 */ /* 0x040fe200078e0a49 */
[----:B------:R-:W-:Y:S01]  /*6620*/  @!P0 IADD3 R73, P1, PT, R21, -0x1, RZ ;  /* 0xffffffff15498810 */ /* 0x000fe20007f3e0ff */
[----:B------:R-:W-:Y:S02]  /*6630*/  @P0 IMAD.MOV.U32 R69, RZ, RZ, RZ ;  /* 0x000000ffff450224 */ /* 0x000fe400078e00ff */
[----:B------:R-:W-:Y:S01]  /*6640*/  @!P0 IMAD.IADD R21, R76, 0x1, -R21 ;  /* 0x000000014c158824 */ /* 0x000fe200078e0a15 */
[----:B------:R-:W-:Y:S01]  /*6650*/  @!P0 IADD3.X R72, PT, PT, R72, -0x1, RZ, P1, !PT ;  /* 0xffffffff48488810 */ /* 0x000fe20000ffe4ff */
[----:B------:R-:W-:Y:S01]  /*6660*/  IMAD R76, R60, R4, RZ ;  /* 0x000000043c4c7224 */ /* 0x000fe200078e02ff */
[----:B------:R-:W-:Y:S01]  /*6670*/  @!P0 IADD3 R69, P1, PT, RZ, RZ, RZ ;  /* 0x000000ffff458210 */ /* 0x000fe20007f3e0ff */
[----:B------:R-:W-:-:S03]  /*6680*/  @P0 IMAD.SHL.U32 R71, R71, 0x4, RZ ;  /* 0x0000000447470824 */ /* 0x000fc600078e00ff */
        /* <DEDUP_REMOVED lines=11> */
.L_x_196:
[----:B------:R-:W-:Y:S05]  /*6740*/  BSYNC.RECONVERGENT B1 ;  /* 0x0000000000017941 */ /* 0x000fea0003800200 */
.L_x_195:
[----:B------:R-:W2:Y:S01]  /*6750*/  LDG.E.64 R58, desc[UR6][R58.64+0x8] ;  /* 0x000008063a3a7981 */ /* 0x000ea2000c1e1b00 */
        /* <DEDUP_REMOVED lines=16> */
[----:B------:R-:W-:Y:S01]  /*6860*/  ISETP.GE.U32.AND P0, PT, R66, R71, PT ;  /* 0x000000474200720c */ /* 0x000fe20003f06070 */
[----:B------:R-:W-:-:S03]  /*6870*/  VIADD R66, R70, 0xffffffff ;  /* 0xffffffff46427836 */ /* 0x000fc60000000000 */
[----:B------:R-:W-:Y:S02]  /*6880*/  ISETP.GE.U32.AND.EX P0, PT, R68, R73, PT, P0 ;  /* 0x000000494400720c */ /* 0x000fe40003f06100 */
[----:B------:R-:W-:Y:S02]  /*6890*/  ISETP.EQ.U32.AND P2, PT, R6, RZ, PT ;  /* 0x000000ff0600720c */ /* 0x000fe40003f42070 */
[----:B------:R-:W-:Y:S02]  /*68a0*/  SEL R65, R20, R69, !P0 ;  /* 0x0000004514417207 */ /* 0x000fe40004000000 */
[----:B------:R-:W-:-:S07]  /*68b0*/  SEL R68, R21, R72, !P0 ;  /* 0x0000004815447207 */ /* 0x000fce0004000000 */
[----:B------:R-:W-:Y:S01]  /*68c0*/  @P0 IMAD.MOV R66, RZ, RZ, R70 ;  /* 0x000000ffff420224 */ /* 0x000fe200078e0246 */
[----:B------:R-:W-:Y:S01]  /*68d0*/  LOP3.LUT R55, R55, 0xffefffff, RZ, 0xc0, !PT ;  /* 0xffefffff37377812 */ /* 0x000fe200078ec0ff */
[----:B------:R-:W-:Y:S01]  /*68e0*/  BSSY.RECONVERGENT B1, `(.L_x_197) ;  /* 0x000004b000017945 */ /* 0x000fe20003800200 */
[----:B------:R-:W-:Y:S02]  /*68f0*/  IMAD.MOV.U32 R76, RZ, RZ, RZ ;  /* 0x000000ffff4c7224 */ /* 0x000fe400078e00ff */
[----:B------:R-:W-:Y:S02]  /*6900*/  IMAD.MOV.U32 R78, RZ, RZ, RZ ;  /* 0x000000ffff4e7224 */ /* 0x000fe400078e00ff */
[----:B------:R-:W-:Y:S02]  /*6910*/  IMAD.MOV.U32 R69, RZ, RZ, -0x1 ;  /* 0xffffffffff457424 */ /* 0x000fe400078e00ff */
[----:B------:R-:W-:Y:S02]  /*6920*/  IMAD.MOV.U32 R73, RZ, RZ, RZ ;  /* 0x000000ffff497224 */ /* 0x000fe400078e00ff */
[----:B------:R-:W-:Y:S01]  /*6930*/  IMAD.MOV.U32 R74, RZ, RZ, RZ ;  /* 0x000000ffff4a7224 */ /* 0x000fe200078e00ff */
        /* <DEDUP_REMOVED lines=38> */
[C---:B------:R-:W-:Y:S01]  /*6ba0*/  LOP3.LUT R70, R20.reuse, 0xe0000000, RZ, 0xc0, !PT ;  /* 0xe000000014467812 */ /* 0x040fe200078ec0ff */
[----:B------:R-:W-:Y:S01]  /*6bb0*/  IMAD R73, R73, R59, RZ ;  /* 0x0000003b49497224 */ /* 0x000fe200078e02ff */
[----:B------:R-:W-:Y:S02]  /*6bc0*/  LOP3.LUT R21, R20, 0x1ffffffe, RZ, 0xc0, !PT ;  /* 0x1ffffffe14157812 */ /* 0x000fe400078ec0ff */
[----:B------:R-:W-:-:S04]  /*6bd0*/  LOP3.LUT R71, R71, 0x1, RZ, 0xc0, !PT ;  /* 0x0000000147477812 */ /* 0x000fc800078ec0ff */
[--C-:B------:R-:W-:Y:S02]  /*6be0*/  SHF.R.U64 R20, R70, 0x1d, R71.reuse ;  /* 0x0000001d46147819 */ /* 0x100fe40000001247 */
[----:B------:R-:W-:Y:S02]  /*6bf0*/  SHF.R.U32.HI R70, RZ, 0x1d, R71 ;  /* 0x0000001dff467819 */ /* 0x000fe40000011647 */
[C---:B------:R-:W-:Y:S01]  /*6c00*/  ISETP.GE.U32.AND P0, PT, R21.reuse, R20, PT ;  /* 0x000000141500720c */ /* 0x040fe20003f06070 */
[----:B------:R-:W-:-:S03]  /*6c10*/  IMAD.IADD R21, R21, 0x1, -R20 ;  /* 0x0000000115157824 */ /* 0x000fc600078e0a14 */
[----:B------:R-:W-:-:S13]  /*6c20*/  ISETP.GE.U32.AND.EX P0, PT, RZ, R70, PT, P0 ;  /* 0x00000046ff00720c */ /* 0x000fda0003f06100 */
[----:B------:R-:W-:Y:S01]  /*6c30*/  @P0 IMAD.MOV.U32 R71, RZ, RZ, R20 ;  /* 0x000000ffff470224 */ /* 0x000fe200078e0014 */
[----:B------:R-:W-:Y:S01]  /*6c40*/  @!P0 IADD3 R71, P1, PT, R20, -0x1, RZ ;  /* 0xffffffff14478810 */ /* 0x000fe20007f3e0ff */
[----:B------:R-:W-:Y:S02]  /*6c50*/  @P0 IMAD.MOV.U32 R20, RZ, RZ, RZ ;  /* 0x000000ffff140224 */ /* 0x000fe400078e00ff */
[----:B------:R-:W-:Y:S01]  /*6c60*/  @P0 IMAD.SHL.U32 R72, R21, 0x4, RZ ;  /* 0x0000000415480824 */ /* 0x000fe200078e00ff */
[----:B------:R-:W-:Y:S02]  /*6c70*/  @!P0 IADD3.X R70, PT, PT, R70, -0x1, RZ, P1, !PT ;  /* 0xffffffff46468810 */ /* 0x000fe40000ffe4ff */
[----:B------:R-:W-:-:S04]  /*6c80*/  @!P0 IADD3 R20, P1, PT, RZ, RZ, RZ ;  /* 0x000000ffff148210 */ /* 0x000fc80007f3e0ff */
[----:B------:R-:W-:Y:S01]  /*6c90*/  @!P0 LEA.X R72, R21, 0x80000004, 0x2, P1 ;  /* 0x8000000415488811 */ /* 0x000fe200008e14ff */
[----:B------:R-:W-:-:S05]  /*6ca0*/  IMAD R21, R58, R6, RZ ;  /* 0x000000063a157224 */ /* 0x000fca00078e02ff */
[----:B------:R-:W-:-:S04]  /*6cb0*/  ISETP.GE.U32.AND P0, PT, R21, R20, PT ;  /* 0x000000141500720c */ /* 0x000fc80003f06070 */
[----:B------:R-:W-:-:S13]  /*6cc0*/  ISETP.GE.U32.AND.EX P0, PT, RZ, R72, PT, P0 ;  /* 0x00000048ff00720c */ /* 0x000fda0003f06100 */
[----:B------:R-:W-:-:S05]  /*6cd0*/  @P0 IADD3 R76, P1, PT, -R20, R21, RZ ;  /* 0x00000015144c0210 */ /* 0x000fca0007f3e1ff */
[----:B------:R-:W-:Y:S01]  /*6ce0*/  @P0 IMAD.X R78, RZ, RZ, ~R72, P1 ;  /* 0x000000ffff4e0224 */ /* 0x000fe200008e0e48 */
[----:B------:R-:W-:Y:S01]  /*6cf0*/  @!P0 IADD3 R76, P1, P5, R21, RZ, -R20 ;  /* 0x000000ff154c8210 */ /* 0x000fe20007d3e814 */
[----:B------:R-:W-:-:S03]  /*6d00*/  IMAD.WIDE.U32 R20, R75, R59, RZ ;  /* 0x0000003b4b147225 */ /* 0x000fc600078e00ff */
[----:B------:R-:W-:Y:S01]  /*6d10*/  @!P0 IADD3.X R78, PT, PT, RZ, -0x7ffffffc, ~R72, P1, P5 ;  /* 0x80000004ff4e8810 */ /* 0x000fe20000feac48 */
[----:B------:R-:W-:Y:S01]  /*6d20*/  IMAD.IADD R21, R21, 0x1, R73 ;  /* 0x0000000115157824 */ /* 0x000fe200078e0249 */
[----:B------:R-:W-:-:S04]  /*6d30*/  LOP3.LUT R20, R20, 0xfffffffe, RZ, 0xc0, !PT ;  /* 0xfffffffe14147812 */ /* 0x000fc800078ec0ff */
[----:B------:R-:W-:Y:S02]  /*6d40*/  LOP3.LUT R21, R21, 0x1, RZ, 0xc0, !PT ;  /* 0x0000000115157812 */ /* 0x000fe400078ec0ff */
[----:B------:R-:W-:-:S05]  /*6d50*/  IADD3 R73, P1, PT, -R71, R20, RZ ;  /* 0x0000001447497210 */ /* 0x000fca0007f3e1ff */
[----:B------:R-:W-:Y:S01]  /*6d60*/  IMAD.X R74, R21, 0x1, ~R70, P1 ;  /* 0x00000001154a7824 */ /* 0x000fe200008e0e46 */
[----:B------:R-:W-:-:S04]  /*6d70*/  @!P0 IADD3 R73, P1, PT, R73, -0x1, RZ ;  /* 0xffffffff49498810 */ /* 0x000fc80007f3e0ff */
[----:B------:R-:W-:-:S09]  /*6d80*/  @!P0 IADD3.X R74, PT, PT, R74, -0x1, RZ, P1, !PT ;  /* 0xffffffff4a4a8810 */ /* 0x000fd20000ffe4ff */
.L_x_198:
[----:B------:R-:W-:Y:S05]  /*6d90*/  BSYNC.RECONVERGENT B1 ;  /* 0x0000000000017941 */ /* 0x000fea0003800200 */
.L_x_197:
[----:B------:R-:W-:Y:S01]  /*6da0*/  IADD3 R72, P0, PT, -R76, R57, RZ ;  /* 0x000000394c487210 */ /* 0x000fe20007f1e1ff */
[----:B------:R-:W-:Y:S01]  /*6db0*/  IMAD.IADD R66, R66, 0x1, R69 ;  /* 0x0000000142427824 */ /* 0x000fe200078e0245 */
[----:B------:R-:W-:Y:S03]  /*6dc0*/  BSSY.RECONVERGENT B1, `(.L_x_199) ;  /* 0x0000031000017945 */ /* 0x000fe60003800200 */
        /* <DEDUP_REMOVED lines=10> */
[----:B------:R-:W-:-:S04]  /*6e70*/  ISETP.GE.U32.AND P0, PT, R65, R20, PT ;  /* 0x000000144100720c */ /* 0x000fc80003f06070 */
[----:B------:R-:W-:Y:S01]  /*6e80*/  ISETP.GE.U32.AND.EX P0, PT, R68, R67, PT, P0 ;  /* 0x000000434400720c */ /* 0x000fe20003f06100 */
[----:B------:R-:W-:-:S12]  /*6e90*/  VIADD R67, R66, 0xffffffff ;  /* 0xffffffff42437836 */ /* 0x000fd80000000000 */
[----:B------:R-:W-:Y:S02]  /*6ea0*/  @P0 IMAD.MOV R67, RZ, RZ, R66 ;  /* 0x000000ffff430224 */ /* 0x000fe400078e0242 */
[----:B------:R-:W-:-:S03]  /*6eb0*/  IMAD.IADD R66, R65, 0x1, -R20 ;  /* 0x0000000141427824 */ /* 0x000fc600078e0a14 */
[----:B------:R-:W-:-:S13]  /*6ec0*/  ISETP.GE.AND P0, PT, R67, 0x1, PT ;  /* 0x000000014300780c */ /* 0x000fda0003f06270 */
[----:B------:R-:W-:Y:S05]  /*6ed0*/  @!P0 BRA `(.L_x_200) ;  /* 0x0000000000508947 */ /* 0x000fea0003800000 */
[----:B------:R-:W-:-:S04]  /*6ee0*/  IADD3 R69, P0, PT, R67, R32, RZ ;  /* 0x0000002043457210 */ /* 0x000fc80007f1e0ff */
[----:B------:R-:W-:Y:S01]  /*6ef0*/  ISETP.LT.U32.AND P1, PT, R69, R32, PT ;  /* 0x000000204500720c */ /* 0x000fe20003f21070 */
[----:B------:R-:W-:Y:S01]  /*6f00*/  IMAD.X R70, RZ, RZ, R33, P0 ;  /* 0x000000ffff467224 */ /* 0x000fe200000e0621 */
[----:B------:R-:W-:-:S04]  /*6f10*/  IADD3 R68, P0, PT, RZ, R69, RZ ;  /* 0x00000045ff447210 */ /* 0x000fc80007f1e0ff */
[----:B------:R-:W-:Y:S02]  /*6f20*/  IADD3.X R67, PT, PT, R70, 0x7ffffffc, RZ, P0, !PT ;  /* 0x7ffffffc46437810 */ /* 0x000fe400007fe4ff */
[----:B------:R-:W-:Y:S01]  /*6f30*/  ISETP.GE.U32.AND P0, PT, R69, R32, PT ;  /* 0x000000204500720c */ /* 0x000fe20003f06070 */
[----:B------:R-:W-:-:S03]  /*6f40*/  VIADD R32, R52, 0x1 ;  /* 0x0000000134207836 */ /* 0x000fc60000000000 */
[----:B------:R-:W-:-:S04]  /*6f50*/  ISETP.GE.U32.AND.EX P0, PT, R70, R33, PT, P0 ;  /* 0x000000214600720c */ /* 0x000fc80003f06100 */
[----:B------:R-:W-:Y:S02]  /*6f60*/  SEL R68, R68, R69, !P0 ;  /* 0x0000004544447207 */ /* 0x000fe40004000000 */
[----:B------:R-:W-:Y:S02]  /*6f70*/  SEL R67, R67, R70, !P0 ;  /* 0x0000004643437207 */ /* 0x000fe40004000000 */
[----:B------:R-:W-:-:S04]  /*6f80*/  IADD3 R65, P0, PT, RZ, R68, RZ ;  /* 0x00000044ff417210 */ /* 0x000fc80007f1e0ff */
[----:B------:R-:W-:Y:S02]  /*6f90*/  IADD3.X R20, PT, PT, R67, 0x7ffffffc, RZ, P0, !PT ;  /* 0x7ffffffc43147810 */ /* 0x000fe400007fe4ff */
[----:B------:R-:W-:-:S04]  /*6fa0*/  ISETP.GT.U32.AND P0, PT, R68, -0x1, PT ;  /* 0xffffffff4400780c */ /* 0x000fc80003f04070 */
[----:B------:R-:W-:-:S04]  /*6fb0*/  ISETP.GT.U32.AND.EX P0, PT, R67, -0x7ffffffd, PT, P0 ;  /* 0x800000034300780c */ /* 0x000fc80003f04100 */
[----:B------:R-:W-:Y:S02]  /*6fc0*/  ISETP.LT.U32.OR.EX P1, PT, R70, R33, P0, P1 ;  /* 0x000000214600720c */ /* 0x000fe40000721510 */
[----:B------:R-:W-:Y:S02]  /*6fd0*/  SEL R65, R65, R68, P0 ;  /* 0x0000004441417207 */ /* 0x000fe40000000000 */
[----:B------:R-:W-:-:S09]  /*6fe0*/  SEL R20, R20, R67, P0 ;  /* 0x0000004314147207 */ /* 0x000fd20000000000 */
[----:B------:R-:W-:-:S05]  /*6ff0*/  @!P1 IMAD.MOV R32, RZ, RZ, R52 ;  /* 0x000000ffff209224 */ /* 0x000fca00078e0234 */
[----:B------:R-:W-:Y:S01]  /*7000*/  PRMT R52, R32, 0x7610, R52 ;  /* 0x0000761020347816 */ /* 0x000fe20000000034 */
[----:B------:R-:W-:Y:S06]  /*7010*/  BRA `(.L_x_201) ;  /* 0x00000000002c7947 */ /* 0x000fec0003800000 */
.L_x_200:
[----:B------:R-:W-:Y:S02]  /*7020*/  SHF.R.S32.HI R68, RZ, 0x1f, R67 ;  /* 0x0000001fff447819 */ /* 0x000fe40000011443 */
[----:B------:R-:W-:-:S05]  /*7030*/  IADD3 R65, P0, PT, RZ, -R67, RZ ;  /* 0x80000043ff417210 */ /* 0x000fca0007f1e0ff */
[----:B------:R-:W-:Y:S01]  /*7040*/  IMAD.X R20, RZ, RZ, ~R68, P0 ;  /* 0x000000ffff147224 */ /* 0x000fe200000e0e44 */
[----:B------:R-:W-:-:S04]  /*7050*/  ISETP.GE.U32.AND P0, PT, R32, R65, PT ;  /* 0x000000412000720c */ /* 0x000fc80003f06070 */
[----:B------:R-:W-:-:S13]  /*7060*/  ISETP.GE.U32.AND.EX P0, PT, R33, R20, PT, P0 ;  /* 0x000000142100720c */ /* 0x000fda0003f06100 */
[----:B------:R-:W-:-:S05]  /*7070*/  @P0 IADD3 R65, P1, PT, R32, R67, RZ ;  /* 0x0000004320410210 */ /* 0x000fca0007f3e0ff */
[----:B------:R-:W-:Y:S01]  /*7080*/  @P0 IMAD.X R20, R68, 0x1, R33, P1 ;  /* 0x0000000144140824 */ /* 0x000fe200008e0621 */
[----:B------:R-:W-:Y:S01]  /*7090*/  @!P0 IADD3 R65, P1, P5, R32, RZ, R67 ;  /* 0x000000ff20418210 */ /* 0x000fe20007d3e043 */
[----:B------:R-:W-:-:S03]  /*70a0*/  @!P0 VIADD R32, R52, 0xffffffff ;  /* 0xffffffff34208836 */ /* 0x000fc60000000000 */
[----:B------:R-:W-:Y:S02]  /*70b0*/  @!P0 IADD3.X R20, PT, PT, R33, -0x7ffffffc, R68, P1, P5 ;  /* 0x8000000421148810 */ /* 0x000fe40000fea444 */
[----:B------:R-:W-:-:S07]  /*70c0*/  @!P0 PRMT R52, R32, 0x7610, R52 ;  /* 0x0000761020348816 */ /* 0x000fce0000000034 */
.L_x_201:
[----:B------:R-:W-:Y:S05]  /*70d0*/  BSYNC.RECONVERGENT B1 ;  /* 0x0000000000017941 */ /* 0x000fea0003800200 */
.L_x_199:
[----:B------:R-:W-:Y:S01]  /*70e0*/  ISETP.EQ.AND.EX P0, PT, R17, -0x7ffffffc, PT, P4 ;  /* 0x800000041100780c */ /* 0x000fe20003f02340 */
[----:B------:R-:W-:Y:S01]  /*70f0*/  BSSY.RECONVERGENT B1, `(.L_x_202) ;  /* 0x0000042000017945 */ /* 0x000fe20003800200 */
[----:B------:R-:W-:Y:S01]  /*7100*/  CS2R R70, SRZ ;  /* 0x0000000000467805 */ /* 0x000fe2000001ff00 */
[----:B------:R-:W-:Y:S02]  /*7110*/  IMAD.MOV.U32 R72, RZ, RZ, RZ ;  /* 0x000000ffff487224 */ /* 0x000fe400078e00ff */
[----:B------:R-:W-:Y:S02]  /*7120*/  IMAD.MOV.U32 R67, RZ, RZ, 0x1 ;  /* 0x00000001ff437424 */ /* 0x000fe400078e00ff */
[----:B------:R-:W-:-:S06]  /*7130*/  IMAD.MOV.U32 R69, RZ, RZ, RZ ;  /* 0x000000ffff457224 */ /* 0x000fcc00078e00ff */
        /* <DEDUP_REMOVED lines=35> */
[C---:B------:R-:W-:Y:S02]  /*7370*/  LOP3.LUT R68, R32.reuse, 0x1ffffffe, RZ, 0xc0, !PT ;  /* 0x1ffffffe20447812 */ /* 0x040fe400078ec0ff */
[----:B------:R-:W-:Y:S02]  /*7380*/  LOP3.LUT R73, R73, 0x1, RZ, 0xc0, !PT ;  /* 0x0000000149497812 */ /* 0x000fe400078ec0ff */
[----:B------:R-:W-:Y:S02]  /*7390*/  LOP3.LUT R32, R32, 0xfffffffe, RZ, 0xc0, !PT ;  /* 0xfffffffe20207812 */ /* 0x000fe400078ec0ff */
[--C-:B------:R-:W-:Y:S02]  /*73a0*/  SHF.R.U64 R33, R33, 0x1d, R73.reuse ;  /* 0x0000001d21217819 */ /* 0x100fe40000001249 */
[----:B------:R-:W-:-:S02]  /*73b0*/  SHF.R.U32.HI R70, RZ, 0x1d, R73 ;  /* 0x0000001dff467819 */ /* 0x000fc40000011649 */
        /* <DEDUP_REMOVED lines=21> */
.L_x_203:
[----:B------:R-:W-:Y:S05]  /*7510*/  BSYNC.RECONVERGENT B1 ;  /* 0x0000000000017941 */ /* 0x000fea0003800200 */
.L_x_202:
[----:B------:R-:W-:Y:S01]  /*7520*/  ISETP.EQ.U32.AND P5, PT, R30, RZ, PT ;  /* 0x000000ff1e00720c */ /* 0x000fe20003fa2070 */
[----:B------:R-:W-:Y:S01]  /*7530*/  BSSY.RECONVERGENT B1, `(.L_x_204) ;  /* 0x000004a000017945 */ /* 0x000fe20003800200 */
[----:B------:R-:W-:Y:S02]  /*7540*/  ISETP.NE.U32.AND P0, PT, R18, RZ, PT ;  /* 0x000000ff1200720c */ /* 0x000fe40003f05070 */
[----:B------:R-:W-:Y:S02]  /*7550*/  CS2R R76, SRZ ;  /* 0x00000000004c7805 */ /* 0x000fe4000001ff00 */
[----:B------:R-:W-:Y:S01]  /*7560*/  LOP3.LUT R55, R55, 0xffffbfff, RZ, 0xc0, !PT ;  /* 0xffffbfff37377812 */ /* 0x000fe200078ec0ff */
[----:B------:R-:W-:Y:S01]  /*7570*/  IMAD.MOV.U32 R75, RZ, RZ, RZ ;  /* 0x000000ffff4b7224 */ /* 0x000fe200078e00ff */
[----:B------:R-:W-:Y:S01]  /*7580*/  ISETP.NE.AND.EX P1, PT, R19, -0x7ffffffc, PT, P0 ;  /* 0x800000041300780c */ /* 0x000fe20003f25300 */
[----:B------:R-:W-:Y:S01]  /*7590*/  IMAD.MOV.U32 R68, RZ, RZ, 0x1 ;  /* 0x00000001ff447424 */ /* 0x000fe200078e00ff */
[----:B------:R-:W-:Y:S01]  /*75a0*/  ISETP.EQ.AND.EX P0, PT, R31, -0x7ffffffc, PT, P5 ;  /* 0x800000041f00780c */ /* 0x000fe20003f02350 */
[----:B------:R-:W-:-:S02]  /*75b0*/  IMAD.MOV.U32 R73, RZ, RZ, RZ ;  /* 0x000000ffff497224 */ /* 0x000fc400078e00ff */
[----:B------:R-:W-:-:S04]  /*75c0*/  @P5 LOP3.LUT R55, R55, 0x4000, RZ, 0xfc, !PT ;  /* 0x0000400037375812 */ /* 0x000fc800078efcff */
[----:B------:R-:W-:-:S04]  /*75d0*/  LOP3.LUT R55, R55, 0xffdfffff, RZ, 0xc0, !PT ;  /* 0xffdfffff37377812 */ /* 0x000fc800078ec0ff */
[----:B------:R-:W-:Y:S02]  /*75e0*/  @P1 LOP3.LUT R55, R55, 0x200000, RZ, 0xfc, !PT ;  /* 0x0020000037371812 */ /* 0x000fe400078efcff */
[----:B------:R-:W-:Y:S05]  /*75f0*/  @!P1 BRA P0, `(.L_x_205) ;  /* 0x0000000000f49947 */ /* 0x000fea0000000000 */
[----:B------:R-:W-:Y:S01]  /*7600*/  LOP3.LUT P1, RZ, R55, 0x2000, RZ, 0xc0, !PT ;  /* 0x0000200037ff7812 */ /* 0x000fe2000782c0ff */
[----:B------:R-:W-:Y:S01]  /*7610*/  IMAD.MOV.U32 R68, RZ, RZ, RZ ;  /* 0x000000ffff447224 */ /* 0x000fe200078e00ff */
[----:B------:R-:W-:Y:S01]  /*7620*/  ISETP.NE.U32.AND P0, PT, R30, RZ, PT ;  /* 0x000000ff1e00720c */ /* 0x000fe20003f05070 */
[----:B------:R-:W-:Y:S01]  /*7630*/  IMAD.MOV.U32 R73, RZ, RZ, R30 ;  /* 0x000000ffff497224 */ /* 0x000fe200078e001e */
[----:B------:R-:W-:Y:S01]  /*7640*/  ISETP.EQ.AND.EX P1, PT, R19, -0x7ffffffc, PT, P1 ;  /* 0x800000041300780c */ /* 0x000fe20003f22310 */
[----:B------:R-:W-:Y:S01]  /*7650*/  IMAD.MOV.U32 R77, RZ, RZ, R31 ;  /* 0x000000ffff4d7224 */ /* 0x000fe200078e001f */
[----:B------:R-:W-:-:S13]  /*7660*/  ISETP.NE.AND.EX P0, PT, R31, -0x7ffffffc, PT, P0 ;  /* 0x800000041f00780c */ /* 0x000fda0003f05300 */
        /* <DEDUP_REMOVED lines=54> */
.L_x_205:
[----:B------:R-:W-:Y:S05]  /*79d0*/  BSYNC.RECONVERGENT B1 ;  /* 0x0000000000017941 */ /* 0x000fea0003800200 */
.L_x_204:
[-C--:B------:R-:W-:Y:S01]  /*79e0*/  IADD3 R71, P0, PT, R71, R76.reuse, RZ ;  /* 0x0000004c47477210 */ /* 0x080fe20007f1e0ff */
[----:B------:R-:W-:Y:S01]  /*79f0*/  BSSY.RECONVERGENT B1, `(.L_x_206) ;  /* 0x000006d000017945 */ /* 0x000fe20003800200 */
[----:B------:R-:W-:Y:S01]  /*7a00*/  ISETP.EQ.U32.AND P6, PT, R28, RZ, PT ;  /* 0x000000ff1c00720c */ /* 0x000fe20003fc2070 */
[----:B------:R-:W-:Y:S01]  /*7a10*/  IMAD.MOV.U32 R80, RZ, RZ, RZ ;  /* 0x000000ffff507224 */ /* 0x000fe200078e00ff */
[----:B------:R-:W-:Y:S01]  /*7a20*/  ISETP.LT.U32.AND P1, PT, R71, R76, PT ;  /* 0x0000004c4700720c */ /* 0x000fe20003f21070 */
[----:B------:R-:W-:Y:S01]  /*7a30*/  IMAD.X R72, R72, 0x1, R75, P0 ;  /* 0x0000000148487824 */ /* 0x000fe200000e064b */
[----:B------:R-:W-:Y:S02]  /*7a40*/  IADD3 R32, P0, PT, RZ, R71, RZ ;  /* 0x00000047ff207210 */ /* 0x000fe40007f1e0ff */
[----:B------:R-:W-:Y:S02]  /*7a50*/  CS2R R78, SRZ ;  /* 0x00000000004e7805 */ /* 0x000fe4000001ff00 */
[----:B------:R-:W-:-:S02]  /*7a60*/  LOP3.LUT R55, R55, 0xffffffbf, RZ, 0xc0, !PT ;  /* 0xffffffbf37377812 */ /* 0x000fc400078ec0ff */
[----:B------:R-:W-:Y:S02]  /*7a70*/  IADD3.X R33, PT, PT, R72, 0x7ffffffc, RZ, P0, !PT ;  /* 0x7ffffffc48217810 */ /* 0x000fe400007fe4ff */
[----:B------:R-:W-:-:S04]  /*7a80*/  ISETP.GE.U32.AND P0, PT, R71, R76, PT ;  /* 0x0000004c4700720c */ /* 0x000fc80003f06070 */
[----:B------:R-:W-:-:S04]  /*7a90*/  ISETP.GE.U32.AND.EX P0, PT, R72, R75, PT, P0 ;  /* 0x0000004b4800720c */ /* 0x000fc80003f06100 */
[----:B------:R-:W-:Y:S02]  /*7aa0*/  SEL R32, R32, R71, !P0 ;  /* 0x0000004720207207 */ /* 0x000fe40004000000 */
[----:B------:R-:W-:Y:S02]  /*7ab0*/  SEL R33, R33, R72, !P0 ;  /* 0x0000004821217207 */ /* 0x000fe40004000000 */
[----:B------:R-:W-:-:S04]  /*7ac0*/  ISETP.GT.U32.AND P0, PT, R32, -0x1, PT ;  /* 0xffffffff2000780c */ /* 0x000fc80003f04070 */
[----:B------:R-:W-:-:S04]  /*7ad0*/  ISETP.GT.U32.AND.EX P0, PT, R33, -0x7ffffffd, PT, P0 ;  /* 0x800000032100780c */ /* 0x000fc80003f04100 */
[----:B------:R-:W-:-:S04]  /*7ae0*/  ISETP.LT.U32.OR.EX P1, PT, R72, R75, P0, P1 ;  /* 0x0000004b4800720c */ /* 0x000fc80000721510 */
[----:B------:R-:W-:-:S04]  /*7af0*/  SEL R76, RZ, 0x1, !P1 ;  /* 0x00000001ff4c7807 */ /* 0x000fc80004800000 */
[----:B------:R-:W-:-:S04]  /*7b00*/  IADD3 R76, P1, P5, R76, R73, R69 ;  /* 0x000000494c4c7210 */ /* 0x000fc80007d3e045 */
[----:B------:R-:W-:Y:S02]  /*7b10*/  IADD3.X R75, PT, PT, RZ, R77, R70, P1, P5 ;  /* 0x0000004dff4b7210 */ /* 0x000fe40000fea446 */
[----:B------:R-:W-:-:S04]  /*7b20*/  IADD3 R73, P1, PT, RZ, R32, RZ ;  /* 0x00000020ff497210 */ /* 0x000fc80007f3e0ff */
[----:B------:R-:W-:Y:S02]  /*7b30*/  IADD3.X R72, PT, PT, R33, 0x7ffffffc, RZ, P1, !PT ;  /* 0x7ffffffc21487810 */ /* 0x000fe40000ffe4ff */
[----:B------:R-:W-:Y:S02]  /*7b40*/  SEL R73, R73, R32, P0 ;  /* 0x0000002049497207 */ /* 0x000fe40000000000 */
[----:B------:R-:W-:Y:S02]  /*7b50*/  SEL R72, R72, R33, P0 ;  /* 0x0000002148487207 */ /* 0x000fe40000000000 */
[----:B------:R-:W-:Y:S02]  /*7b60*/  IADD3 R33, P0, PT, RZ, R76, RZ ;  /* 0x0000004cff217210 */ /* 0x000fe40007f1e0ff */
[----:B------:R-:W-:Y:S02]  /*7b70*/  ISETP.LT.U32.AND P1, PT, R76, R69, PT ;  /* 0x000000454c00720c */ /* 0x000fe40003f21070 */
[----:B------:R-:W-:-:S02]  /*7b80*/  IADD3.X R74, PT, PT, R75, 0x7ffffffc, RZ, P0, !PT ;  /* 0x7ffffffc4b4a7810 */ /* 0x000fc400007fe4ff */
[----:B------:R-:W-:Y:S01]  /*7b90*/  ISETP.GE.U32.AND P0, PT, R76, R69, PT ;  /* 0x000000454c00720c */ /* 0x000fe20003f06070 */
[----:B------:R-:W-:-:S03]  /*7ba0*/  IMAD.MOV.U32 R69, RZ, RZ, -0x1 ;  /* 0xffffffffff457424 */ /* 0x000fc600078e00ff */
[----:B------:R-:W-:-:S04]  /*7bb0*/  ISETP.GE.U32.AND.EX P0, PT, R75, R70, PT, P0 ;  /* 0x000000464b00720c */ /* 0x000fc80003f06100 */
[----:B------:R-:W-:Y:S01]  /*7bc0*/  SEL R33, R33, R76, !P0 ;  /* 0x0000004c21217207 */ /* 0x000fe20004000000 */
[----:B------:R-:W-:Y:S01]  /*7bd0*/  IMAD.MOV.U32 R76, RZ, RZ, RZ ;  /* 0x000000ffff4c7224 */ /* 0x000fe200078e00ff */
[----:B------:R-:W-:Y:S02]  /*7be0*/  SEL R74, R74, R75, !P0 ;  /* 0x0000004b4a4a7207 */ /* 0x000fe40004000000 */
[----:B------:R-:W-:-:S04]  /*7bf0*/  IADD3 R32, P0, PT, RZ, R33, RZ ;  /* 0x00000021ff207210 */ /* 0x000fc80007f1e0ff */
[----:B------:R-:W-:Y:S02]  /*7c00*/  IADD3.X R71, PT, PT, R74, 0x7ffffffc, RZ, P0, !PT ;  /* 0x7ffffffc4a477810 */ /* 0x000fe400007fe4ff */
[----:B------:R-:W-:-:S04]  /*7c10*/  ISETP.GT.U32.AND P0, PT, R33, -0x1, PT ;  /* 0xffffffff2100780c */ /* 0x000fc80003f04070 */
[----:B------:R-:W-:-:S04]  /*7c20*/  ISETP.GT.U32.AND.EX P0, PT, R74, -0x7ffffffd, PT, P0 ;  /* 0x800000034a00780c */ /* 0x000fc80003f04100 */
[----:B------:R-:W-:Y:S02]  /*7c30*/  ISETP.LT.U32.OR.EX P1, PT, R75, R70, P0, P1 ;  /* 0x000000464b00720c */ /* 0x000fe40000721510 */
[----:B------:R-:W-:Y:S02]  /*7c40*/  SEL R70, R32, R33, P0 ;  /* 0x0000002120467207 */ /* 0x000fe40000000000 */
[----:B------:R-:W-:Y:S02]  /*7c50*/  SEL R71, R71, R74, P0 ;  /* 0x0000004a47477207 */ /* 0x000fe40000000000 */
[----:B------:R-:W-:-:S04]  /*7c60*/  ISETP.NE.U32.AND P0, PT, R12, RZ, PT ;  /* 0x000000ff0c00720c */ /* 0x000fc80003f05070 */
[----:B------:R-:W-:Y:S02]  /*7c70*/  ISETP.NE.AND.EX P5, PT, R13, -0x7ffffffc, PT, P0 ;  /* 0x800000040d00780c */ /* 0x000fe40003fa5300 */
[----:B------:R-:W-:Y:S02]  /*7c80*/  ISETP.EQ.AND.EX P0, PT, R29, -0x7ffffffc, PT, P6 ;  /* 0x800000041d00780c */ /* 0x000fe40003f02360 */
[----:B------:R-:W-:-:S04]  /*7c90*/  @P1 LOP3.LUT R55, R55, 0x40, RZ, 0xfc, !PT ;  /* 0x0000004037371812 */ /* 0x000fc800078efcff */
[----:B------:R-:W-:-:S04]  /*7ca0*/  LOP3.LUT R55, R55, 0xfffff7ff, RZ, 0xc0, !PT ;  /* 0xfffff7ff37377812 */ /* 0x000fc800078ec0ff */
[----:B------:R-:W-:-:S04]  /*7cb0*/  @P6 LOP3.LUT R55, R55, 0x800, RZ, 0xfc, !PT ;  /* 0x0000080037376812 */ /* 0x000fc800078efcff */
[----:B------:R-:W-:-:S04]  /*7cc0*/  LOP3.LUT R55, R55, 0xffbfffff, RZ, 0xc0, !PT ;  /* 0xffbfffff37377812 */ /* 0x000fc800078ec0ff */
[----:B------:R-:W-:Y:S01]  /*7cd0*/  @P5 LOP3.LUT R55, R55, 0x400000, RZ, 0xfc, !PT ;  /* 0x0040000037375812 */ /* 0x000fe200078efcff */
[----:B------:R-:W-:Y:S06]  /*7ce0*/  @!P5 BRA P0, `(.L_x_207) ;  /* 0x0000000000f4d947 */ /* 0x000fec0000000000 */
        /* <DEDUP_REMOVED lines=61> */
.L_x_207:
[----:B------:R-:W-:Y:S05]  /*80c0*/  BSYNC.RECONVERGENT B1 ;  /* 0x0000000000017941 */ /* 0x000fea0003800200 */
.L_x_206:
[----:B------:R-:W-:Y:S01]  /*80d0*/  IADD3 R33, P0, PT, -R80, R73, RZ ;  /* 0x0000004950217210 */ /* 0x000fe20007f1e1ff */
[----:B------:R-:W-:Y:S01]  /*80e0*/  BSSY.RECONVERGENT B1, `(.L_x_208) ;  /* 0x000005d000017945 */ /* 0x000fe20003800200 */
[----:B------:R-:W-:Y:S01]  /*80f0*/  ISETP.EQ.U32.AND P6, PT, R26, RZ, PT ;  /* 0x000000ff1a00720c */ /* 0x000fe20003fc2070 */
[----:B------:R-:W-:Y:S01]  /*8100*/  IMAD.MOV.U32 R81, RZ, RZ, RZ ;  /* 0x000000ffff517224 */ /* 0x000fe200078e00ff */
[----:B------:R-:W-:Y:S01]  /*8110*/  LOP3.LUT R55, R55, 0xfffffbff, RZ, 0xc0, !PT ;  /* 0xfffffbff37377812 */ /* 0x000fe200078ec0ff */
[----:B------:R-:W-:Y:S01]  /*8120*/  IMAD.X R75, R72, 0x1, ~R79, P0 ;  /* 0x00000001484b7824 */ /* 0x000fe200000e0e4f */
[----:B------:R-:W-:-:S04]  /*8130*/  IADD3 R32, P0, PT, RZ, R33, RZ ;  /* 0x00000021ff207210 */ /* 0x000fc80007f1e0ff */
[----:B------:R-:W-:Y:S02]  /*8140*/  IADD3.X R74, PT, PT, R75, -0x7ffffffc, RZ, P0, !PT ;  /* 0x800000044b4a7810 */ /* 0x000fe400007fe4ff */
[----:B------:R-:W-:-:S03]  /*8150*/  ISETP.GE.U32.AND P0, PT, R73, R80, PT ;  /* 0x000000504900720c */ /* 0x000fc60003f06070 */
[----:B------:R-:W-:Y:S02]  /*8160*/  @P6 LOP3.LUT R55, R55, 0x400, RZ, 0xfc, !PT ;  /* 0x0000040037376812 */ /* 0x000fe400078efcff */
[----:B------:R-:W-:Y:S02]  /*8170*/  ISETP.GE.U32.AND.EX P0, PT, R72, R79, PT, P0 ;  /* 0x0000004f4800720c */ /* 0x000fe40003f06100 */
[----:B------:R-:W-:Y:S02]  /*8180*/  LOP3.LUT R55, R55, 0xff7fffff, RZ, 0xc0, !PT ;  /* 0xff7fffff37377812 */ /* 0x000fe400078ec0ff */
[----:B------:R-:W-:Y:S02]  /*8190*/  SEL R77, RZ, 0x1, P0 ;  /* 0x00000001ff4d7807 */ /* 0x000fe40000000000 */
[----:B------:R-:W-:Y:S02]  /*81a0*/  SEL R73, R32, R33, !P0 ;  /* 0x0000002120497207 */ /* 0x000fe40004000000 */
[----:B------:R-:W-:-:S02]  /*81b0*/  SEL R74, R74, R75, !P0 ;  /* 0x0000004b4a4a7207 */ /* 0x000fc40004000000 */
[----:B------:R-:W-:-:S04]  /*81c0*/  IADD3 R77, P0, PT, R76, R77, RZ ;  /* 0x0000004d4c4d7210 */ /* 0x000fc80007f1e0ff */
[----:B------:R-:W-:Y:S01]  /*81d0*/  ISETP.GE.U32.AND P1, PT, R70, R77, PT ;  /* 0x0000004d4600720c */ /* 0x000fe20003f26070 */
[----:B------:R-:W-:Y:S01]  /*81e0*/  IMAD.X R76, RZ, RZ, R78, P0 ;  /* 0x000000ffff4c7224 */ /* 0x000fe200000e064e */
[----:B------:R-:W-:Y:S02]  /*81f0*/  IADD3 R33, P0, PT, -R77, R70, RZ ;  /* 0x000000464d217210 */ /* 0x000fe40007f1e1ff */
[----:B------:R-:W-:Y:S01]  /*8200*/  CS2R R78, SRZ ;  /* 0x00000000004e7805 */ /* 0x000fe2000001ff00 */
[----:B------:R-:W-:Y:S01]  /*8210*/  IMAD.MOV.U32 R70, RZ, RZ, -0x1 ;  /* 0xffffffffff467424 */ /* 0x000fe200078e00ff */
[C---:B------:R-:W-:Y:S01]  /*8220*/  ISETP.GE.U32.AND.EX P1, PT, R71.reuse, R76, PT, P1 ;  /* 0x0000004c4700720c */ /* 0x040fe20003f26110 */
[----:B------:R-:W-:Y:S01]  /*8230*/  IMAD.X R75, R71, 0x1, ~R76, P0 ;  /* 0x00000001474b7824 */ /* 0x000fe200000e0e4c */
[----:B------:R-:W-:Y:S01]  /*8240*/  IADD3 R32, P0, PT, RZ, R33, RZ ;  /* 0x00000021ff207210 */ /* 0x000fe20007f1e0ff */
[----:B------:R-:W-:-:S03]  /*8250*/  IMAD.MOV.U32 R77, RZ, RZ, RZ ;  /* 0x000000ffff4d7224 */ /* 0x000fc600078e00ff */
[----:B------:R-:W-:Y:S02]  /*8260*/  IADD3.X R72, PT, PT, R75, -0x7ffffffc, RZ, P0, !PT ;  /* 0x800000044b487810 */ /* 0x000fe400007fe4ff */
[----:B------:R-:W-:Y:S02]  /*8270*/  ISETP.NE.U32.AND P0, PT, R14, RZ, PT ;  /* 0x000000ff0e00720c */ /* 0x000fe40003f05070 */
[----:B------:R-:W-:Y:S02]  /*8280*/  SEL R71, R32, R33, !P1 ;  /* 0x0000002120477207 */ /* 0x000fe40004800000 */
[----:B------:R-:W-:Y:S02]  /*8290*/  ISETP.NE.AND.EX P5, PT, R15, -0x7ffffffc, PT, P0 ;  /* 0x800000040f00780c */ /* 0x000fe40003fa5300 */
[----:B------:R-:W-:Y:S02]  /*82a0*/  ISETP.EQ.AND.EX P0, PT, R27, -0x7ffffffc, PT, P6 ;  /* 0x800000041b00780c */ /* 0x000fe40003f02360 */
[----:B------:R-:W-:-:S09]  /*82b0*/  SEL R72, R72, R75, !P1 ;  /* 0x0000004b48487207 */ /* 0x000fd20004800000 */
        /* <DEDUP_REMOVED lines=63> */
.L_x_209:
[----:B------:R-:W-:Y:S05]  /*86b0*/  BSYNC.RECONVERGENT B1 ;  /* 0x0000000000017941 */ /* 0x000fea0003800200 */
.L_x_208:
[----:B------:R-:W-:Y:S01]  /*86c0*/  IADD3 R33, P0, PT, -R78, R73, RZ ;  /* 0x000000494e217210 */ /* 0x000fe20007f1e1ff */
[----:B------:R-:W-:Y:S01]  /*86d0*/  BSSY.RECONVERGENT B1, `(.L_x_210) ;  /* 0x0000059000017945 */ /* 0x000fe20003800200 */
[C---:B------:R-:W-:Y:S01]  /*86e0*/  LOP3.LUT P5, RZ, R55.reuse, 0x100, RZ, 0xc0, !PT ;  /* 0x0000010037ff7812 */ /* 0x040fe200078ac0ff */
[----:B------:R-:W-:Y:S01]  /*86f0*/  IMAD.MOV.U32 R82, RZ, RZ, RZ ;  /* 0x000000ffff527224 */ /* 0x000fe200078e00ff */
[----:B------:R-:W-:Y:S01]  /*8700*/  LOP3.LUT R55, R55, 0xfffffff7, RZ, 0xc0, !PT ;  /* 0xfffffff737377812 */ /* 0x000fe200078ec0ff */
[----:B------:R-:W-:Y:S01]  /*8710*/  IMAD.X R76, R74, 0x1, ~R81, P0 ;  /* 0x000000014a4c7824 */ /* 0x000fe200000e0e51 */
[----:B------:R-:W-:Y:S01]  /*8720*/  IADD3 R32, P0, PT, RZ, R33, RZ ;  /* 0x00000021ff207210 */ /* 0x000fe20007f1e0ff */
[----:B------:R-:W-:-:S03]  /*8730*/  IMAD.MOV.U32 R80, RZ, RZ, RZ ;  /* 0x000000ffff507224 */ /* 0x000fc600078e00ff */
        /* <DEDUP_REMOVED lines=13> */
[----:B------:R-:W-:Y:S02]  /*8810*/  IMAD.MOV.U32 R71, RZ, RZ, -0x1 ;  /* 0xffffffffff477424 */ /* 0x000fe400078e00ff */
[----:B------:R-:W-:Y:S01]  /*8820*/  IMAD.MOV.U32 R78, RZ, RZ, RZ ;  /* 0x000000ffff4e7224 */ /* 0x000fe200078e00ff */
[----:B------:R-:W-:Y:S01]  /*8830*/  ISETP.GE.U32.AND.EX P6, PT, R72, R77, PT, P0 ;  /* 0x0000004d4800720c */ /* 0x000fe20003fc6100 */
[----:B------:R-:W-:Y:S01]  /*8840*/  IMAD.MOV.U32 R77, RZ, RZ, RZ ;  /* 0x000000ffff4d7224 */ /* 0x000fe200078e00ff */
[----:B------:R-:W-:Y:S02]  /*8850*/  ISETP.EQ.AND.EX P0, PT, R9, -0x7ffffffc, PT, P3 ;  /* 0x800000040900780c */ /* 0x000fe40003f02330 */
[----:B------:R-:W-:-:S02]  /*8860*/  SEL R72, R32, R33, !P6 ;  /* 0x0000002120487207 */ /* 0x000fc40007000000 */
[----:B------:R-:W-:-:S07]  /*8870*/  SEL R73, R73, R76, !P6 ;  /* 0x0000004c49497207 */ /* 0x000fce0007000000 */
        /* <DEDUP_REMOVED lines=62> */
.L_x_211:
[----:B------:R-:W-:Y:S05]  /*8c60*/  BSYNC.RECONVERGENT B1 ;  /* 0x0000000000017941 */ /* 0x000fea0003800200 */
.L_x_210:
[----:B------:R-:W-:Y:S01]  /*8c70*/  IADD3 R33, P0, PT, -R77, R74, RZ ;  /* 0x0000004a4d217210 */ /* 0x000fe20007f1e1ff */
[----:B------:R-:W-:Y:S01]  /*8c80*/  BSSY.RECONVERGENT B1, `(.L_x_212) ;  /* 0x000005b000017945 */ /* 0x000fe20003800200 */
[C---:B------:R-:W-:Y:S01]  /*8c90*/  LOP3.LUT P6, RZ, R55.reuse, 0x10000, RZ, 0xc0, !PT ;  /* 0x0001000037ff7812 */ /* 0x040fe200078cc0ff */
[----:B------:R-:W-:Y:S01]  /*8ca0*/  IMAD.MOV.U32 R83, RZ, RZ, RZ ;  /* 0x000000ffff537224 */ /* 0x000fe200078e00ff */
[----:B------:R-:W-:Y:S01]  /*8cb0*/  LOP3.LUT R55, R55, 0xfffffffb, RZ, 0xc0, !PT ;  /* 0xfffffffb37377812 */ /* 0x000fe200078ec0ff */
[----:B------:R-:W-:Y:S01]  /*8cc0*/  IMAD.X R81, R75, 0x1, ~R82, P0 ;  /* 0x000000014b517824 */ /* 0x000fe200000e0e52 */
[----:B------:R-:W-:-:S04]  /*8cd0*/  IADD3 R32, P0, PT, RZ, R33, RZ ;  /* 0x00000021ff207210 */ /* 0x000fc80007f1e0ff */
[----:B------:R-:W-:Y:S02]  /*8ce0*/  IADD3.X R76, PT, PT, R81, -0x7ffffffc, RZ, P0, !PT ;  /* 0x80000004514c7810 */ /* 0x000fe400007fe4ff */
[----:B------:R-:W-:-:S04]  /*8cf0*/  ISETP.GE.U32.AND P0, PT, R74, R77, PT ;  /* 0x0000004d4a00720c */ /* 0x000fc80003f06070 */
[----:B------:R-:W-:-:S04]  /*8d00*/  ISETP.GE.U32.AND.EX P0, PT, R75, R82, PT, P0 ;  /* 0x000000524b00720c */ /* 0x000fc80003f06100 */
[----:B------:R-:W-:Y:S02]  /*8d10*/  SEL R79, RZ, 0x1, P0 ;  /* 0x00000001ff4f7807 */ /* 0x000fe40000000000 */
[----:B------:R-:W-:Y:S02]  /*8d20*/  SEL R75, R32, R33, !P0 ;  /* 0x00000021204b7207 */ /* 0x000fe40004000000 */
[----:B------:R-:W-:Y:S01]  /*8d30*/  SEL R76, R76, R81, !P0 ;  /* 0x000000514c4c7207 */ /* 0x000fe20004000000 */
[----:B------:R-:W-:Y:S01]  /*8d40*/  IMAD.MOV.U32 R81, RZ, RZ, RZ ;  /* 0x000000ffff517224 */ /* 0x000fe200078e00ff */
[----:B------:R-:W-:-:S05]  /*8d50*/  IADD3 R79, P0, PT, R78, R79, RZ ;  /* 0x0000004f4e4f7210 */ /* 0x000fca0007f1e0ff */
[----:B------:R-:W-:Y:S01]  /*8d60*/  IMAD.X R78, RZ, RZ, R80, P0 ;  /* 0x000000ffff4e7224 */ /* 0x000fe200000e0650 */
[----:B------:R-:W-:-:S05]  /*8d70*/  IADD3 R33, P0, PT, -R79, R72, RZ ;  /* 0x000000484f217210 */ /* 0x000fca0007f1e1ff */
[----:B------:R-:W-:Y:S01]  /*8d80*/  IMAD.X R77, R73, 0x1, ~R78, P0 ;  /* 0x00000001494d7824 */ /* 0x000fe200000e0e4e */
[----:B------:R-:W-:-:S04]  /*8d90*/  IADD3 R32, P0, PT, RZ, R33, RZ ;  /* 0x00000021ff207210 */ /* 0x000fc80007f1e0ff */
[----:B------:R-:W-:Y:S02]  /*8da0*/  IADD3.X R74, PT, PT, R77, -0x7ffffffc, RZ, P0, !PT ;  /* 0x800000044d4a7810 */ /* 0x000fe400007fe4ff */
[----:B------:R-:W-:Y:S01]  /*8db0*/  ISETP.GE.U32.AND P0, PT, R72, R79, PT ;  /* 0x0000004f4800720c */ /* 0x000fe20003f06070 */
[----:B------:R-:W-:-:S03]  /*8dc0*/  IMAD.MOV.U32 R72, RZ, RZ, -0x1 ;  /* 0xffffffffff487424 */ /* 0x000fc600078e00ff */
[----:B------:R-:W-:Y:S02]  /*8dd0*/  ISETP.GE.U32.AND.EX P5, PT, R73, R78, PT, P0 ;  /* 0x0000004e4900720c */ /* 0x000fe40003fa6100 */
[----:B------:R-:W-:Y:S02]  /*8de0*/  CS2R R78, SRZ ;  /* 0x00000000004e7805 */ /* 0x000fe4000001ff00 */
[----:B------:R-:W-:Y:S02]  /*8df0*/  SEL R73, R32, R33, !P5 ;  /* 0x0000002120497207 */ /* 0x000fe40006800000 */
[----:B------:R-:W-:-:S07]  /*8e00*/  SEL R74, R74, R77, !P5 ;  /* 0x0000004d4a4a7207 */ /* 0x000fce0006800000 */
[----:B------:R-:W-:Y:S02]  /*8e10*/  @P5 LOP3.LUT R55, R55, 0x4, RZ, 0xfc, !PT ;  /* 0x0000000437375812 */ /* 0x000fe400078efcff */
[----:B------:R-:W-:Y:S02]  /*8e20*/  ISETP.EQ.U32.AND P5, PT, R10, RZ, PT ;  /* 0x000000ff0a00720c */ /* 0x000fe40003fa2070 */
[----:B------:R-:W-:Y:S02]  /*8e30*/  LOP3.LUT R55, R55, 0xffffffef, RZ, 0xc0, !PT ;  /* 0xffffffef37377812 */ /* 0x000fe400078ec0ff */
[----:B------:R-:W-:-:S09]  /*8e40*/  ISETP.EQ.AND.EX P0, PT, R11, -0x7ffffffc, PT, P5 ;  /* 0x800000040b00780c */ /* 0x000fd20003f02350 */
[----:B------:R-:W-:-:S04]  /*8e50*/  @P5 LOP3.LUT R55, R55, 0x10, RZ, 0xfc, !PT ;  /* 0x0000001037375812 */ /* 0x000fc800078efcff */
        /* <DEDUP_REMOVED lines=61> */
.L_x_213:
[----:B------:R-:W-:Y:S05]  /*9230*/  BSYNC.RECONVERGENT B1 ;  /* 0x0000000000017941 */ /* 0x000fea0003800200 */
.L_x_212:
[----:B------:R-:W-:Y:S01]  /*9240*/  IADD3 R33, P0, PT, -R78, R75, RZ ;  /* 0x0000004b4e217210 */ /* 0x000fe20007f1e1ff */
[----:B------:R-:W-:Y:S01]  /*9250*/  BSSY.RECONVERGENT B1, `(.L_x_214) ;  /* 0x000005b000017945 */ /* 0x000fe20003800200 */
[C---:B------:R-:W-:Y:S01]  /*9260*/  LOP3.LUT P6, RZ, R55.reuse, 0x40000, RZ, 0xc0, !PT ;  /* 0x0004000037ff7812 */ /* 0x040fe200078cc0ff */
[----:B------:R-:W-:Y:S01]  /*9270*/  IMAD.MOV.U32 R85, RZ, RZ, RZ ;  /* 0x000000ffff557224 */ /* 0x000fe200078e00ff */
[C---:B------:R-:W-:Y:S01]  /*9280*/  LOP3.LUT P5, RZ, R55.reuse, 0x80000, RZ, 0xc0, !PT ;  /* 0x0008000037ff7812 */ /* 0x040fe200078ac0ff */
[----:B------:R-:W-:Y:S01]  /*9290*/  IMAD.X R82, R76, 0x1, ~R83, P0 ;  /* 0x000000014c527824 */ /* 0x000fe200000e0e53 */
[----:B------:R-:W-:Y:S02]  /*92a0*/  IADD3 R32, P0, PT, RZ, R33, RZ ;  /* 0x00000021ff207210 */ /* 0x000fe40007f1e0ff */
[----:B------:R-:W-:Y:S02]  /*92b0*/  LOP3.LUT R55, R55, 0xfffffffd, RZ, 0xc0, !PT ;  /* 0xfffffffd37377812 */ /* 0x000fe400078ec0ff */
[----:B------:R-:W-:-:S02]  /*92c0*/  IADD3.X R77, PT, PT, R82, -0x7ffffffc, RZ, P0, !PT ;  /* 0x80000004524d7810 */ /* 0x000fc400007fe4ff */
[----:B------:R-:W-:-:S04]  /*92d0*/  ISETP.GE.U32.AND P0, PT, R75, R78, PT ;  /* 0x0000004e4b00720c */ /* 0x000fc80003f06070 */
[----:B------:R-:W-:Y:S01]  /*92e0*/  ISETP.GE.U32.AND.EX P0, PT, R76, R83, PT, P0 ;  /* 0x000000534c00720c */ /* 0x000fe20003f06100 */
[----:B------:R-:W-:-:S03]  /*92f0*/  IMAD.MOV.U32 R83, RZ, RZ, RZ ;  /* 0x000000ffff537224 */ /* 0x000fc600078e00ff */
        /* <DEDUP_REMOVED lines=10> */
[----:B------:R-:W-:Y:S02]  /*93a0*/  IMAD.MOV.U32 R80, RZ, RZ, RZ ;  /* 0x000000ffff507224 */ /* 0x000fe400078e00ff */
[----:B------:R-:W-:Y:S01]  /*93b0*/  IMAD.MOV.U32 R73, RZ, RZ, -0x1 ;  /* 0xffffffffff497424 */ /* 0x000fe200078e00ff */
[----:B------:R-:W-:Y:S01]  /*93c0*/  ISETP.GE.U32.AND.EX P0, PT, R74, R79, PT, P0 ;  /* 0x0000004f4a00720c */ /* 0x000fe20003f06100 */
[----:B------:R-:W-:-:S03]  /*93d0*/  IMAD.MOV.U32 R79, RZ, RZ, RZ ;  /* 0x000000ffff4f7224 */ /* 0x000fc600078e00ff */
[----:B------:R-:W-:Y:S02]  /*93e0*/  SEL R75, R75, R78, !P0 ;  /* 0x0000004e4b4b7207 */ /* 0x000fe40004000000 */
[----:B------:R-:W-:-:S07]  /*93f0*/  SEL R74, R32, R33, !P0 ;  /* 0x00000021204a7207 */ /* 0x000fce0004000000 */
[----:B------:R-:W-:Y:S02]  /*9400*/  @P0 LOP3.LUT R55, R55, 0x2, RZ, 0xfc, !PT ;  /* 0x0000000237370812 */ /* 0x000fe400078efcff */
[----:B------:R-:W-:-:S13]  /*9410*/  ISETP.EQ.AND.EX P0, PT, R63, -0x7ffffffc, PT, P6 ;  /* 0x800000043f00780c */ /* 0x000fda0003f02360 */
[----:B------:R-:W-:Y:S05]  /*9420*/  @!P5 BRA P0, `(.L_x_215) ;  /* 0x0000000000f4d947 */ /* 0x000fea0000000000 */
        /* <DEDUP_REMOVED lines=61> */
.L_x_215:
[----:B------:R-:W-:Y:S05]  /*9800*/  BSYNC.RECONVERGENT B1 ;  /* 0x0000000000017941 */ /* 0x000fea0003800200 */
.L_x_214:
[----:B------:R-:W-:Y:S01]  /*9810*/  IADD3 R33, P0, PT, -R79, R76, RZ ;  /* 0x0000004c4f217210 */ /* 0x000fe20007f1e1ff */
[----:B------:R-:W-:Y:S01]  /*9820*/  BSSY.RECONVERGENT B1, `(.L_x_216) ;  /* 0x000005d000017945 */ /* 0x000fe20003800200 */
[----:B------:R-:W-:Y:S02]  /*9830*/  ISETP.NE.U32.AND P5, PT, R60, RZ, PT ;  /* 0x000000ff3c00720c */ /* 0x000fe40003fa5070 */
[----:B------:R-:W-:Y:S01]  /*9840*/  LOP3.LUT R55, R55, 0xffff7fff, RZ, 0xc0, !PT ;  /* 0xffff7fff37377812 */ /* 0x000fe200078ec0ff */
[----:B------:R-:W-:Y:S01]  /*9850*/  IMAD.X R81, R77, 0x1, ~R80, P0 ;  /* 0x000000014d517824 */ /* 0x000fe200000e0e50 */
[----:B------:R-:W-:Y:S02]  /*9860*/  IADD3 R78, P0, PT, RZ, R33, RZ ;  /* 0x00000021ff4e7210 */ /* 0x000fe40007f1e0ff */
[----:B------:R-:W-:Y:S02]  /*9870*/  ISETP.NE.AND.EX P6, PT, R61, -0x7ffffffc, PT, P5 ;  /* 0x800000043d00780c */ /* 0x000fe40003fc5350 */
[----:B------:R-:W-:-:S02]  /*9880*/  IADD3.X R32, PT, PT, R81, -0x7ffffffc, RZ, P0, !PT ;  /* 0x8000000451207810 */ /* 0x000fc400007fe4ff */
[----:B------:R-:W-:Y:S02]  /*9890*/  ISETP.GE.U32.AND P0, PT, R76, R79, PT ;  /* 0x0000004f4c00720c */ /* 0x000fe40003f06070 */
[----:B------:R-:W-:Y:S02]  /*98a0*/  ISETP.EQ.AND.EX P5, PT, R7, -0x7ffffffc, PT, P2 ;  /* 0x800000040700780c */ /* 0x000fe40003fa2320 */
[----:B------:R-:W-:-:S04]  /*98b0*/  ISETP.GE.U32.AND.EX P0, PT, R77, R80, PT, P0 ;  /* 0x000000504d00720c */ /* 0x000fc80003f06100 */
[----:B------:R-:W-:Y:S02]  /*98c0*/  SEL R80, RZ, 0x1, P0 ;  /* 0x00000001ff507807 */ /* 0x000fe40000000000 */
[----:B------:R-:W-:Y:S02]  /*98d0*/  SEL R78, R78, R33, !P0 ;  /* 0x000000214e4e7207 */ /* 0x000fe40004000000 */
[----:B------:R-:W-:Y:S02]  /*98e0*/  SEL R79, R32, R81, !P0 ;  /* 0x00000051204f7207 */ /* 0x000fe40004000000 */
[----:B------:R-:W-:Y:S02]  /*98f0*/  IADD3 R80, P0, PT, R85, R80, RZ ;  /* 0x0000005055507210 */ /* 0x000fe40007f1e0ff */
[----:B------:R-:W-:-:S03]  /*9900*/  @P6 LOP3.LUT R55, R55, 0x8000, RZ, 0xfc, !PT ;  /* 0x0000800037376812 */ /* 0x000fc600078efcff */
[----:B------:R-:W-:Y:S01]  /*9910*/  IMAD.X R81, RZ, RZ, R83, P0 ;  /* 0x000000ffff517224 */ /* 0x000fe200000e0653 */
[----:B------:R-:W-:-:S05]  /*9920*/  IADD3 R33, P0, PT, -R80, R75, RZ ;  /* 0x0000004b50217210 */ /* 0x000fca0007f1e1ff */
[----:B------:R-:W-:Y:S01]  /*9930*/  IMAD.X R77, R74, 0x1, ~R81, P0 ;  /* 0x000000014a4d7824 */ /* 0x000fe200000e0e51 */
[----:B------:R-:W-:-:S04]  /*9940*/  IADD3 R76, P0, PT, RZ, R33, RZ ;  /* 0x00000021ff4c7210 */ /* 0x000fc80007f1e0ff */
[----:B------:R-:W-:Y:S02]  /*9950*/  IADD3.X R32, PT, PT, R77, -0x7ffffffc, RZ, P0, !PT ;  /* 0x800000044d207810 */ /* 0x000fe400007fe4ff */
[----:B------:R-:W-:-:S04]  /*9960*/  ISETP.GE.U32.AND P0, PT, R75, R80, PT ;  /* 0x000000504b00720c */ /* 0x000fc80003f06070 */
[----:B------:R-:W-:Y:S02]  /*9970*/  ISETP.GE.U32.AND.EX P0, PT, R74, R81, PT, P0 ;  /* 0x000000514a00720c */ /* 0x000fe40003f06100 */
[----:B------:R-:W-:Y:S01]  /*9980*/  CS2R R80, SRZ ;  /* 0x0000000000507805 */ /* 0x000fe2000001ff00 */
[----:B------:R-:W-:Y:S01]  /*9990*/  IMAD.MOV.U32 R74, RZ, RZ, -0x1 ;  /* 0xffffffffff4a7424 */ /* 0x000fe200078e00ff */
[----:B------:R-:W-:Y:S01]  /*99a0*/  SEL R75, R32, R77, !P0 ;  /* 0x0000004d204b7207 */ /* 0x000fe20004000000 */
[----:B------:R-:W-:Y:S01]  /*99b0*/  IMAD.MOV.U32 R77, RZ, RZ, RZ ;  /* 0x000000ffff4d7224 */ /* 0x000fe200078e00ff */
[----:B------:R-:W-:Y:S01]  /*99c0*/  SEL R76, R76, R33, !P0 ;  /* 0x000000214c4c7207 */ /* 0x000fe20004000000 */
[----:B------:R-:W-:Y:S01]  /*99d0*/  IMAD.MOV.U32 R32, RZ, RZ, RZ ;  /* 0x000000ffff207224 */ /* 0x000fe200078e00ff */
[----:B------:R-:W-:Y:S06]  /*99e0*/  @!P6 BRA P5, `(.L_x_217) ;  /* 0x000000040000e947 */ /* 0x000fec0002800000 */
[----:B------:R-:W-:Y:S01]  /*99f0*/  ISETP.NE.U32.AND P5, PT, R60, RZ, PT ;  /* 0x000000ff3c00720c */ /* 0x000fe20003fa5070 */
[----:B------:R-:W-:Y:S01]  /*9a00*/  IMAD.MOV.U32 R74, RZ, RZ, RZ ;  /* 0x000000ffff4a7224 */ /* 0x000fe200078e00ff */
[----:B------:R-:W-:Y:S01]  /*9a10*/  LOP3.LUT R55, R55, 0xfffffffe, RZ, 0xc0, !PT ;  /* 0xfffffffe37377812 */ /* 0x000fe200078ec0ff */
[----:B------:R-:W-:Y:S01]  /*9a20*/  IMAD.MOV.U32 R77, RZ, RZ, R60 ;  /* 0x000000ffff4d7224 */ /* 0x000fe200078e003c */
[----:B------:R-:W-:Y:S01]  /*9a30*/  ISETP.NE.AND.EX P6, PT, R61, -0x7ffffffc, PT, P5 ;  /* 0x800000043d00780c */ /* 0x000fe20003fc5350 */
[----:B------:R-:W-:Y:S01]  /*9a40*/  IMAD.MOV.U32 R32, RZ, RZ, R61 ;  /* 0x000000ffff207224 */ /* 0x000fe200078e003d */
[----:B------:R-:W-:-:S11]  /*9a50*/  ISETP.EQ.AND.EX P5, PT, R7, -0x7ffffffc, PT, P2 ;  /* 0x800000040700780c */ /* 0x000fd60003fa2320 */
[----:B------:R-:W-:Y:S02]  /*9a60*/  @P6 LOP3.LUT R55, R55, 0x1, RZ, 0xfc, !PT ;  /* 0x0000000137376812 */ /* 0x000fe400078efcff */
        /* <DEDUP_REMOVED lines=15> */
[----:B------:R-:W-:Y:S02]  /*9b60*/  @!P5 IMAD.MOV.U32 R81, RZ, RZ, R32 ;  /* 0x000000ffff51d224 */ /* 0x000fe400078e0020 */
[----:B------:R-:W-:Y:S02]  /*9b70*/  @!P5 IMAD.MOV.U32 R77, RZ, RZ, RZ ;  /* 0x000000ffff4dd224 */ /* 0x000fe400078e00ff */
[----:B------:R-:W-:Y:S02]  /*9b80*/  @!P5 IMAD.IADD R80, R33, 0x1, R83 ;  /* 0x000000012150d824 */ /* 0x000fe400078e0253 */
[----:B------:R-:W-:Y:S01]  /*9b90*/  @!P5 IMAD.MOV.U32 R32, RZ, RZ, RZ ;  /* 0x000000ffff20d224 */ /* 0x000fe200078e00ff */
[----:B------:R-:W-:Y:S06]  /*9ba0*/  @!P5 BRA `(.L_x_217) ;  /* 0x000000000090d947 */ /* 0x000fec0003800000 */
[--C-:B------:R-:W-:Y:S01]  /*9bb0*/  SHF.R.U32.HI R33, RZ, 0x1f, R7.reuse ;  /* 0x0000001fff217819 */ /* 0x100fe20000011607 */
[----:B------:R-:W-:Y:S01]  /*9bc0*/  IMAD R86, R60, R6, RZ ;  /* 0x000000063c567224 */ /* 0x000fe200078e02ff */
[----:B------:R-:W-:Y:S02]  /*9bd0*/  SHF.R.U64 R32, R6, 0x1f, R7 ;  /* 0x0000001f06207819 */ /* 0x000fe40000001207 */
[----:B------:R-:W-:Y:S02]  /*9be0*/  LOP3.LUT R77, R33, 0x1, RZ, 0xc0, !PT ;  /* 0x00000001214d7812 */ /* 0x000fe400078ec0ff */
[----:B------:R-:W-:Y:S02]  /*9bf0*/  LOP3.LUT R33, R32, 0xfffffffe, RZ, 0xc0, !PT ;  /* 0xfffffffe20217812 */ /* 0x000fe400078ec0ff */
[----:B------:R-:W-:Y:S01]  /*9c00*/  P2R R84, PR, RZ, 0x1 ;  /* 0x00000001ff547803 */ /* 0x000fe20000000000 */
        /* <DEDUP_REMOVED lines=25> */
[----:B------:R-:W-:Y:S02]  /*9da0*/  IADD3 R77, P6, PT, -R83, R32, RZ ;  /* 0x00000020534d7210 */ /* 0x000fe40007fde1ff */
[----:B------:R-:W-:-:S03]  /*9db0*/  ISETP.NE.AND P0, PT, R84, RZ, PT ;  /* 0x000000ff5400720c */ /* 0x000fc60003f05270 */
[----:B------:R-:W-:Y:S01]  /*9dc0*/  IMAD.X R32, R33, 0x1, ~R82, P6 ;  /* 0x0000000121207824 */ /* 0x000fe200030e0e52 */
[----:B------:R-:W-:-:S04]  /*9dd0*/  @!P5 IADD3 R77, P6, PT, R77, -0x1, RZ ;  /* 0xffffffff4d4dd810 */ /* 0x000fc80007fde0ff */
[----:B------:R-:W-:-:S09]  /*9de0*/  @!P5 IADD3.X R32, PT, PT, R32, -0x1, RZ, P6, !PT ;  /* 0xffffffff2020d810 */ /* 0x000fd200037fe4ff */
.L_x_217:
[----:B------:R-:W-:Y:S05]  /*9df0*/  BSYNC.RECONVERGENT B1 ;  /* 0x0000000000017941 */ /* 0x000fea0003800200 */
.L_x_216:
[----:B------:R-:W-:Y:S01]  /*9e00*/  LOP3.LUT P6, RZ, R55, 0x40, RZ, 0xc0, !PT ;  /* 0x0000004037ff7812 */ /* 0x000fe200078cc0ff */
[----:B------:R-:W-:Y:S01]  /*9e10*/  IMAD.IADD R67, R68, 0x1, R67 ;  /* 0x0000000144437824 */ /* 0x000fe200078e0243 */
[----:B------:R-:W-:Y:S01]  /*9e20*/  IADD3 R82, P5, PT, -R81, R78, RZ ;  /* 0x0000004e51527210 */ /* 0x000fe20007fbe1ff */
[----:B------:R-:W-:Y:S02]  /*9e30*/  BSSY.RECONVERGENT B1, `(.L_x_218) ;  /* 0x0000071000017945 */ /* 0x000fe40003800200 */
[----:B------:R-:W-:Y:S02]  /*9e40*/  VIADD R68, R67, 0x1 ;  /* 0x0000000143447836 */ /* 0x000fe40000000000 */
[----:B------:R-:W-:Y:S01]  /*9e50*/  IMAD.X R84, R79, 0x1, ~R80, P5 ;  /* 0x000000014f547824 */ /* 0x000fe200028e0e50 */
[----:B------:R-:W-:-:S05]  /*9e60*/  IADD3 R33, P5, PT, RZ, R82, RZ ;  /* 0x00000052ff217210 */ /* 0x000fca0007fbe0ff */
[----:B------:R-:W-:Y:S01]  /*9e70*/  @!P6 IMAD.MOV R68, RZ, RZ, R67 ;  /* 0x000000ffff44e224 */ /* 0x000fe200078e0243 */
[----:B------:R-:W-:Y:S02]  /*9e80*/  IADD3.X R67, PT, PT, R84, -0x7ffffffc, RZ, P5, !PT ;  /* 0x8000000454437810 */ /* 0x000fe40002ffe4ff */
[----:B------:R-:W-:Y:S01]  /*9e90*/  ISETP.GE.U32.AND P5, PT, R78, R81, PT ;  /* 0x000000514e00720c */ /* 0x000fe20003fa6070 */
[----:B------:R-:W-:-:S03]  /*9ea0*/  IMAD.IADD R68, R69, 0x1, R68 ;  /* 0x0000000145447824 */ /* 0x000fc600078e0244 */
[----:B------:R-:W-:-:S04]  /*9eb0*/  ISETP.GE.U32.AND.EX P5, PT, R79, R80, PT, P5 ;  /* 0x000000504f00720c */ /* 0x000fc80003fa6150 */
[----:B------:R-:W-:Y:S02]  /*9ec0*/  SEL R33, R33, R82, !P5 ;  /* 0x0000005221217207 */ /* 0x000fe40006800000 */
[----:B------:R-:W-:Y:S02]  /*9ed0*/  SEL R79, R67, R84, !P5 ;  /* 0x00000054434f7207 */ /* 0x000fe40006800000 */
[----:B------:R-:W-:-:S05]  /*9ee0*/  IADD3 R80, P6, PT, R34, R33, RZ ;  /* 0x0000002122507210 */ /* 0x000fca0007fde0ff */
[----:B------:R-:W-:Y:S01]  /*9ef0*/  IMAD.X R82, R35, 0x1, R79, P6 ;  /* 0x0000000123527824 */ /* 0x000fe200030e064f */
[----:B------:R-:W-:Y:S01]  /*9f00*/  LOP3.LUT P6, RZ, R55, 0x4, RZ, 0xc0, !PT ;  /* 0x0000000437ff7812 */ /* 0x000fe200078cc0ff */
[----:B------:R-:W-:Y:S02]  /*9f10*/  VIADD R35, R68, 0xffffffff ;  /* 0xffffffff44237836 */ /* 0x000fe40000000000 */
[----:B------:R-:W-:Y:S01]  /*9f20*/  @P1 IMAD.MOV R35, RZ, RZ, R68 ;  /* 0x000000ffff231224 */ /* 0x000fe200078e0244 */
[----:B------:R-:W-:-:S03]  /*9f30*/  IADD3 R78, P1, PT, RZ, R80, RZ ;  /* 0x00000050ff4e7210 */ /* 0x000fc60007f3e0ff */
[----:B------:R-:W-:Y:S01]  /*9f40*/  IMAD.IADD R35, R70, 0x1, R35 ;  /* 0x0000000146237824 */ /* 0x000fe200078e0223 */
[----:B------:R-:W-:Y:S02]  /*9f50*/  IADD3.X R69, PT, PT, R82, 0x7ffffffc, RZ, P1, !PT ;  /* 0x7ffffffc52457810 */ /* 0x000fe40000ffe4ff */
[----:B------:R-:W-:Y:S01]  /*9f60*/  ISETP.GE.U32.AND P1, PT, R80, R33, PT ;  /* 0x000000215000720c */ /* 0x000fe20003f26070 */
[----:B------:R-:W-:-:S03]  /*9f70*/  VIADD R34, R35, 0xffffffff ;  /* 0xffffffff23227836 */ /* 0x000fc60000000000 */
[----:B------:R-:W-:-:S04]  /*9f80*/  ISETP.GE.U32.AND.EX P1, PT, R82, R79, PT, P1 ;  /* 0x0000004f5200720c */ /* 0x000fc80003f26110 */
[----:B------:R-:W-:Y:S02]  /*9f90*/  SEL R78, R78, R80, !P1 ;  /* 0x000000504e4e7207 */ /* 0x000fe40004800000 */
[----:B------:R-:W-:Y:S02]  /*9fa0*/  SEL R69, R69, R82, !P1 ;  /* 0x0000005245457207 */ /* 0x000fe40004800000 */
[----:B------:R-:W-:-:S13]  /*9fb0*/  LOP3.LUT P1, RZ, R55, 0x8, RZ, 0xc0, !PT ;  /* 0x0000000837ff7812 */ /* 0x000fda000782c0ff */
[----:B------:R-:W-:Y:S01]  /*9fc0*/  @P1 IMAD.MOV R34, RZ, RZ, R35 ;  /* 0x000000ffff221224 */ /* 0x000fe200078e0223 */
[----:B------:R-:W-:-:S03]  /*9fd0*/  IADD3 R35, P1, PT, RZ, R78, RZ ;  /* 0x0000004eff237210 */ /* 0x000fc60007f3e0ff */
[----:B------:R-:W-:Y:S01]  /*9fe0*/  IMAD.IADD R34, R71, 0x1, R34 ;  /* 0x0000000147227824 */ /* 0x000fe200078e0222 */
[C---:B------:R-:W-:Y:S02]  /*9ff0*/  IADD3.X R68, PT, PT, R69.reuse, 0x7ffffffc, RZ, P1, !PT ;  /* 0x7ffffffc45447810 */ /* 0x040fe40000ffe4ff */
[----:B------:R-:W-:Y:S01]  /*a000*/  ISETP.GT.U32.AND P1, PT, R78, -0x1, PT ;  /* 0xffffffff4e00780c */ /* 0x000fe20003f24070 */
[----:B------:R-:W-:Y:S02]  /*a010*/  VIADD R67, R34, 0xffffffff ;  /* 0xffffffff22437836 */ /* 0x000fe40000000000 */
[----:B------:R-:W-:Y:S01]  /*a020*/  @P6 IMAD.MOV R67, RZ, RZ, R34 ;  /* 0x000000ffff436224 */ /* 0x000fe200078e0222 */
[----:B------:R-:W-:Y:S02]  /*a030*/  ISETP.GT.U32.AND.EX P1, PT, R69, -0x7ffffffd, PT, P1 ;  /* 0x800000034500780c */ /* 0x000fe40003f24110 */
[----:B------:R-:W-:Y:S01]  /*a040*/  ISETP.LT.U32.AND P6, PT, R80, R33, PT ;  /* 0x000000215000720c */ /* 0x000fe20003fc1070 */
[----:B------:R-:W-:Y:S01]  /*a050*/  IMAD.IADD R67, R72, 0x1, R67 ;  /* 0x0000000148437824 */ /* 0x000fe200078e0243 */
[----:B------:R-:W-:Y:S01]  /*a060*/  SEL R34, R35, R78, P1 ;  /* 0x0000004e23227207 */ /* 0x000fe20000800000 */
[----:B------:R-:W-:Y:S01]  /*a070*/  VIADD R33, R66, 0x1 ;  /* 0x0000000142217836 */ /* 0x000fe20000000000 */
[----:B------:R-:W-:-:S02]  /*a080*/  ISETP.LT.U32.OR.EX P6, PT, R82, R79, P1, P6 ;  /* 0x0000004f5200720c */ /* 0x000fc40000fc1560 */
[----:B------:R-:W-:Y:S01]  /*a090*/  SEL R35, R68, R69, P1 ;  /* 0x0000004544237207 */ /* 0x000fe20000800000 */
[----:B------:R-:W-:Y:S01]  /*a0a0*/  VIADD R68, R67, 0xffffffff ;  /* 0xffffffff43447836 */ /* 0x000fe20000000000 */
[----:B------:R-:W-:-:S09]  /*a0b0*/  LOP3.LUT P1, RZ, R55, 0x2, RZ, 0xc0, !PT ;  /* 0x0000000237ff7812 */ /* 0x000fd2000782c0ff */
[----:B------:R-:W-:Y:S01]  /*a0c0*/  @!P6 IMAD.MOV R33, RZ, RZ, R66 ;  /* 0x000000ffff21e224 */ /* 0x000fe200078e0242 */
[----:B------:R-:W-:-:S03]  /*a0d0*/  SEL R66, RZ, 0x1, P5 ;  /* 0x00000001ff427807 */ /* 0x000fc60002800000 */
[----:B------:R-:W-:-:S04]  /*a0e0*/  @P1 IMAD.MOV R68, RZ, RZ, R67 ;  /* 0x000000ffff441224 */ /* 0x000fc800078e0243 */
[----:B------:R-:W-:-:S04]  /*a0f0*/  IMAD.IADD R68, R73, 0x1, R68 ;  /* 0x0000000149447824 */ /* 0x000fc800078e0244 */
[----:B------:R-:W-:Y:S02]  /*a100*/  VIADD R69, R68, 0xffffffff ;  /* 0xffffffff44457836 */ /* 0x000fe40000000000 */
[----:B------:R-:W-:Y:S01]  /*a110*/  @P0 IMAD.MOV R69, RZ, RZ, R68 ;  /* 0x000000ffff450224 */ /* 0x000fe200078e0244 */
[----:B------:R-:W-:-:S03]  /*a120*/  IADD3 R71, P0, PT, R77, R66, RZ ;  /* 0x000000424d477210 */ /* 0x000fc60007f1e0ff */
[----:B------:R-:W-:Y:S02]  /*a130*/  IMAD.IADD R69, R74, 0x1, R69 ;  /* 0x000000014a457824 */ /* 0x000fe400078e0245 */
        /* <DEDUP_REMOVED lines=8> */
[----:B------:R-:W-:Y:S02]  /*a1c0*/  SEL R73, R73, R32, !P0 ;  /* 0x0000002049497207 */ /* 0x000fe40004000000 */
[----:B------:R-:W-:-:S04]  /*a1d0*/  IADD3 R71, P1, PT, R65, R66, RZ ;  /* 0x0000004241477210 */ /* 0x000fc80007f3e0ff */
[----:B------:R-:W-:Y:S01]  /*a1e0*/  ISETP.LT.U32.AND P5, PT, R71, R66, PT ;  /* 0x000000424700720c */ /* 0x000fe20003fa1070 */
[----:B------:R-:W-:Y:S01]  /*a1f0*/  IMAD.X R32, R20, 0x1, R73, P1 ;  /* 0x0000000114207824 */ /* 0x000fe200008e0649 */
[----:B------:R-:W-:-:S04]  /*a200*/  IADD3 R20, P1, PT, RZ, R71, RZ ;  /* 0x00000047ff147210 */ /* 0x000fc80007f3e0ff */
[----:B------:R-:W-:Y:S02]  /*a210*/  IADD3.X R65, PT, PT, R32, 0x7ffffffc, RZ, P1, !PT ;  /* 0x7ffffffc20417810 */ /* 0x000fe40000ffe4ff */
[----:B------:R-:W-:-:S04]  /*a220*/  ISETP.GE.U32.AND P1, PT, R71, R66, PT ;  /* 0x000000424700720c */ /* 0x000fc80003f26070 */
[----:B------:R-:W-:-:S04]  /*a230*/  ISETP.GE.U32.AND.EX P1, PT, R32, R73, PT, P1 ;  /* 0x000000492000720c */ /* 0x000fc80003f26110 */
[----:B------:R-:W-:Y:S01]  /*a240*/  SEL R20, R20, R71, !P1 ;  /* 0x0000004714147207 */ /* 0x000fe20004800000 */
[----:B------:R-:W-:Y:S01]  /*a250*/  VIADD R71, R69, 0xffffffff ;  /* 0xffffffff45477836 */ /* 0x000fe20000000000 */
[----:B------:R-:W-:Y:S01]  /*a260*/  SEL R65, R65, R32, !P1 ;  /* 0x0000002041417207 */ /* 0x000fe20004800000 */
[----:B------:R-:W-:Y:S01]  /*a270*/  @P0 IMAD.MOV R71, RZ, RZ, R69 ;  /* 0x000000ffff470224 */ /* 0x000fe200078e0245 */
[----:B------:R-:W-:-:S04]  /*a280*/  IADD3 R67, P1, PT, RZ, R20, RZ ;  /* 0x00000014ff437210 */ /* 0x000fc80007f3e0ff */
[----:B------:R-:W-:Y:S02]  /*a290*/  IADD3.X R68, PT, PT, R65, 0x7ffffffc, RZ, P1, !PT ;  /* 0x7ffffffc41447810 */ /* 0x000fe40000ffe4ff */
[----:B------:R-:W-:Y:S02]  /*a2a0*/  ISETP.GT.U32.AND P1, PT, R20, -0x1, PT ;  /* 0xffffffff1400780c */ /* 0x000fe40003f24070 */
[----:B------:R-:W-:Y:S02]  /*a2b0*/  ISETP.GE.AND P0, PT, R71, 0x1, PT ;  /* 0x000000014700780c */ /* 0x000fe40003f06270 */
[----:B------:R-:W-:-:S04]  /*a2c0*/  ISETP.GT.U32.AND.EX P1, PT, R65, -0x7ffffffd, PT, P1 ;  /* 0x800000034100780c */ /* 0x000fc80003f24110 */
[----:B------:R-:W-:Y:S02]  /*a2d0*/  ISETP.LT.U32.OR.EX P5, PT, R32, R73, P1, P5 ;  /* 0x000000492000720c */ /* 0x000fe40000fa1550 */
[----:B------:R-:W-:Y:S01]  /*a2e0*/  SEL R68, R68, R65, P1 ;  /* 0x0000004144447207 */ /* 0x000fe20000800000 */
[----:B------:R-:W-:Y:S01]  /*a2f0*/  VIADD R65, R52, 0x1 ;  /* 0x0000000134417836 */ /* 0x000fe20000000000 */
[----:B------:R-:W-:Y:S02]  /*a300*/  SEL R67, R67, R20, P1 ;  /* 0x0000001443437207 */ /* 0x000fe40000800000 */
[----:B------:R-:W-:-:S07]  /*a310*/  PRMT R20, R33, 0x7610, R20 ;  /* 0x0000761021147816 */ /* 0x000fce0000000014 */
[----:B------:R-:W-:Y:S01]  /*a320*/  @!P5 IMAD.MOV R65, RZ, RZ, R52 ;  /* 0x000000ffff41d224 */ /* 0x000fe200078e0234 */
[----:B------:R-:W-:Y:S06]  /*a330*/  @!P0 BRA `(.L_x_219) ;  /* 0x0000000000508947 */ /* 0x000fec0003800000 */
[----:B------:R-:W-:-:S04]  /*a340*/  IADD3 R71, P0, PT, R71, R36, RZ ;  /* 0x0000002447477210 */ /* 0x000fc80007f1e0ff */
[----:B------:R-:W-:Y:S01]  /*a350*/  ISETP.LT.U32.AND P1, PT, R71, R36, PT ;  /* 0x000000244700720c */ /* 0x000fe20003f21070 */
[----:B------:R-:W-:Y:S01]  /*a360*/  IMAD.X R32, RZ, RZ, R37, P0 ;  /* 0x000000ffff207224 */ /* 0x000fe200000e0625 */
[----:B------:R-:W-:-:S04]  /*a370*/  IADD3 R33, P0, PT, RZ, R71, RZ ;  /* 0x00000047ff217210 */ /* 0x000fc80007f1e0ff */
[----:B------:R-:W-:Y:S02]  /*a380*/  IADD3.X R69, PT, PT, R32, 0x7ffffffc, RZ, P0, !PT ;  /* 0x7ffffffc20457810 */ /* 0x000fe400007fe4ff */
[----:B------:R-:W-:-:S04]  /*a390*/  ISETP.GE.U32.AND P0, PT, R71, R36, PT ;  /* 0x000000244700720c */ /* 0x000fc80003f06070 */
[----:B------:R-:W-:-:S04]  /*a3a0*/  ISETP.GE.U32.AND.EX P0, PT, R32, R37, PT, P0 ;  /* 0x000000252000720c */ /* 0x000fc80003f06100 */
[----:B------:R-:W-:Y:S02]  /*a3b0*/  SEL R33, R33, R71, !P0 ;  /* 0x0000004721217207 */ /* 0x000fe40004000000 */
[----:B------:R-:W-:Y:S02]  /*a3c0*/  SEL R69, R69, R32, !P0 ;  /* 0x0000002045457207 */ /* 0x000fe40004000000 */
[----:B------:R-:W-:-:S04]  /*a3d0*/  IADD3 R52, P0, PT, RZ, R33, RZ ;  /* 0x00000021ff347210 */ /* 0x000fc80007f1e0ff */
[----:B------:R-:W-:Y:S02]  /*a3e0*/  IADD3.X R66, PT, PT, R69, 0x7ffffffc, RZ, P0, !PT ;  /* 0x7ffffffc45427810 */ /* 0x000fe400007fe4ff */
[----:B------:R-:W-:-:S04]  /*a3f0*/  ISETP.GT.U32.AND P0, PT, R33, -0x1, PT ;  /* 0xffffffff2100780c */ /* 0x000fc80003f04070 */
[----:B------:R-:W-:-:S04]  /*a400*/  ISETP.GT.U32.AND.EX P0, PT, R69, -0x7ffffffd, PT, P0 ;  /* 0x800000034500780c */ /* 0x000fc80003f04100 */
[----:B------:R-:W-:Y:S01]  /*a410*/  ISETP.LT.U32.OR.EX P1, PT, R32, R37, P0, P1 ;  /* 0x000000252000720c */ /* 0x000fe20000721510 */
[----:B------:R-:W-:Y:S01]  /*a420*/  VIADD R32, R51, 0x1 ;  /* 0x0000000133207836 */ /* 0x000fe20000000000 */
[----:B------:R-:W-:Y:S02]  /*a430*/  SEL R52, R52, R33, P0 ;  /* 0x0000002134347207 */ /* 0x000fe40000000000 */
[----:B------:R-:W-:-:S09]  /*a440*/  SEL R66, R66, R69, P0 ;  /* 0x0000004542427207 */ /* 0x000fd20000000000 */
[----:B------:R-:W-:-:S05]  /*a450*/  @!P1 IMAD.MOV R32, RZ, RZ, R51 ;  /* 0x000000ffff209224 */ /* 0x000fca00078e0233 */
[----:B------:R-:W-:Y:S01]  /*a460*/  PRMT R51, R32, 0x7610, R51 ;  /* 0x0000761020337816 */ /* 0x000fe20000000033 */
[----:B------:R-:W-:Y:S06]  /*a470*/  BRA `(.L_x_220) ;  /* 0x0000000000307947 */ /* 0x000fec0003800000 */
.L_x_219:
[----:B------:R-:W-:-:S04]  /*a480*/  PRMT R69, R71, 0x9910, RZ ;  /* 0x0000991047457816 */ /* 0x000fc800000000ff */
[----:B------:R-:W-:Y:S02]  /*a490*/  SHF.R.S32.HI R70, RZ, 0x1f, R69 ;  /* 0x0000001fff467819 */ /* 0x000fe40000011445 */
[----:B------:R-:W-:-:S05]  /*a4a0*/  IADD3 R33, P0, PT, RZ, -R69, RZ ;  /* 0x80000045ff217210 */ /* 0x000fca0007f1e0ff */
[----:B------:R-:W-:Y:S01]  /*a4b0*/  IMAD.X R32, RZ, RZ, ~R70, P0 ;  /* 0x000000ffff207224 */ /* 0x000fe200000e0e46 */
[----:B------:R-:W-:-:S04]  /*a4c0*/  ISETP.GE.U32.AND P0, PT, R36, R33, PT ;  /* 0x000000212400720c */ /* 0x000fc80003f06070 */
[----:B------:R-:W-:-:S13]  /*a4d0*/  ISETP.GE.U32.AND.EX P0, PT, R37, R32, PT, P0 ;  /* 0x000000202500720c */ /* 0x000fda0003f06100 */
[----:B------:R-:W-:Y:S01]  /*a4e0*/  @P0 IADD3 R52, P1, PT, R69, R36, RZ ;  /* 0x0000002445340210 */ /* 0x000fe20007f3e0ff */
[----:B------:R-:W-:-:S04]  /*a4f0*/  @!P0 VIADD R32, R51, 0xffffffff ;  /* 0xffffffff33208836 */ /* 0x000fc80000000000 */
[----:B------:R-:W-:Y:S01]  /*a500*/  @P0 IMAD.X R66, R70, 0x1, R37, P1 ;  /* 0x0000000146420824 */ /* 0x000fe200008e0625 */
[----:B------:R-:W-:Y:S02]  /*a510*/  @!P0 IADD3 R52, P1, P5, R36, RZ, R69 ;  /* 0x000000ff24348210 */ /* 0x000fe40007d3e045 */
[----:B------:R-:W-:Y:S02]  /*a520*/  @!P0 PRMT R51, R32, 0x7610, R51 ;  /* 0x0000761020338816 */ /* 0x000fe40000000033 */
[----:B------:R-:W-:-:S09]  /*a530*/  @!P0 IADD3.X R66, PT, PT, R37, -0x7ffffffc, R70, P1, P5 ;  /* 0x8000000425428810 */ /* 0x000fd20000fea446 */
.L_x_220:
[----:B------:R-:W-:Y:S05]  /*a540*/  BSYNC.RECONVERGENT B1 ;  /* 0x0000000000017941 */ /* 0x000fea0003800200 */
.L_x_218:
[----:B------:R-:W-:Y:S01]  /*a550*/  LOP3.LUT P1, RZ, R55, 0x8000, RZ, 0xc0, !PT ;  /* 0x0000800037ff7812 */ /* 0x000fe2000782c0ff */
[----:B------:R-:W-:Y:S01]  /*a560*/  BSSY.RECONVERGENT B1, `(.L_x_221) ;  /* 0x0000043000017945 */ /* 0x000fe20003800200 */
[----:B------:R-:W-:Y:S02]  /*a570*/  ISETP.EQ.AND.EX P0, PT, R17, -0x7ffffffc, PT, P4 ;  /* 0x800000041100780c */ /* 0x000fe40003f02340 */
        /* <DEDUP_REMOVED lines=65> */
.L_x_222:
[----:B------:R-:W-:Y:S05]  /*a990*/  BSYNC.RECONVERGENT B1 ;  /* 0x0000000000017941 */ /* 0x000fea0003800200 */
.L_x_221:
[----:B------:R-:W-:Y:S01]  /*a9a0*/  ISETP.EQ.U32.AND P0, PT, R58, RZ, PT ;  /* 0x000000ff3a00720c */ /* 0x000fe20003f02070 */
[----:B------:R-:W-:Y:S01]  /*a9b0*/  BSSY.RECONVERGENT B1, `(.L_x_223) ;  /* 0x0000047000017945 */ /* 0x000fe20003800200 */
[C---:B------:R-:W-:Y:S02]  /*a9c0*/  LOP3.LUT P1, RZ, R55.reuse, 0x200000, RZ, 0xc0, !PT ;  /* 0x0020000037ff7812 */ /* 0x040fe4000782c0ff */
[----:B------:R-:W-:Y:S02]  /*a9d0*/  CS2R R76, SRZ ;  /* 0x00000000004c7805 */ /* 0x000fe4000001ff00 */
[----:B------:R-:W-:Y:S01]  /*a9e0*/  LOP3.LUT R55, R55, 0xffffff7f, RZ, 0xc0, !PT ;  /* 0xffffff7f37377812 */ /* 0x000fe200078ec0ff */
[----:B------:R-:W-:Y:S02]  /*a9f0*/  IMAD.MOV.U32 R75, RZ, RZ, RZ ;  /* 0x000000ffff4b7224 */ /* 0x000fe400078e00ff */
[----:B------:R-:W-:Y:S02]  /*aa00*/  IMAD.MOV.U32 R37, RZ, RZ, 0x1 ;  /* 0x00000001ff257424 */ /* 0x000fe400078e00ff */
[----:B------:R-:W-:-:S02]  /*aa10*/  IMAD.MOV.U32 R73, RZ, RZ, RZ ;  /* 0x000000ffff497224 */ /* 0x000fc400078e00ff */
[----:B------:R-:W-:Y:S02]  /*aa20*/  @P0 LOP3.LUT R55, R55, 0x80, RZ, 0xfc, !PT ;  /* 0x0000008037370812 */ /* 0x000fe400078efcff */
[----:B------:R-:W-:-:S13]  /*aa30*/  ISETP.EQ.AND.EX P0, PT, R59, -0x7ffffffc, PT, P0 ;  /* 0x800000043b00780c */ /* 0x000fda0003f02300 */
        /* <DEDUP_REMOVED lines=62> */
.L_x_224:
[----:B------:R-:W-:Y:S05]  /*ae20*/  BSYNC.RECONVERGENT B1 ;  /* 0x0000000000017941 */ /* 0x000fea0003800200 */
.L_x_223:
[-C--:B------:R-:W-:Y:S01]  /*ae30*/  IADD3 R71, P0, PT, R71, R76.reuse, RZ ;  /* 0x0000004c47477210 */ /* 0x080fe20007f1e0ff */
[----:B------:R-:W-:Y:S01]  /*ae40*/  BSSY.RECONVERGENT B1, `(.L_x_225) ;  /* 0x0000068000017945 */ /* 0x000fe20003800200 */
[----:B------:R-:W-:Y:S01]  /*ae50*/  LOP3.LUT P6, RZ, R55, 0x400000, RZ, 0xc0, !PT ;  /* 0x0040000037ff7812 */ /* 0x000fe200078cc0ff */
[----:B------:R-:W-:Y:S01]  /*ae60*/  IMAD.MOV.U32 R79, RZ, RZ, RZ ;  /* 0x000000ffff4f7224 */ /* 0x000fe200078e00ff */
[----:B------:R-:W-:Y:S01]  /*ae70*/  ISETP.LT.U32.AND P1, PT, R71, R76, PT ;  /* 0x0000004c4700720c */ /* 0x000fe20003f21070 */
[----:B------:R-:W-:Y:S01]  /*ae80*/  IMAD.X R72, R72, 0x1, R75, P0 ;  /* 0x0000000148487824 */ /* 0x000fe200000e064b */
[----:B------:R-:W-:-:S04]  /*ae90*/  IADD3 R32, P0, PT, RZ, R71, RZ ;  /* 0x00000047ff207210 */ /* 0x000fc80007f1e0ff */
        /* <DEDUP_REMOVED lines=10> */
[----:B------:R-:W-:Y:S01]  /*af40*/  IADD3.X R75, PT, PT, RZ, R77, R70, P1, P5 ;  /* 0x0000004dff4b7210 */ /* 0x000fe20000fea446 */
[----:B------:R-:W-:Y:S01]  /*af50*/  IMAD.MOV.U32 R77, RZ, RZ, RZ ;  /* 0x000000ffff4d7224 */ /* 0x000fe200078e00ff */
[-C--:B------:R-:W-:Y:S02]  /*af60*/  IADD3 R73, P1, PT, RZ, R32.reuse, RZ ;  /* 0x00000020ff497210 */ /* 0x080fe40007f3e0ff */
[----:B------:R-:W-:Y:S02]  /*af70*/  LOP3.LUT P5, RZ, R55, 0x4000, RZ, 0xc0, !PT ;  /* 0x0000400037ff7812 */ /* 0x000fe400078ac0ff */
[----:B------:R-:W-:Y:S02]  /*af80*/  IADD3.X R72, PT, PT, R33, 0x7ffffffc, RZ, P1, !PT ;  /* 0x7ffffffc21487810 */ /* 0x000fe40000ffe4ff */
[----:B------:R-:W-:Y:S02]  /*af90*/  SEL R73, R73, R32, P0 ;  /* 0x0000002049497207 */ /* 0x000fe40000000000 */
[----:B------:R-:W-:-:S02]  /*afa0*/  SEL R72, R72, R33, P0 ;  /* 0x0000002148487207 */ /* 0x000fc40000000000 */
[----:B------:R-:W-:Y:S02]  /*afb0*/  IADD3 R74, P0, PT, RZ, R76, RZ ;  /* 0x0000004cff4a7210 */ /* 0x000fe40007f1e0ff */
[CC--:B------:R-:W-:Y:S02]  /*afc0*/  ISETP.LT.U32.AND P1, PT, R76.reuse, R69.reuse, PT ;  /* 0x000000454c00720c */ /* 0x0c0fe40003f21070 */
[----:B------:R-:W-:Y:S02]  /*afd0*/  IADD3.X R33, PT, PT, R75, 0x7ffffffc, RZ, P0, !PT ;  /* 0x7ffffffc4b217810 */ /* 0x000fe400007fe4ff */
[----:B------:R-:W-:Y:S01]  /*afe0*/  ISETP.GE.U32.AND P0, PT, R76, R69, PT ;  /* 0x000000454c00720c */ /* 0x000fe20003f06070 */
[----:B------:R-:W-:Y:S01]  /*aff0*/  IMAD.MOV.U32 R69, RZ, RZ, 0x1 ;  /* 0x00000001ff457424 */ /* 0x000fe200078e00ff */
[----:B------:R-:W-:Y:S02]  /*b000*/  LOP3.LUT R55, R55, 0xfffffdff, RZ, 0xc0, !PT ;  /* 0xfffffdff37377812 */ /* 0x000fe400078ec0ff */
        /* <DEDUP_REMOVED lines=9> */
[----:B------:R-:W-:Y:S02]  /*b0a0*/  CS2R R74, SRZ ;  /* 0x00000000004a7805 */ /* 0x000fe4000001ff00 */
[----:B------:R-:W-:Y:S02]  /*b0b0*/  SEL R70, R32, R33, P0 ;  /* 0x0000002120467207 */ /* 0x000fe40000000000 */
[----:B------:R-:W-:-:S05]  /*b0c0*/  ISETP.EQ.AND.EX P0, PT, R31, -0x7ffffffc, PT, P5 ;  /* 0x800000041f00780c */ /* 0x000fca0003f02350 */
[----:B------:R-:W-:-:S08]  /*b0d0*/  @P1 LOP3.LUT R55, R55, 0x200, RZ, 0xfc, !PT ;  /* 0x0000020037371812 */ /* 0x000fd000078efcff */
        /* <DEDUP_REMOVED lines=62> */
.L_x_226:
[----:B------:R-:W-:Y:S05]  /*b4c0*/  BSYNC.RECONVERGENT B1 ;  /* 0x0000000000017941 */ /* 0x000fea0003800200 */
.L_x_225:
[----:B------:R-:W-:Y:S01]  /*b4d0*/  IADD3 R73, P0, PT, R74, R73, RZ ;  /* 0x000000494a497210 */ /* 0x000fe20007f1e0ff */
        /* <DEDUP_REMOVED lines=13> */
[----:B------:R-:W-:Y:S02]  /*b5b0*/  ISETP.LT.U32.OR.EX P1, PT, R72, R79, P0, P1 ;  /* 0x0000004f4800720c */ /* 0x000fe40000721510 */
[----:B------:R-:W-:Y:S02]  /*b5c0*/  CS2R R78, SRZ ;  /* 0x00000000004e7805 */ /* 0x000fe4000001ff00 */
[----:B------:R-:W-:-:S04]  /*b5d0*/  SEL R76, RZ, 0x1, !P1 ;  /* 0x00000001ff4c7807 */ /* 0x000fc80004800000 */
[----:B------:R-:W-:-:S04]  /*b5e0*/  IADD3 R76, P1, P5, R76, R75, R71 ;  /* 0x0000004b4c4c7210 */ /* 0x000fc80007d3e047 */
[----:B------:R-:W-:Y:S02]  /*b5f0*/  IADD3.X R77, PT, PT, RZ, R77, R70, P1, P5 ;  /* 0x0000004dff4d7210 */ /* 0x000fe40000fea446 */
        /* <DEDUP_REMOVED lines=8> */
[----:B------:R-:W-:Y:S02]  /*b680*/  ISETP.GE.U32.AND P0, PT, R76, R71, PT ;  /* 0x000000474c00720c */ /* 0x000fe40003f06070 */
        /* <DEDUP_REMOVED lines=9> */
[----:B------:R-:W-:Y:S01]  /*b720*/  IMAD.MOV.U32 R70, RZ, RZ, -0x1 ;  /* 0xffffffffff467424 */ /* 0x000fe200078e00ff */
[----:B------:R-:W-:Y:S01]  /*b730*/  SEL R71, R32, R33, P0 ;  /* 0x0000002120477207 */ /* 0x000fe20000000000 */
[----:B------:R-:W-:Y:S01]  /*b740*/  IMAD.MOV.U32 R77, RZ, RZ, RZ ;  /* 0x000000ffff4d7224 */ /* 0x000fe200078e00ff */
[----:B------:R-:W-:Y:S02]  /*b750*/  SEL R72, R72, R75, P0 ;  /* 0x0000004b48487207 */ /* 0x000fe40000000000 */
[----:B------:R-:W-:-:S07]  /*b760*/  ISETP.EQ.AND.EX P0, PT, R29, -0x7ffffffc, PT, P5 ;  /* 0x800000041d00780c */ /* 0x000fce0003f02350 */
[----:B------:R-:W-:-:S06]  /*b770*/  @P1 LOP3.LUT R55, R55, 0x40, RZ, 0xfc, !PT ;  /* 0x0000004037371812 */ /* 0x000fcc00078efcff */
        /* <DEDUP_REMOVED lines=62> */
.L_x_228:
[----:B------:R-:W-:Y:S05]  /*bb60*/  BSYNC.RECONVERGENT B1 ;  /* 0x0000000000017941 */ /* 0x000fea0003800200 */
.L_x_227:
        /* <DEDUP_REMOVED lines=14> */
[----:B------:R-:W-:-:S04]  /*bc50*/  IADD3 R78, P0, PT, R77, R78, RZ ;  /* 0x0000004e4d4e7210 */ /* 0x000fc80007f1e0ff */
[----:B------:R-:W-:Y:S01]  /*bc60*/  ISETP.GE.U32.AND P1, PT, R71, R78, PT ;  /* 0x0000004e4700720c */ /* 0x000fe20003f26070 */
[----:B------:R-:W-:Y:S01]  /*bc70*/  IMAD.X R77, RZ, RZ, R79, P0 ;  /* 0x000000ffff4d7224 */ /* 0x000fe200000e064f */
[----:B------:R-:W-:Y:S01]  /*bc80*/  IADD3 R33, P0, PT, -R78, R71, RZ ;  /* 0x000000474e217210 */ /* 0x000fe20007f1e1ff */
[----:B------:R-:W-:Y:S02]  /*bc90*/  IMAD.MOV.U32 R71, RZ, RZ, -0x1 ;  /* 0xffffffffff477424 */ /* 0x000fe400078e00ff */
[----:B------:R-:W-:Y:S01]  /*bca0*/  IMAD.MOV.U32 R78, RZ, RZ, RZ ;  /* 0x000000ffff4e7224 */ /* 0x000fe200078e00ff */
        /* <DEDUP_REMOVED lines=72> */
.L_x_230:
[----:B------:R-:W-:Y:S05]  /*c130*/  BSYNC.RECONVERGENT B1 ;  /* 0x0000000000017941 */ /* 0x000fea0003800200 */
.L_x_229:
[----:B------:R-:W-:Y:S01]  /*c140*/  IADD3 R33, P0, PT, -R77, R74, RZ ;  /* 0x0000004a4d217210 */ /* 0x000fe20007f1e1ff */
[----:B------:R-:W-:Y:S01]  /*c150*/  BSSY.RECONVERGENT B1, `(.L_x_231) ;  /* 0x0000059000017945 */ /* 0x000fe20003800200 */
[C---:B------:R-:W-:Y:S01]  /*c160*/  LOP3.LUT P6, RZ, R55.reuse, 0x100, RZ, 0xc0, !PT ;  /* 0x0000010037ff7812 */ /* 0x040fe200078cc0ff */
[----:B------:R-:W-:Y:S01]  /*c170*/  IMAD.MOV.U32 R83, RZ, RZ, RZ ;  /* 0x000000ffff537224 */ /* 0x000fe200078e00ff */
[----:B------:R-:W-:Y:S01]  /*c180*/  LOP3.LUT P5, RZ, R55, 0x10, RZ, 0xc0, !PT ;  /* 0x0000001037ff7812 */ /* 0x000fe200078ac0ff */
[----:B------:R-:W-:Y:S01]  /*c190*/  IMAD.X R81, R75, 0x1, ~R82, P0 ;  /* 0x000000014b517824 */ /* 0x000fe200000e0e52 */
[----:B------:R-:W-:Y:S02]  /*c1a0*/  IADD3 R32, P0, PT, RZ, R33, RZ ;  /* 0x00000021ff207210 */ /* 0x000fe40007f1e0ff */
[----:B------:R-:W-:Y:S02]  /*c1b0*/  LOP3.LUT R55, R55, 0xfffffff7, RZ, 0xc0, !PT ;  /* 0xfffffff737377812 */ /* 0x000fe400078ec0ff */
[----:B------:R-:W-:-:S02]  /*c1c0*/  IADD3.X R76, PT, PT, R81, -0x7ffffffc, RZ, P0, !PT ;  /* 0x80000004514c7810 */ /* 0x000fc400007fe4ff */
        /* <DEDUP_REMOVED lines=19> */
[----:B------:R-:W-:-:S13]  /*c300*/  ISETP.EQ.AND.EX P0, PT, R11, -0x7ffffffc, PT, P5 ;  /* 0x800000040b00780c */ /* 0x000fda0003f02350 */
        /* <DEDUP_REMOVED lines=61> */
.L_x_232:
[----:B------:R-:W-:Y:S05]  /*c6e0*/  BSYNC.RECONVERGENT B1 ;  /* 0x0000000000017941 */ /* 0x000fea0003800200 */
.L_x_231:
        /* <DEDUP_REMOVED lines=13> */
[----:B------:R-:W-:Y:S02]  /*c7c0*/  CS2R R82, SRZ ;  /* 0x0000000000527805 */ /* 0x000fe4000001ff00 */
        /* <DEDUP_REMOVED lines=8> */
[----:B------:R-:W-:Y:S01]  /*c850*/  ISETP.GE.U32.AND.EX P6, PT, R74, R79, PT, P0 ;  /* 0x0000004f4a00720c */ /* 0x000fe20003fc6100 */
[----:B------:R-:W-:Y:S01]  /*c860*/  IMAD.MOV.U32 R79, RZ, RZ, RZ ;  /* 0x000000ffff4f7224 */ /* 0x000fe200078e00ff */
[----:B------:R-:W-:Y:S02]  /*c870*/  ISETP.EQ.U32.AND P0, PT, R22, RZ, PT ;  /* 0x000000ff1600720c */ /* 0x000fe40003f02070 */
[----:B------:R-:W-:Y:S02]  /*c880*/  SEL R75, R75, R78, !P6 ;  /* 0x0000004e4b4b7207 */ /* 0x000fe40007000000 */
[----:B------:R-:W-:Y:S02]  /*c890*/  ISETP.EQ.AND.EX P0, PT, R23, -0x7ffffffc, PT, P0 ;  /* 0x800000041700780c */ /* 0x000fe40003f02300 */
[----:B------:R-:W-:-:S05]  /*c8a0*/  SEL R74, R32, R33, !P6 ;  /* 0x00000021204a7207 */ /* 0x000fca0007000000 */
[----:B------:R-:W-:-:S06]  /*c8b0*/  @P6 LOP3.LUT R55, R55, 0x2, RZ, 0xfc, !PT ;  /* 0x0000000237376812 */ /* 0x000fcc00078efcff */
        /* <DEDUP_REMOVED lines=62> */
.L_x_234:
[----:B------:R-:W-:Y:S05]  /*cca0*/  BSYNC.RECONVERGENT B1 ;  /* 0x0000000000017941 */ /* 0x000fea0003800200 */
.L_x_233:
        /* <DEDUP_REMOVED lines=10> */
[----:B------:R-:W-:Y:S01]  /*cd50*/  ISETP.GE.U32.AND.EX P0, PT, R77, R82, PT, P0 ;  /* 0x000000524d00720c */ /* 0x000fe20003f06100 */
[----:B------:R-:W-:-:S03]  /*cd60*/  IMAD.MOV.U32 R82, RZ, RZ, RZ ;  /* 0x000000ffff527224 */ /* 0x000fc600078e00ff */
        /* <DEDUP_REMOVED lines=10> */
[----:B------:R-:W-:Y:S01]  /*ce10*/  ISETP.GE.U32.AND P0, PT, R75, R78, PT ;  /* 0x0000004e4b00720c */ /* 0x000fe20003f06070 */
[----:B------:R-:W-:-:S03]  /*ce20*/  IMAD.MOV.U32 R78, RZ, RZ, RZ ;  /* 0x000000ffff4e7224 */ /* 0x000fc600078e00ff */
[----:B------:R-:W-:Y:S01]  /*ce30*/  ISETP.GE.U32.AND.EX P0, PT, R74, R81, PT, P0 ;  /* 0x000000514a00720c */ /* 0x000fe20003f06100 */
[----:B------:R-:W-:-:S03]  /*ce40*/  IMAD.MOV.U32 R74, RZ, RZ, -0x1 ;  /* 0xffffffffff4a7424 */ /* 0x000fc600078e00ff */
        /* <DEDUP_REMOVED lines=69> */
.L_x_236:
[----:B------:R-:W-:Y:S05]  /*d2a0*/  BSYNC.RECONVERGENT B1 ;  /* 0x0000000000017941 */ /* 0x000fea0003800200 */
.L_x_235:
        /* <DEDUP_REMOVED lines=11> */
[----:B------:R-:W-:Y:S01]  /*d360*/  ISETP.GE.U32.AND.EX P5, PT, R80, R33, PT, P5 ;  /* 0x000000215000720c */ /* 0x000fe20003fa6150 */
[----:B------:R-:W-:-:S03]  /*d370*/  VIADD R33, R69, 0x1 ;  /* 0x0000000145217836 */ /* 0x000fc60000000000 */
[----:B------:R-:W-:Y:S02]  /*d380*/  SEL R32, R32, R81, !P5 ;  /* 0x0000005120207207 */ /* 0x000fe40006800000 */
[----:B------:R-:W-:Y:S02]  /*d390*/  SEL R82, R36, R83, !P5 ;  /* 0x0000005324527207 */ /* 0x000fe40006800000 */
[----:B------:R-:W-:-:S05]  /*d3a0*/  IADD3 R79, P6, PT, R32, R67, RZ ;  /* 0x00000043204f7210 */ /* 0x000fca0007fde0ff */
[----:B------:R-:W-:Y:S01]  /*d3b0*/  IMAD.X R81, R82, 0x1, R68, P6 ;  /* 0x0000000152517824 */ /* 0x000fe200030e0644 */
[----:B------:R-:W-:-:S13]  /*d3c0*/  LOP3.LUT P6, RZ, R55, 0x40, RZ, 0xc0, !PT ;  /* 0x0000004037ff7812 */ /* 0x000fda00078cc0ff */
[----:B------:R-:W-:Y:S01]  /*d3d0*/  @!P6 IMAD.MOV R33, RZ, RZ, R69 ;  /* 0x000000ffff21e224 */ /* 0x000fe200078e0245 */
[----:B------:R-:W-:-:S03]  /*d3e0*/  IADD3 R68, P6, PT, RZ, R79, RZ ;  /* 0x0000004fff447210 */ /* 0x000fc60007fde0ff */
[----:B------:R-:W-:Y:S01]  /*d3f0*/  IMAD.IADD R33, R70, 0x1, R33 ;  /* 0x0000000146217824 */ /* 0x000fe200078e0221 */
[----:B------:R-:W-:Y:S02]  /*d400*/  IADD3.X R80, PT, PT, R81, 0x7ffffffc, RZ, P6, !PT ;  /* 0x7ffffffc51507810 */ /* 0x000fe400037fe4ff */
[----:B------:R-:W-:Y:S01]  /*d410*/  ISETP.GE.U32.AND P6, PT, R79, R32, PT ;  /* 0x000000204f00720c */ /* 0x000fe20003fc6070 */
[----:B------:R-:W-:Y:S01]  /*d420*/  VIADD R36, R33, 0xffffffff ;  /* 0xffffffff21247836 */ /* 0x000fe20000000000 */
[----:B------:R-:W-:Y:S01]  /*d430*/  SEL R70, RZ, 0x1, P5 ;  /* 0x00000001ff467807 */ /* 0x000fe20002800000 */
[----:B------:R-:W-:Y:S01]  /*d440*/  @P1 IMAD.MOV R36, RZ, RZ, R33 ;  /* 0x000000ffff241224 */ /* 0x000fe200078e0221 */
[----:B------:R-:W-:-:S03]  /*d450*/  ISETP.GE.U32.AND.EX P6, PT, R81, R82, PT, P6 ;  /* 0x000000525100720c */ /* 0x000fc60003fc6160 */
[----:B------:R-:W-:Y:S01]  /*d460*/  IMAD.IADD R36, R71, 0x1, R36 ;  /* 0x0000000147247824 */ /* 0x000fe200078e0224 */
[----:B------:R-:W-:Y:S02]  /*d470*/  SEL R68, R68, R79, !P6 ;  /* 0x0000004f44447207 */ /* 0x000fe40007000000 */
[----:B------:R-:W-:Y:S01]  /*d480*/  SEL R80, R80, R81, !P6 ;  /* 0x0000005150507207 */ /* 0x000fe20007000000 */
[----:B------:R-:W-:Y:S01]  /*d490*/  VIADD R37, R36, 0xffffffff ;  /* 0xffffffff24257836 */ /* 0x000fe20000000000 */
[----:B------:R-:W-:Y:S02]  /*d4a0*/  LOP3.LUT P6, RZ, R55, 0x8, RZ, 0xc0, !PT ;  /* 0x0000000837ff7812 */ /* 0x000fe400078cc0ff */
[----:B------:R-:W-:-:S04]  /*d4b0*/  IADD3 R33, P1, PT, RZ, R68, RZ ;  /* 0x00000044ff217210 */ /* 0x000fc80007f3e0ff */
[----:B------:R-:W-:Y:S02]  /*d4c0*/  IADD3.X R67, PT, PT, R80, 0x7ffffffc, RZ, P1, !PT ;  /* 0x7ffffffc50437810 */ /* 0x000fe40000ffe4ff */
[----:B------:R-:W-:-:S04]  /*d4d0*/  ISETP.GT.U32.AND P1, PT, R68, -0x1, PT ;  /* 0xffffffff4400780c */ /* 0x000fc80003f24070 */
[----:B------:R-:W-:Y:S01]  /*d4e0*/  ISETP.GT.U32.AND.EX P1, PT, R80, -0x7ffffffd, PT, P1 ;  /* 0x800000035000780c */ /* 0x000fe20003f24110 */
[----:B------:R-:W-:Y:S01]  /*d4f0*/  @P6 IMAD.MOV R37, RZ, RZ, R36 ;  /* 0x000000ffff256224 */ /* 0x000fe200078e0224 */
[----:B------:R-:W-:Y:S01]  /*d500*/  ISETP.LT.U32.AND P6, PT, R79, R32, PT ;  /* 0x000000204f00720c */ /* 0x000fe20003fc1070 */
[----:B------:R-:W-:Y:S01]  /*d510*/  VIADD R36, R65, 0x1 ;  /* 0x0000000141247836 */ /* 0x000fe20000000000 */
[----:B------:R-:W-:Y:S01]  /*d520*/  SEL R32, R33, R68, P1 ;  /* 0x0000004421207207 */ /* 0x000fe20000800000 */
[----:B------:R-:W-:Y:S01]  /*d530*/  IMAD.IADD R37, R72, 0x1, R37 ;  /* 0x0000000148257824 */ /* 0x000fe200078e0225 */
[----:B------:R-:W-:Y:S02]  /*d540*/  ISETP.LT.U32.OR.EX P6, PT, R81, R82, P1, P6 ;  /* 0x000000525100720c */ /* 0x000fe40000fc1560 */
[----:B------:R-:W-:Y:S01]  /*d550*/  SEL R33, R67, R80, P1 ;  /* 0x0000005043217207 */ /* 0x000fe20000800000 */
[----:B------:R-:W-:Y:S01]  /*d560*/  VIADD R68, R37, 0xffffffff ;  /* 0xffffffff25447836 */ /* 0x000fe20000000000 */
[----:B------:R-:W-:-:S09]  /*d570*/  LOP3.LUT P1, RZ, R55, 0x2, RZ, 0xc0, !PT ;  /* 0x0000000237ff7812 */ /* 0x000fd2000782c0ff */
[----:B------:R-:W-:-:S04]  /*d580*/  @!P6 IMAD.MOV R36, RZ, RZ, R65 ;  /* 0x000000ffff24e224 */ /* 0x000fc800078e0241 */
        /* <DEDUP_REMOVED lines=58> */
.L_x_238:
        /* <DEDUP_REMOVED lines=12> */
.L_x_239:
[----:B------:R-:W-:Y:S05]  /*d9f0*/  BSYNC.RECONVERGENT B1 ;  /* 0x0000000000017941 */ /* 0x000fea0003800200 */
.L_x_237:
        /* <DEDUP_REMOVED lines=68> */
.L_x_241:
[----:B------:R-:W-:Y:S05]  /*de40*/  BSYNC.RECONVERGENT B1 ;  /* 0x0000000000017941 */ /* 0x000fea0003800200 */
.L_x_240:
[C---:B------:R-:W-:Y:S01]  /*de50*/  LOP3.LUT P0, RZ, R55.reuse, 0x20000, RZ, 0xc0, !PT ;  /* 0x0002000037ff7812 */ /* 0x040fe2000780c0ff */
[----:B------:R-:W-:Y:S01]  /*de60*/  BSSY.RECONVERGENT B1, `(.L_x_242) ;  /* 0x0000045000017945 */ /* 0x000fe20003800200 */
[----:B------:R-:W-:Y:S02]  /*de70*/  LOP3.LUT P1, RZ, R55, 0x200000, RZ, 0xc0, !PT ;  /* 0x0020000037ff7812 */ /* 0x000fe4000782c0ff */
[----:B------:R-:W-:Y:S02]  /*de80*/  CS2R R76, SRZ ;  /* 0x00000000004c7805 */ /* 0x000fe4000001ff00 */
[----:B------:R-:W-:Y:S01]  /*de90*/  ISETP.EQ.AND.EX P0, PT, R61, -0x7ffffffc, PT, P0 ;  /* 0x800000043d00780c */ /* 0x000fe20003f02300 */
[----:B------:R-:W-:Y:S02]  /*dea0*/  IMAD.MOV.U32 R75, RZ, RZ, RZ ;  /* 0x000000ffff4b7224 */ /* 0x000fe400078e00ff */
[----:B------:R-:W-:Y:S02]  /*deb0*/  IMAD.MOV.U32 R39, RZ, RZ, 0x1 ;  /* 0x00000001ff277424 */ /* 0x000fe400078e00ff */
[----:B------:R-:W-:-:S08]  /*dec0*/  IMAD.MOV.U32 R73, RZ, RZ, RZ ;  /* 0x000000ffff497224 */ /* 0x000fd000078e00ff */
        /* <DEDUP_REMOVED lines=62> */
.L_x_243:
[----:B------:R-:W-:Y:S05]  /*e2b0*/  BSYNC.RECONVERGENT B1 ;  /* 0x0000000000017941 */ /* 0x000fea0003800200 */
.L_x_242:
[-C--:B------:R-:W-:Y:S01]  /*e2c0*/  IADD3 R71, P0, PT, R71, R76.reuse, RZ ;  /* 0x0000004c47477210 */ /* 0x080fe20007f1e0ff */
[----:B------:R-:W-:Y:S01]  /*e2d0*/  BSSY.RECONVERGENT B1, `(.L_x_244) ;  /* 0x0000069000017945 */ /* 0x000fe20003800200 */
[----:B------:R-:W-:Y:S01]  /*e2e0*/  LOP3.LUT P6, RZ, R55, 0x400000, RZ, 0xc0, !PT ;  /* 0x0040000037ff7812 */ /* 0x000fe200078cc0ff */
[----:B------:R-:W-:Y:S01]  /*e2f0*/  IMAD.MOV.U32 R80, RZ, RZ, RZ ;  /* 0x000000ffff507224 */ /* 0x000fe200078e00ff */
[----:B------:R-:W-:Y:S01]  /*e300*/  ISETP.LT.U32.AND P1, PT, R71, R76, PT ;  /* 0x0000004c4700720c */ /* 0x000fe20003f21070 */
[----:B------:R-:W-:Y:S01]  /*e310*/  IMAD.X R72, R72, 0x1, R75, P0 ;  /* 0x0000000148487824 */ /* 0x000fe200000e064b */
[----:B------:R-:W-:Y:S01]  /*e320*/  IADD3 R36, P0, PT, RZ, R71, RZ ;  /* 0x00000047ff247210 */ /* 0x000fe20007f1e0ff */
[----:B------:R-:W-:-:S03]  /*e330*/  IMAD.MOV.U32 R78, RZ, RZ, RZ ;  /* 0x000000ffff4e7224 */ /* 0x000fc600078e00ff */
        /* <DEDUP_REMOVED lines=98> */
.L_x_245:
[----:B------:R-:W-:Y:S05]  /*e960*/  BSYNC.RECONVERGENT B1 ;  /* 0x0000000000017941 */ /* 0x000fea0003800200 */
.L_x_244:
[----:B------:R-:W-:Y:S01]  /*e970*/  IADD3 R73, P0, PT, R74, R73, RZ ;  /* 0x000000494a497210 */ /* 0x000fe20007f1e0ff */
[----:B------:R-:W-:Y:S01]  /*e980*/  BSSY.RECONVERGENT B1, `(.L_x_246) ;  /* 0x0000067000017945 */ /* 0x000fe20003800200 */
[----:B------:R-:W-:Y:S02]  /*e990*/  LOP3.LUT P6, RZ, R55, 0x800000, RZ, 0xc0, !PT ;  /* 0x0080000037ff7812 */ /* 0x000fe400078cc0ff */
        /* <DEDUP_REMOVED lines=10> */
[----:B------:R-:W-:Y:S01]  /*ea40*/  ISETP.LT.U32.OR.EX P1, PT, R75, R80, P0, P1 ;  /* 0x000000504b00720c */ /* 0x000fe20000721510 */
[----:B------:R-:W-:-:S03]  /*ea50*/  IMAD.MOV.U32 R80, RZ, RZ, RZ ;  /* 0x000000ffff507224 */ /* 0x000fc600078e00ff */
[----:B------:R-:W-:-:S04]  /*ea60*/  SEL R76, RZ, 0x1, !P1 ;  /* 0x00000001ff4c7807 */ /* 0x000fc80004800000 */
[----:B------:R-:W-:Y:S01]  /*ea70*/  IADD3 R76, P1, P5, R76, R78, R71 ;  /* 0x0000004e4c4c7210 */ /* 0x000fe20007d3e047 */
[----:B------:R-:W-:-:S03]  /*ea80*/  IMAD.MOV.U32 R78, RZ, RZ, RZ ;  /* 0x000000ffff4e7224 */ /* 0x000fc600078e00ff */
        /* <DEDUP_REMOVED lines=19> */
[----:B------:R-:W-:Y:S02]  /*ebc0*/  CS2R R76, SRZ ;  /* 0x00000000004c7805 */ /* 0x000fe4000001ff00 */
[----:B------:R-:W-:Y:S01]  /*ebd0*/  SEL R72, R72, R37, P0 ;  /* 0x0000002548487207 */ /* 0x000fe20000000000 */
[----:B------:R-:W-:Y:S01]  /*ebe0*/  IMAD.MOV.U32 R70, RZ, RZ, 0x1 ;  /* 0x00000001ff467424 */ /* 0x000fe200078e00ff */
        /* <DEDUP_REMOVED lines=64> */
.L_x_247:
[----:B------:R-:W-:Y:S05]  /*eff0*/  BSYNC.RECONVERGENT B1 ;  /* 0x0000000000017941 */ /* 0x000fea0003800200 */
.L_x_246:
        /* <DEDUP_REMOVED lines=8> */
[----:B------:R-:W-:Y:S01]  /*f080*/  ISETP.GE.U32.AND P0, PT, R75, R80, PT ;  /* 0x000000504b00720c */ /* 0x000fe20003f06070 */
[----:B------:R-:W-:-:S03]  /*f090*/  IMAD.MOV.U32 R80, RZ, RZ, RZ ;  /* 0x000000ffff507224 */ /* 0x000fc600078e00ff */
        /* <DEDUP_REMOVED lines=16> */
[C---:B------:R-:W-:Y:S02]  /*f1a0*/  IADD3.X R76, PT, PT, R78.reuse, 0x7ffffffc, RZ, P0, !PT ;  /* 0x7ffffffc4e4c7810 */ /* 0x040fe400007fe4ff */
        /* <DEDUP_REMOVED lines=12> */
[----:B------:R-:W-:Y:S01]  /*f270*/  IMAD.MOV.U32 R71, RZ, RZ, -0x1 ;  /* 0xffffffffff477424 */ /* 0x000fe200078e00ff */
[----:B------:R-:W-:Y:S02]  /*f280*/  SEL R73, R73, R76, P0 ;  /* 0x0000004c49497207 */ /* 0x000fe40000000000 */
[----:B------:R-:W-:-:S05]  /*f290*/  ISETP.EQ.AND.EX P0, PT, R29, -0x7ffffffc, PT, P5 ;  /* 0x800000041d00780c */ /* 0x000fca0003f02350 */
[----:B------:R-:W-:-:S08]  /*f2a0*/  @P1 LOP3.LUT R55, R55, 0x4, RZ, 0xfc, !PT ;  /* 0x0000000437371812 */ /* 0x000fd000078efcff */
        /* <DEDUP_REMOVED lines=60> */
.L_x_249:
[----:B------:R-:W-:Y:S05]  /*f670*/  BSYNC.RECONVERGENT B1 ;  /* 0x0000000000017941 */ /* 0x000fea0003800200 */
.L_x_248:
[----:B------:R-:W-:Y:S01]  /*f680*/  IADD3 R37, P0, PT, -R82, R75, RZ ;  /* 0x0000004b52257210 */ /* 0x000fe20007f1e1ff */
[----:B------:R-:W-:Y:S01]  /*f690*/  BSSY.RECONVERGENT B1, `(.L_x_250) ;  /* 0x0000057000017945 */ /* 0x000fe20003800200 */
[C---:B------:R-:W-:Y:S01]  /*f6a0*/  LOP3.LUT P6, RZ, R55.reuse, 0x400, RZ, 0xc0, !PT ;  /* 0x0000040037ff7812 */ /* 0x040fe200078cc0ff */
[----:B------:R-:W-:Y:S01]  /*f6b0*/  IMAD.MOV.U32 R83, RZ, RZ, RZ ;  /* 0x000000ffff537224 */ /* 0x000fe200078e00ff */
[----:B------:R-:W-:Y:S01]  /*f6c0*/  LOP3.LUT P5, RZ, R55, 0x2000000, RZ, 0xc0, !PT ;  /* 0x0200000037ff7812 */ /* 0x000fe200078ac0ff */
        /* <DEDUP_REMOVED lines=19> */
[----:B------:R-:W-:Y:S02]  /*f800*/  ISETP.EQ.AND.EX P0, PT, R27, -0x7ffffffc, PT, P6 ;  /* 0x800000041b00780c */ /* 0x000fe40003f02360 */
[----:B------:R-:W-:Y:S02]  /*f810*/  SEL R73, R36, R37, !P1 ;  /* 0x0000002524497207 */ /* 0x000fe40004800000 */
[----:B------:R-:W-:-:S09]  /*f820*/  SEL R74, R74, R77, !P1 ;  /* 0x0000004d4a4a7207 */ /* 0x000fd20004800000 */
        /* <DEDUP_REMOVED lines=41> */
[----:B------:R-:W-:Y:S02]  /*fac0*/  IMAD.IADD R78, R79, 0x1, -R36 ;  /* 0x000000014f4e7824 */ /* 0x000fe400078e0a24 */
[----:B------:R-:W-:Y:S01]  /*fad0*/  IMAD R79, R26, R10, RZ ;  /* 0x0000000a1a4f7224 */ /* 0x000fe200078e02ff */
        /* <DEDUP_REMOVED lines=18> */
.L_x_251:
[----:B------:R-:W-:Y:S05]  /*fc00*/  BSYNC.RECONVERGENT B1 ;  /* 0x0000000000017941 */ /* 0x000fea0003800200 */
.L_x_250:
        /* <DEDUP_REMOVED lines=8> */
[----:B------:R-:W-:Y:S01]  /*fc90*/  ISETP.GE.U32.AND P0, PT, R76, R83, PT ;  /* 0x000000534c00720c */ /* 0x000fe20003f06070 */
[----:B------:R-:W-:-:S03]  /*fca0*/  IMAD.MOV.U32 R83, RZ, RZ, RZ ;  /* 0x000000ffff537224 */ /* 0x000fc600078e00ff */
[----:B------:R-:W-:-:S04]  /*fcb0*/  ISETP.GE.U32.AND.EX P0, PT, R75, R80, PT, P0 ;  /* 0x000000504b00720c */ /* 0x000fc80003f06100 */
[----:B------:R-:W-:Y:S02]  /*fcc0*/  SEL R80, RZ, 0x1, P0 ;  /* 0x00000001ff507807 */ /* 0x000fe40000000000 */
[----:B------:R-:W-:Y:S02]  /*fcd0*/  SEL R76, R36, R37, !P0 ;  /* 0x00000025244c7207 */ /* 0x000fe40004000000 */
[----:B------:R-:W-:Y:S02]  /*fce0*/  SEL R77, R77, R78, !P0 ;  /* 0x0000004e4d4d7207 */ /* 0x000fe40004000000 */
[----:B------:R-:W-:-:S05]  /*fcf0*/  IADD3 R80, P0, PT, R79, R80, RZ ;  /* 0x000000504f507210 */ /* 0x000fca0007f1e0ff */
[----:B------:R-:W-:Y:S01]  /*fd00*/  IMAD.X R79, RZ, RZ, R81, P0 ;  /* 0x000000ffff4f7224 */ /* 0x000fe200000e0651 */
[----:B------:R-:W-:Y:S01]  /*fd10*/  IADD3 R78, P0, PT, -R80, R73, RZ ;  /* 0x00000049504e7210 */ /* 0x000fe20007f1e1ff */
[----:B------:R-:W-:-:S04]  /*fd20*/  IMAD.MOV.U32 R81, RZ, RZ, RZ ;  /* 0x000000ffff517224 */ /* 0x000fc800078e00ff */
[----:B------:R-:W-:Y:S01]  /*fd30*/  IMAD.X R37, R74, 0x1, ~R79, P0 ;  /* 0x000000014a257824 */ /* 0x000fe200000e0e4f */
[----:B------:R-:W-:-:S04]  /*fd40*/  IADD3 R75, P0, PT, RZ, R78, RZ ;  /* 0x0000004eff4b7210 */ /* 0x000fc80007f1e0ff */
[----:B------:R-:W-:Y:S02]  /*fd50*/  IADD3.X R36, PT, PT, R37, -0x7ffffffc, RZ, P0, !PT ;  /* 0x8000000425247810 */ /* 0x000fe400007fe4ff */
[----:B------:R-:W-:Y:S01]  /*fd60*/  ISETP.GE.U32.AND P0, PT, R73, R80, PT ;  /* 0x000000504900720c */ /* 0x000fe20003f06070 */
[----:B------:R-:W-:-:S03]  /*fd70*/  IMAD.MOV.U32 R73, RZ, RZ, -0x1 ;  /* 0xffffffffff497424 */ /* 0x000fc600078e00ff */
[----:B------:R-:W-:Y:S02]  /*fd80*/  ISETP.GE.U32.AND.EX P6, PT, R74, R79, PT, P0 ;  /* 0x0000004f4a00720c */ /* 0x000fe40003fc6100 */
[----:B------:R-:W-:Y:S02]  /*fd90*/  ISETP.EQ.U32.AND P0, PT, R24, RZ, PT ;  /* 0x000000ff1800720c */ /* 0x000fe40003f02070 */
[----:B------:R-:W-:Y:S01]  /*fda0*/  SEL R74, R36, R37, !P6 ;  /* 0x00000025244a7207 */ /* 0x000fe20007000000 */
[----:B------:R-:W-:Y:S01]  /*fdb0*/  IMAD.MOV.U32 R36, RZ, RZ, RZ ;  /* 0x000000ffff247224 */ /* 0x000fe200078e00ff */
        /* <DEDUP_REMOVED lines=38> */
[----:B------:R-:W-:-:S04]  /*10020*/  LOP3.LUT R81, R36, 0xfffffffe, RZ, 0xc0, !PT ;  /* 0xfffffffe24517812 */ /* 0x000fc800078ec0ff */
[----:B------:R-:W-:Y:S02]  /*10030*/  LOP3.LUT R80, R37, 0x1, RZ, 0xc0, !PT ;  /* 0x0000000125507812 */ /* 0x000fe400078ec0ff */
[----:B------:R-:W-:Y:S02]  /*10040*/  LOP3.LUT R37, R36, 0x1ffffffe, RZ, 0xc0, !PT ;  /* 0x1ffffffe24257812 */ /* 0x000fe400078ec0ff */
[--C-:B------:R-:W-:Y:S02]  /*10050*/  SHF.R.U64 R36, R81, 0x1d, R80.reuse ;  /* 0x0000001d51247819 */ /* 0x100fe40000001250 */
[----:B------:R-:W-:Y:S02]  /*10060*/  SHF.R.U32.HI R79, RZ, 0x1d, R80 ;  /* 0x0000001dff4f7819 */ /* 0x000fe40000011650 */
[----:B------:R-:W-:-:S04]  /*10070*/  ISETP.GE.U32.AND P0, PT, R37, R36, PT ;  /* 0x000000242500720c */ /* 0x000fc80003f06070 */
[----:B------:R-:W-:-:S13]  /*10080*/  ISETP.GE.U32.AND.EX P0, PT, RZ, R79, PT, P0 ;  /* 0x0000004fff00720c */ /* 0x000fda0003f06100 */
[--C-:B------:R-:W-:Y:S01]  /*10090*/  @P0 IMAD.MOV.U32 R78, RZ, RZ, R36.reuse ;  /* 0x000000ffff4e0224 */ /* 0x100fe200078e0024 */
[----:B------:R-:W-:Y:S01]  /*100a0*/  @!P0 IADD3 R78, P5, PT, R36, -0x1, RZ ;  /* 0xffffffff244e8810 */ /* 0x000fe20007fbe0ff */
[----:B------:R-:W-:Y:S02]  /*100b0*/  IMAD.IADD R36, R37, 0x1, -R36 ;  /* 0x0000000125247824 */ /* 0x000fe400078e0a24 */
[----:B------:R-:W-:Y:S01]  /*100c0*/  @P0 IMAD.MOV.U32 R37, RZ, RZ, RZ ;  /* 0x000000ffff250224 */ /* 0x000fe200078e00ff */
        /* <DEDUP_REMOVED lines=14> */
.L_x_253:
[----:B------:R-:W-:Y:S05]  /*101b0*/  BSYNC.RECONVERGENT B1 ;  /* 0x0000000000017941 */ /* 0x000fea0003800200 */
.L_x_252:
[----:B------:R-:W-:Y:S01]  /*101c0*/  IADD3 R82, P0, PT, -R36, R76, RZ ;  /* 0x0000004c24527210 */ /* 0x000fe20007f1e1ff */
[----:B------:R-:W-:Y:S01]  /*101d0*/  BSSY.RECONVERGENT B1, `(.L_x_254) ;  /* 0x000005b000017945 */ /* 0x000fe20003800200 */
[----:B------:R-:W-:Y:S02]  /*101e0*/  LOP3.LUT P6, RZ, R55, 0x10000, RZ, 0xc0, !PT ;  /* 0x0001000037ff7812 */ /* 0x000fe400078cc0ff */
[----:B------:R-:W-:Y:S01]  /*101f0*/  ISETP.EQ.AND.EX P5, PT, R7, -0x7ffffffc, PT, P2 ;  /* 0x800000040700780c */ /* 0x000fe20003fa2320 */
[----:B------:R-:W-:Y:S01]  /*10200*/  IMAD.X R37, R77, 0x1, ~R84, P0 ;  /* 0x000000014d257824 */ /* 0x000fe200000e0e54 */
[----:B------:R-:W-:-:S04]  /*10210*/  IADD3 R79, P0, PT, RZ, R82, RZ ;  /* 0x00000052ff4f7210 */ /* 0x000fc80007f1e0ff */
[----:B------:R-:W-:Y:S02]  /*10220*/  IADD3.X R80, PT, PT, R37, -0x7ffffffc, RZ, P0, !PT ;  /* 0x8000000425507810 */ /* 0x000fe400007fe4ff */
[----:B------:R-:W-:-:S04]  /*10230*/  ISETP.GE.U32.AND P0, PT, R76, R36, PT ;  /* 0x000000244c00720c */ /* 0x000fc80003f06070 */
[----:B------:R-:W-:-:S04]  /*10240*/  ISETP.GE.U32.AND.EX P0, PT, R77, R84, PT, P0 ;  /* 0x000000544d00720c */ /* 0x000fc80003f06100 */
[----:B------:R-:W-:Y:S02]  /*10250*/  SEL R78, RZ, 0x1, P0 ;  /* 0x00000001ff4e7807 */ /* 0x000fe40000000000 */
[----:B------:R-:W-:Y:S01]  /*10260*/  SEL R79, R79, R82, !P0 ;  /* 0x000000524f4f7207 */ /* 0x000fe20004000000 */
[----:B------:R-:W-:Y:S01]  /*10270*/  IMAD.MOV.U32 R82, RZ, RZ, RZ ;  /* 0x000000ffff527224 */ /* 0x000fe200078e00ff */
        /* <DEDUP_REMOVED lines=80> */
.L_x_255:
[----:B------:R-:W-:Y:S05]  /*10780*/  BSYNC.RECONVERGENT B1 ;  /* 0x0000000000017941 */ /* 0x000fea0003800200 */
.L_x_254:
        /* <DEDUP_REMOVED lines=24> */
[----:B------:R-:W-:Y:S02]  /*10910*/  SEL R70, RZ, 0x1, P5 ;  /* 0x00000001ff467807 */ /* 0x000fe40002800000 */
[----:B------:R-:W-:-:S04]  /*10920*/  ISETP.GE.U32.AND.EX P6, PT, R81, R82, PT, P6 ;  /* 0x000000525100720c */ /* 0x000fc80003fc6160 */
[----:B------:R-:W-:Y:S02]  /*10930*/  SEL R68, R68, R79, !P6 ;  /* 0x0000004f44447207 */ /* 0x000fe40007000000 */
[----:B------:R-:W-:Y:S02]  /*10940*/  SEL R80, R80, R81, !P6 ;  /* 0x0000005150507207 */ /* 0x000fe40007000000 */
[----:B------:R-:W-:-:S13]  /*10950*/  LOP3.LUT P6, RZ, R55, 0x4, RZ, 0xc0, !PT ;  /* 0x0000000437ff7812 */ /* 0x000fda00078cc0ff */
[----:B------:R-:W-:Y:S01]  /*10960*/  @!P6 IMAD.MOV R38, RZ, RZ, R37 ;  /* 0x000000ffff26e224 */ /* 0x000fe200078e0225 */
[----:B------:R-:W-:-:S03]  /*10970*/  IADD3 R37, P6, PT, RZ, R68, RZ ;  /* 0x00000044ff257210 */ /* 0x000fc60007fde0ff */
[----:B------:R-:W-:Y:S01]  /*10980*/  IMAD.IADD R38, R71, 0x1, R38 ;  /* 0x0000000147267824 */ /* 0x000fe200078e0226 */
[----:B------:R-:W-:Y:S02]  /*10990*/  IADD3.X R67, PT, PT, R80, 0x7ffffffc, RZ, P6, !PT ;  /* 0x7ffffffc50437810 */ /* 0x000fe400037fe4ff */
[----:B------:R-:W-:Y:S01]  /*109a0*/  ISETP.LT.U32.AND P6, PT, R79, R36, PT ;  /* 0x000000244f00720c */ /* 0x000fe20003fc1070 */
[----:B------:R-:W-:Y:S02]  /*109b0*/  VIADD R39, R38, 0xffffffff ;  /* 0xffffffff26277836 */ /* 0x000fe40000000000 */
[----:B------:R-:W-:Y:S01]  /*109c0*/  @P1 IMAD.MOV R39, RZ, RZ, R38 ;  /* 0x000000ffff271224 */ /* 0x000fe200078e0226 */
[----:B------:R-:W-:Y:S01]  /*109d0*/  ISETP.GT.U32.AND P1, PT, R68, -0x1, PT ;  /* 0xffffffff4400780c */ /* 0x000fe20003f24070 */
[----:B------:R-:W-:Y:S02]  /*109e0*/  VIADD R38, R65, 0x1 ;  /* 0x0000000141267836 */ /* 0x000fe40000000000 */
[----:B------:R-:W-:Y:S01]  /*109f0*/  IMAD.IADD R39, R72, 0x1, R39 ;  /* 0x0000000148277824 */ /* 0x000fe200078e0227 */
[----:B------:R-:W-:-:S04]  /*10a00*/  ISETP.GT.U32.AND.EX P1, PT, R80, -0x7ffffffd, PT, P1 ;  /* 0x800000035000780c */ /* 0x000fc80003f24110 */
[----:B------:R-:W-:Y:S01]  /*10a10*/  SEL R36, R37, R68, P1 ;  /* 0x0000004425247207 */ /* 0x000fe20000800000 */
[----:B------:R-:W-:Y:S01]  /*10a20*/  VIADD R68, R39, 0xffffffff ;  /* 0xffffffff27447836 */ /* 0x000fe20000000000 */
[----:B------:R-:W-:Y:S02]  /*10a30*/  ISETP.LT.U32.OR.EX P6, PT, R81, R82, P1, P6 ;  /* 0x000000525100720c */ /* 0x000fe40000fc1560 */
[----:B------:R-:W-:Y:S02]  /*10a40*/  SEL R37, R67, R80, P1 ;  /* 0x0000005043257207 */ /* 0x000fe40000800000 */
        /* <DEDUP_REMOVED lines=26> */
[----:B------:R-:W-:Y:S02]  /*10bf0*/  SEL R51, R51, R70, !P1 ;  /* 0x0000004633337207 */ /* 0x000fe40004800000 */
[----:B------:R-:W-:-:S04]  /*10c00*/  IADD3 R67, P1, PT, RZ, R66, RZ ;  /* 0x00000042ff437210 */ /* 0x000fc80007f3e0ff */
[----:B------:R-:W-:Y:S02]  /*10c10*/  IADD3.X R68, PT, PT, R51, 0x7ffffffc, RZ, P1, !PT ;  /* 0x7ffffffc33447810 */ /* 0x000fe40000ffe4ff */
[----:B------:R-:W-:-:S04]  /*10c20*/  ISETP.GT.U32.AND P1, PT, R66, -0x1, PT ;  /* 0xffffffff4200780c */ /* 0x000fc80003f24070 */
[----:B------:R-:W-:-:S04]  /*10c30*/  ISETP.GT.U32.AND.EX P1, PT, R51, -0x7ffffffd, PT, P1 ;  /* 0x800000033300780c */ /* 0x000fc80003f24110 */
[----:B------:R-:W-:Y:S01]  /*10c40*/  ISETP.LT.U32.OR.EX P5, PT, R70, R69, P1, P5 ;  /* 0x000000454600720c */ /* 0x000fe20000fa1550 */
[----:B------:R-:W-:Y:S01]  /*10c50*/  VIADD R69, R39, 0xffffffff ;  /* 0xffffffff27457836 */ /* 0x000fe20000000000 */
[----:B------:R-:W-:Y:S01]  /*10c60*/  SEL R68, R68, R51, P1 ;  /* 0x0000003344447207 */ /* 0x000fe20000800000 */
[----:B------:R-:W-:Y:S01]  /*10c70*/  @P0 IMAD.MOV R69, RZ, RZ, R39 ;  /* 0x000000ffff450224 */ /* 0x000fe200078e0227 */
[----:B------:R-:W-:Y:S02]  /*10c80*/  SEL R67, R67, R66, P1 ;  /* 0x0000004243437207 */ /* 0x000fe40000800000 */
[----:B------:R-:W-:Y:S02]  /*10c90*/  PRMT R51, R38, 0x7610, R51 ;  /* 0x0000761026337816 */ /* 0x000fe40000000033 */
[----:B------:R-:W-:-:S05]  /*10ca0*/  ISETP.GE.AND P0, PT, R69, 0x1, PT ;  /* 0x000000014500780c */ /* 0x000fca0003f06270 */
[----:B------:R-:W-:-:S08]  /*10cb0*/  @!P5 IMAD.MOV R65, RZ, RZ, R50 ;  /* 0x000000ffff41d224 */ /* 0x000fd000078e0232 */
[----:B------:R-:W-:Y:S05]  /*10cc0*/  @!P0 BRA `(.L_x_257) ;  /* 0x0000000000508947 */ /* 0x000fea0003800000 */
        /* <DEDUP_REMOVED lines=20> */
.L_x_257:
        /* <DEDUP_REMOVED lines=12> */
.L_x_258:
[----:B------:R-:W-:Y:S05]  /*10ed0*/  BSYNC.RECONVERGENT B1 ;  /* 0x0000000000017941 */ /* 0x000fea0003800200 */
.L_x_256:
        /* <DEDUP_REMOVED lines=67> */
.L_x_260:
[----:B------:R-:W-:Y:S05]  /*11310*/  BSYNC.RECONVERGENT B1 ;  /* 0x0000000000017941 */ /* 0x000fea0003800200 */
.L_x_259:
[C---:B------:R-:W-:Y:S01]  /*11320*/  LOP3.LUT P0, RZ, R55.reuse, 0x40000, RZ, 0xc0, !PT ;  /* 0x0004000037ff7812 */ /* 0x040fe2000780c0ff */
[----:B------:R-:W-:Y:S01]  /*11330*/  BSSY.RECONVERGENT B1, `(.L_x_261) ;  /* 0x0000044000017945 */ /* 0x000fe20003800200 */
[----:B------:R-:W-:Y:S02]  /*11340*/  LOP3.LUT P1, RZ, R55, 0x200000, RZ, 0xc0, !PT ;  /* 0x0020000037ff7812 */ /* 0x000fe4000782c0ff */
[----:B------:R-:W-:Y:S02]  /*11350*/  CS2R R76, SRZ ;  /* 0x00000000004c7805 */ /* 0x000fe4000001ff00 */
[----:B------:R-:W-:Y:S01]  /*11360*/  ISETP.EQ.AND.EX P0, PT, R63, -0x7ffffffc, PT, P0 ;  /* 0x800000043f00780c */ /* 0x000fe20003f02300 */
[----:B------:R-:W-:Y:S02]  /*11370*/  IMAD.MOV.U32 R41, RZ, RZ, 0x1 ;  /* 0x00000001ff297424 */ /* 0x000fe400078e00ff */
[----:B------:R-:W-:Y:S02]  /*11380*/  IMAD.MOV.U32 R73, RZ, RZ, RZ ;  /* 0x000000ffff497224 */ /* 0x000fe400078e00ff */
        /* <DEDUP_REMOVED lines=62> */
.L_x_262:
[----:B------:R-:W-:Y:S05]  /*11770*/  BSYNC.RECONVERGENT B1 ;  /* 0x0000000000017941 */ /* 0x000fea0003800200 */
.L_x_261:
        /* <DEDUP_REMOVED lines=31> */
[----:B------:R-:W-:Y:S02]  /*11970*/  CS2R R76, SRZ ;  /* 0x00000000004c7805 */ /* 0x000fe4000001ff00 */
[----:B------:R-:W-:Y:S02]  /*11980*/  SEL R39, R39, R75, !P0 ;  /* 0x0000004b27277207 */ /* 0x000fe40004000000 */
[----:B------:R-:W-:-:S04]  /*11990*/  IADD3 R71, P0, PT, RZ, R74, RZ ;  /* 0x0000004aff477210 */ /* 0x000fc80007f1e0ff */
[----:B------:R-:W-:Y:S02]  /*119a0*/  IADD3.X R38, PT, PT, R39, 0x7ffffffc, RZ, P0, !PT ;  /* 0x7ffffffc27267810 */ /* 0x000fe400007fe4ff */
[----:B------:R-:W-:-:S04]  /*119b0*/  ISETP.GT.U32.AND P0, PT, R74, -0x1, PT ;  /* 0xffffffff4a00780c */ /* 0x000fc80003f04070 */
[----:B------:R-:W-:-:S04]  /*119c0*/  ISETP.GT.U32.AND.EX P0, PT, R39, -0x7ffffffd, PT, P0 ;  /* 0x800000032700780c */ /* 0x000fc80003f04100 */
[----:B------:R-:W-:Y:S01]  /*119d0*/  ISETP.LT.U32.OR.EX P1, PT, R75, R70, P0, P1 ;  /* 0x000000464b00720c */ /* 0x000fe20000721510 */
[----:B------:R-:W-:Y:S01]  /*119e0*/  IMAD.MOV.U32 R75, RZ, RZ, RZ ;  /* 0x000000ffff4b7224 */ /* 0x000fe200078e00ff */
[----:B------:R-:W-:Y:S02]  /*119f0*/  SEL R71, R71, R74, P0 ;  /* 0x0000004a47477207 */ /* 0x000fe40000000000 */
[----:B------:R-:W-:Y:S02]  /*11a00*/  SEL R70, R38, R39, P0 ;  /* 0x0000002726467207 */ /* 0x000fe40000000000 */
[----:B------:R-:W-:-:S07]  /*11a10*/  ISETP.EQ.AND.EX P0, PT, R13, -0x7ffffffc, PT, P6 ;  /* 0x800000040d00780c */ /* 0x000fce0003f02360 */
[----:B------:R-:W-:-:S06]  /*11a20*/  @P1 LOP3.LUT R55, R55, 0x40, RZ, 0xfc, !PT ;  /* 0x0000004037371812 */ /* 0x000fcc00078efcff */
        /* <DEDUP_REMOVED lines=60> */
.L_x_264:
[----:B------:R-:W-:Y:S05]  /*11df0*/  BSYNC.RECONVERGENT B1 ;  /* 0x0000000000017941 */ /* 0x000fea0003800200 */
.L_x_263:
[----:B------:R-:W-:Y:S01]  /*11e00*/  IADD3 R74, P0, PT, R79, R73, RZ ;  /* 0x000000494f4a7210 */ /* 0x000fe20007f1e0ff */
        /* <DEDUP_REMOVED lines=102> */
.L_x_266:
[----:B------:R-:W-:Y:S05]  /*12470*/  BSYNC.RECONVERGENT B1 ;  /* 0x0000000000017941 */ /* 0x000fea0003800200 */
.L_x_265:
[----:B------:R-:W-:Y:S01]  /*12480*/  IADD3 R75, P0, PT, R80, R74, RZ ;  /* 0x0000004a504b7210 */ /* 0x000fe20007f1e0ff */
[----:B------:R-:W-:Y:S01]  /*12490*/  BSSY.RECONVERGENT B1, `(.L_x_267) ;  /* 0x0000068000017945 */ /* 0x000fe20003800200 */
[----:B------:R-:W-:Y:S01]  /*124a0*/  LOP3.LUT R55, R55, 0xfffffffb, RZ, 0xc0, !PT ;  /* 0xfffffffb37377812 */ /* 0x000fe200078ec0ff */
        /* <DEDUP_REMOVED lines=32> */
[----:B------:R-:W-:Y:S01]  /*126b0*/  IMAD.MOV.U32 R71, RZ, RZ, 0x1 ;  /* 0x00000001ff477424 */ /* 0x000fe200078e00ff */
[----:B------:R-:W-:Y:S01]  /*126c0*/  SEL R73, R73, R76, P0 ;  /* 0x0000004c49497207 */ /* 0x000fe20000000000 */
[----:B------:R-:W-:Y:S01]  /*126d0*/  IMAD.MOV.U32 R76, RZ, RZ, RZ ;  /* 0x000000ffff4c7224 */ /* 0x000fe200078e00ff */
[----:B------:R-:W-:Y:S01]  /*126e0*/  SEL R72, R38, R39, P0 ;  /* 0x0000002726487207 */ /* 0x000fe20000000000 */
[----:B------:R-:W-:Y:S01]  /*126f0*/  IMAD.MOV.U32 R38, RZ, RZ, RZ ;  /* 0x000000ffff267224 */ /* 0x000fe200078e00ff */
[----:B------:R-:W-:-:S04]  /*12700*/  ISETP.NE.U32.AND P0, PT, R30, RZ, PT ;  /* 0x000000ff1e00720c */ /* 0x000fc80003f05070 */
[----:B------:R-:W-:Y:S02]  /*12710*/  ISETP.NE.AND.EX P5, PT, R31, -0x7ffffffc, PT, P0 ;  /* 0x800000041f00780c */ /* 0x000fe40003fa5300 */
[----:B------:R-:W-:Y:S02]  /*12720*/  ISETP.EQ.AND.EX P0, PT, R9, -0x7ffffffc, PT, P3 ;  /* 0x800000040900780c */ /* 0x000fe40003f02330 */
[----:B------:R-:W-:-:S04]  /*12730*/  @P1 LOP3.LUT R55, R55, 0x4, RZ, 0xfc, !PT ;  /* 0x0000000437371812 */ /* 0x000fc800078efcff */
[----:B------:R-:W-:-:S05]  /*12740*/  LOP3.LUT R55, R55, 0xfffdffff, RZ, 0xc0, !PT ;  /* 0xfffdffff37377812 */ /* 0x000fca00078ec0ff */
        /* <DEDUP_REMOVED lines=60> */
.L_x_268:
[----:B------:R-:W-:Y:S05]  /*12b10*/  BSYNC.RECONVERGENT B1 ;  /* 0x0000000000017941 */ /* 0x000fea0003800200 */
.L_x_267:
[----:B------:R-:W-:Y:S01]  /*12b20*/  IADD3 R75, P0, PT, R38, R75, RZ ;  /* 0x0000004b264b7210 */ /* 0x000fe20007f1e0ff */
[----:B------:R-:W-:Y:S01]  /*12b30*/  BSSY.RECONVERGENT B1, `(.L_x_269) ;  /* 0x0000069000017945 */ /* 0x000fe20003800200 */
[----:B------:R-:W-:Y:S01]  /*12b40*/  LOP3.LUT P6, RZ, R55, 0x10, RZ, 0xc0, !PT ;  /* 0x0000001037ff7812 */ /* 0x000fe200078cc0ff */
[----:B------:R-:W-:Y:S01]  /*12b50*/  IMAD.MOV.U32 R83, RZ, RZ, RZ ;  /* 0x000000ffff537224 */ /* 0x000fe200078e00ff */
[----:B------:R-:W-:Y:S01]  /*12b60*/  ISETP.LT.U32.AND P1, PT, R75, R38, PT ;  /* 0x000000264b00720c */ /* 0x000fe20003f21070 */
[----:B------:R-:W-:Y:S01]  /*12b70*/  IMAD.X R77, R80, 0x1, R74, P0 ;  /* 0x00000001504d7824 */ /* 0x000fe200000e064a */
[----:B------:R-:W-:Y:S02]  /*12b80*/  IADD3 R39, P0, PT, RZ, R75, RZ ;  /* 0x0000004bff277210 */ /* 0x000fe40007f1e0ff */
[----:B------:R-:W-:Y:S02]  /*12b90*/  LOP3.LUT R55, R55, 0xfffffffd, RZ, 0xc0, !PT ;  /* 0xfffffffd37377812 */ /* 0x000fe400078ec0ff */
[----:B------:R-:W-:-:S02]  /*12ba0*/  IADD3.X R74, PT, PT, R77, 0x7ffffffc, RZ, P0, !PT ;  /* 0x7ffffffc4d4a7810 */ /* 0x000fc400007fe4ff */
        /* <DEDUP_REMOVED lines=97> */
.L_x_270:
[----:B------:R-:W-:Y:S05]  /*131c0*/  BSYNC.RECONVERGENT B1 ;  /* 0x0000000000017941 */ /* 0x000fea0003800200 */
.L_x_269:
        /* <DEDUP_REMOVED lines=27> */
[----:B------:R-:W-:-:S07]  /*13380*/  SEL R75, R75, R78, !P5 ;  /* 0x0000004e4b4b7207 */ /* 0x000fce0006800000 */
[----:B------:R-:W-:-:S04]  /*13390*/  @P5 LOP3.LUT R55, R55, 0x1, RZ, 0xfc, !PT ;  /* 0x0000000137375812 */ /* 0x000fc800078efcff */
[----:B------:R-:W-:-:S04]  /*133a0*/  LOP3.LUT R55, R55, 0xfffeffff, RZ, 0xc0, !PT ;  /* 0xfffeffff37377812 */ /* 0x000fc800078ec0ff */
        /* <DEDUP_REMOVED lines=62> */
.L_x_272:
[----:B------:R-:W-:Y:S05]  /*13790*/  BSYNC.RECONVERGENT B1 ;  /* 0x0000000000017941 */ /* 0x000fea0003800200 */
.L_x_271:
[----:B------:R-:W-:Y:S01]  /*137a0*/  IADD3 R82, P0, PT, -R38, R77, RZ ;  /* 0x0000004d26527210 */ /* 0x000fe20007f1e1ff */
[----:B------:R-:W-:Y:S01]  /*137b0*/  BSSY.RECONVERGENT B1, `(.L_x_273) ;  /* 0x0000058000017945 */ /* 0x000fe20003800200 */
[----:B------:R-:W-:Y:S02]  /*137c0*/  ISETP.EQ.U32.AND P5, PT, R24, RZ, PT ;  /* 0x000000ff1800720c */ /* 0x000fe40003fa2070 */
[----:B------:R-:W-:Y:S01]  /*137d0*/  LOP3.LUT R55, R55, 0xffffbfff, RZ, 0xc0, !PT ;  /* 0xffffbfff37377812 */ /* 0x000fe200078ec0ff */
[----:B------:R-:W-:Y:S01]  /*137e0*/  IMAD.X R39, R76, 0x1, ~R85, P0 ;  /* 0x000000014c277824 */ /* 0x000fe200000e0e55 */
[----:B------:R-:W-:Y:S02]  /*137f0*/  IADD3 R79, P0, PT, RZ, R82, RZ ;  /* 0x00000052ff4f7210 */ /* 0x000fe40007f1e0ff */
[----:B------:R-:W-:Y:S02]  /*13800*/  ISETP.NE.U32.AND P1, PT, R6, RZ, PT ;  /* 0x000000ff0600720c */ /* 0x000fe40003f25070 */
[----:B------:R-:W-:-:S02]  /*13810*/  IADD3.X R80, PT, PT, R39, -0x7ffffffc, RZ, P0, !PT ;  /* 0x8000000427507810 */ /* 0x000fc400007fe4ff */
[----:B------:R-:W-:Y:S02]  /*13820*/  ISETP.GE.U32.AND P0, PT, R77, R38, PT ;  /* 0x000000264d00720c */ /* 0x000fe40003f06070 */
[----:B------:R-:W-:Y:S02]  /*13830*/  ISETP.NE.AND.EX P1, PT, R7, -0x7ffffffc, PT, P1 ;  /* 0x800000040700780c */ /* 0x000fe40003f25310 */
[----:B------:R-:W-:Y:S02]  /*13840*/  ISETP.GE.U32.AND.EX P0, PT, R76, R85, PT, P0 ;  /* 0x000000554c00720c */ /* 0x000fe40003f06100 */
[----:B------:R-:W-:Y:S02]  /*13850*/  @P5 LOP3.LUT R55, R55, 0x4000, RZ, 0xfc, !PT ;  /* 0x0000400037375812 */ /* 0x000fe400078efcff */
[----:B------:R-:W-:Y:S02]  /*13860*/  SEL R78, RZ, 0x1, P0 ;  /* 0x00000001ff4e7807 */ /* 0x000fe40000000000 */
[----:B------:R-:W-:-:S02]  /*13870*/  SEL R79, R79, R82, !P0 ;  /* 0x000000524f4f7207 */ /* 0x000fc40004000000 */
[----:B------:R-:W-:Y:S02]  /*13880*/  SEL R80, R80, R39, !P0 ;  /* 0x0000002750507207 */ /* 0x000fe40004000000 */
[----:B------:R-:W-:Y:S02]  /*13890*/  IADD3 R78, P0, PT, R81, R78, RZ ;  /* 0x0000004e514e7210 */ /* 0x000fe40007f1e0ff */
[----:B------:R-:W-:-:S03]  /*138a0*/  ISETP.EQ.AND.EX P5, PT, R25, -0x7ffffffc, PT, P5 ;  /* 0x800000041900780c */ /* 0x000fc60003fa2350 */
        /* <DEDUP_REMOVED lines=9> */
[----:B------:R-:W-:Y:S02]  /*13940*/  SEL R76, R76, R39, !P0 ;  /* 0x000000274c4c7207 */ /* 0x000fe40004000000 */
[----:B------:R-:W-:Y:S02]  /*13950*/  SEL R75, R38, R77, !P0 ;  /* 0x0000004d264b7207 */ /* 0x000fe40004000000 */
[----:B------:R-:W-:Y:S01]  /*13960*/  CS2R R38, SRZ ;  /* 0x0000000000267805 */ /* 0x000fe2000001ff00 */
[----:B------:R-:W-:Y:S01]  /*13970*/  IMAD.MOV.U32 R77, RZ, RZ, RZ ;  /* 0x000000ffff4d7224 */ /* 0x000fe200078e00ff */
        /* <DEDUP_REMOVED lines=59> */
.L_x_274:
[----:B------:R-:W-:Y:S05]  /*13d30*/  BSYNC.RECONVERGENT B1 ;  /* 0x0000000000017941 */ /* 0x000fea0003800200 */
.L_x_273:
[----:B------:R-:W-:Y:S01]  /*13d40*/  LOP3.LUT P5, RZ, R55, 0x40, RZ, 0xc0, !PT ;  /* 0x0000004037ff7812 */ /* 0x000fe200078ac0ff */
[----:B------:R-:W-:Y:S01]  /*13d50*/  IMAD.IADD R40, R41, 0x1, R40 ;  /* 0x0000000129287824 */ /* 0x000fe200078e0228 */
[----:B------:R-:W-:Y:S01]  /*13d60*/  IADD3 R81, P1, PT, -R38, R79, RZ ;  /* 0x0000004f26517210 */ /* 0x000fe20007f3e1ff */
[----:B------:R-:W-:Y:S01]  /*13d70*/  BSSY.RECONVERGENT B1, `(.L_x_275) ;  /* 0x0000072000017945 */ /* 0x000fe20003800200 */
[----:B------:R-:W-:Y:S01]  /*13d80*/  LOP3.LUT P6, RZ, R55, 0x2, RZ, 0xc0, !PT ;  /* 0x0000000237ff7812 */ /* 0x000fe200078cc0ff */
[----:B------:R-:W-:Y:S02]  /*13d90*/  VIADD R82, R40, 0x1 ;  /* 0x0000000128527836 */ /* 0x000fe40000000000 */
[----:B------:R-:W-:-:S06]  /*13da0*/  IMAD.X R83, R80, 0x1, ~R39, P1 ;  /* 0x0000000150537824 */ /* 0x000fcc00008e0e27 */
[----:B------:R-:W-:Y:S01]  /*13db0*/  @!P5 IMAD.MOV R82, RZ, RZ, R40 ;  /* 0x000000ffff52d224 */ /* 0x000fe200078e0228 */
[----:B------:R-:W-:-:S03]  /*13dc0*/  IADD3 R40, P1, PT, RZ, R81, RZ ;  /* 0x00000051ff287210 */ /* 0x000fc60007f3e0ff */
[----:B------:R-:W-:Y:S01]  /*13dd0*/  IMAD.IADD R69, R69, 0x1, R82 ;  /* 0x0000000145457824 */ /* 0x000fe200078e0252 */
[----:B------:R-:W-:Y:S02]  /*13de0*/  IADD3.X R84, PT, PT, R83, -0x7ffffffc, RZ, P1, !PT ;  /* 0x8000000453547810 */ /* 0x000fe40000ffe4ff */
[----:B------:R-:W-:-:S04]  /*13df0*/  ISETP.GE.U32.AND P1, PT, R79, R38, PT ;  /* 0x000000264f00720c */ /* 0x000fc80003f26070 */
        /* <DEDUP_REMOVED lines=22> */
[----:B------:R-:W-:Y:S01]  /*13f60*/  ISETP.GT.U32.AND P5, PT, R68, -0x1, PT ;  /* 0xffffffff4400780c */ /* 0x000fe20003fa4070 */
[----:B------:R-:W-:Y:S02]  /*13f70*/  VIADD R41, R40, 0x1 ;  /* 0x0000000128297836 */ /* 0x000fe40000000000 */
[----:B------:R-:W-:Y:S01]  /*13f80*/  @!P6 IMAD.MOV R41, RZ, RZ, R40 ;  /* 0x000000ffff29e224 */ /* 0x000fe200078e0228 */
[----:B------:R-:W-:Y:S01]  /*13f90*/  ISETP.GT.U32.AND.EX P5, PT, R80, -0x7ffffffd, PT, P5 ;  /* 0x800000035000780c */ /* 0x000fe20003fa4150 */
[----:B------:R-:W-:Y:S01]  /*13fa0*/  VIADD R40, R65, 0x1 ;  /* 0x0000000141287836 */ /* 0x000fe20000000000 */
[----:B------:R-:W-:Y:S01]  /*13fb0*/  ISETP.LT.U32.AND P6, PT, R79, R38, PT ;  /* 0x000000264f00720c */ /* 0x000fe20003fc1070 */
[----:B------:R-:W-:Y:S01]  /*13fc0*/  IMAD.IADD R41, R72, 0x1, R41 ;  /* 0x0000000148297824 */ /* 0x000fe200078e0229 */
[----:B------:R-:W-:-:S02]  /*13fd0*/  SEL R38, R39, R68, P5 ;  /* 0x0000004427267207 */ /* 0x000fc40002800000 */
[----:B------:R-:W-:Y:S01]  /*13fe0*/  ISETP.LT.U32.OR.EX P6, PT, R81, R84, P5, P6 ;  /* 0x000000545100720c */ /* 0x000fe20002fc1560 */
[----:B------:R-:W-:Y:S01]  /*13ff0*/  VIADD R68, R41, 0xffffffff ;  /* 0xffffffff29447836 */ /* 0x000fe20000000000 */
        /* <DEDUP_REMOVED lines=61> */
.L_x_276:
        /* <DEDUP_REMOVED lines=12> */
.L_x_277:
[----:B------:R-:W-:Y:S05]  /*14490*/  BSYNC.RECONVERGENT B1 ;  /* 0x0000000000017941 */ /* 0x000fea0003800200 */
.L_x_275:
[----:B------:R-:W-:Y:S01]  /*144a0*/  ISETP.NE.U32.AND P0, PT, R24, RZ, PT ;  /* 0x000000ff1800720c */ /* 0x000fe20003f05070 */
[----:B------:R-:W-:Y:S01]  /*144b0*/  BSSY.RECONVERGENT B1, `(.L_x_278) ;  /* 0x0000043000017945 */ /* 0x000fe20003800200 */
[----:B------:R-:W-:Y:S02]  /*144c0*/  ISETP.EQ.AND.EX P1, PT, R17, -0x7ffffffc, PT, P4 ;  /* 0x800000041100780c */ /* 0x000fe40003f22340 */
[----:B------:R-:W-:Y:S02]  /*144d0*/  CS2R R70, SRZ ;  /* 0x0000000000467805 */ /* 0x000fe4000001ff00 */
[----:B------:R-:W-:Y:S01]  /*144e0*/  ISETP.NE.AND.EX P0, PT, R25, -0x7ffffffc, PT, P0 ;  /* 0x800000041900780c */ /* 0x000fe20003f05300 */
[----:B------:R-:W-:Y:S02]  /*144f0*/  IMAD.MOV.U32 R72, RZ, RZ, RZ ;  /* 0x000000ffff487224 */ /* 0x000fe400078e00ff */
[----:B------:R-:W-:Y:S02]  /*14500*/  IMAD.MOV.U32 R42, RZ, RZ, 0x1 ;  /* 0x00000001ff2a7424 */ /* 0x000fe400078e00ff */
[----:B------:R-:W-:-:S08]  /*14510*/  IMAD.MOV.U32 R69, RZ, RZ, RZ ;  /* 0x000000ffff457224 */ /* 0x000fd000078e00ff */
        /* <DEDUP_REMOVED lines=60> */
.L_x_279:
[----:B------:R-:W-:Y:S05]  /*148e0*/  BSYNC.RECONVERGENT B1 ;  /* 0x0000000000017941 */ /* 0x000fea0003800200 */
.L_x_278:
[----:B------:R-:W-:Y:S01]  /*148f0*/  LOP3.LUT P5, RZ, R55, 0x2000, RZ, 0xc0, !PT ;  /* 0x0000200037ff7812 */ /* 0x000fe200078ac0ff */
[----:B------:R-:W-:Y:S01]  /*14900*/  BSSY.RECONVERGENT B1, `(.L_x_280) ;  /* 0x0000044000017945 */ /* 0x000fe20003800200 */
[----:B------:R-:W-:Y:S02]  /*14910*/  ISETP.NE.U32.AND P0, PT, R22, RZ, PT ;  /* 0x000000ff1600720c */ /* 0x000fe40003f05070 */
[----:B------:R-:W-:Y:S02]  /*14920*/  CS2R R76, SRZ ;  /* 0x00000000004c7805 */ /* 0x000fe4000001ff00 */
[----:B------:R-:W-:Y:S01]  /*14930*/  ISETP.EQ.AND.EX P1, PT, R19, -0x7ffffffc, PT, P5 ;  /* 0x800000041300780c */ /* 0x000fe20003f22350 */
[----:B------:R-:W-:Y:S01]  /*14940*/  IMAD.MOV.U32 R43, RZ, RZ, 0x1 ;  /* 0x00000001ff2b7424 */ /* 0x000fe200078e00ff */
[----:B------:R-:W-:Y:S01]  /*14950*/  ISETP.NE.AND.EX P0, PT, R23, -0x7ffffffc, PT, P0 ;  /* 0x800000041700780c */ /* 0x000fe20003f05300 */
[----:B------:R-:W-:Y:S02]  /*14960*/  IMAD.MOV.U32 R73, RZ, RZ, RZ ;  /* 0x000000ffff497224 */ /* 0x000fe400078e00ff */
[----:B------:R-:W-:-:S10]  /*14970*/  IMAD.MOV.U32 R75, RZ, RZ, RZ ;  /* 0x000000ffff4b7224 */ /* 0x000fd400078e00ff */
        /* <DEDUP_REMOVED lines=60> */
.L_x_281:
[----:B------:R-:W-:Y:S05]  /*14d40*/  BSYNC.RECONVERGENT B1 ;  /* 0x0000000000017941 */ /* 0x000fea0003800200 */
.L_x_280:
[-C--:B------:R-:W-:Y:S01]  /*14d50*/  IADD3 R71, P0, PT, R71, R76.reuse, RZ ;  /* 0x0000004c47477210 */ /* 0x080fe20007f1e0ff */
        /* <DEDUP_REMOVED lines=26> */
[----:B------:R-:W-:-:S03]  /*14f00*/  IMAD.MOV.U32 R69, RZ, RZ, 0x1 ;  /* 0x00000001ff457424 */ /* 0x000fc600078e00ff */
        /* <DEDUP_REMOVED lines=78> */
.L_x_283:
[----:B------:R-:W-:Y:S05]  /*153f0*/  BSYNC.RECONVERGENT B1 ;  /* 0x0000000000017941 */ /* 0x000fea0003800200 */
.L_x_282:
[----:B------:R-:W-:Y:S01]  /*15400*/  IADD3 R74, P0, PT, R79, R73, RZ ;  /* 0x000000494f4a7210 */ /* 0x000fe20007f1e0ff */
[----:B------:R-:W-:Y:S01]  /*15410*/  BSSY.RECONVERGENT B1, `(.L_x_284) ;  /* 0x0000068000017945 */ /* 0x000fe20003800200 */
[C---:B------:R-:W-:Y:S01]  /*15420*/  LOP3.LUT P6, RZ, R55.reuse, 0x800000, RZ, 0xc0, !PT ;  /* 0x0080000037ff7812 */ /* 0x040fe200078cc0ff */
[----:B------:R-:W-:Y:S01]  /*15430*/  IMAD.MOV.U32 R81, RZ, RZ, RZ ;  /* 0x000000ffff517224 */ /* 0x000fe200078e00ff */
[----:B------:R-:W-:Y:S01]  /*15440*/  ISETP.LT.U32.AND P1, PT, R74, R79, PT ;  /* 0x0000004f4a00720c */ /* 0x000fe20003f21070 */
[----:B------:R-:W-:Y:S01]  /*15450*/  IMAD.X R73, R76, 0x1, R72, P0 ;  /* 0x000000014c497824 */ /* 0x000fe200000e0648 */
[----:B------:R-:W-:Y:S02]  /*15460*/  IADD3 R41, P0, PT, RZ, R74, RZ ;  /* 0x0000004aff297210 */ /* 0x000fe40007f1e0ff */
[----:B------:R-:W-:Y:S02]  /*15470*/  LOP3.LUT R55, R55, 0xffffffbf, RZ, 0xc0, !PT ;  /* 0xffffffbf37377812 */ /* 0x000fe400078ec0ff */
[----:B------:R-:W-:-:S02]  /*15480*/  IADD3.X R40, PT, PT, R73, 0x7ffffffc, RZ, P0, !PT ;  /* 0x7ffffffc49287810 */ /* 0x000fc400007fe4ff */
[----:B------:R-:W-:Y:S02]  /*15490*/  ISETP.GE.U32.AND P0, PT, R74, R79, PT ;  /* 0x0000004f4a00720c */ /* 0x000fe40003f06070 */
[----:B------:R-:W-:Y:S02]  /*154a0*/  CS2R R78, SRZ ;  /* 0x00000000004e7805 */ /* 0x000fe4000001ff00 */
        /* <DEDUP_REMOVED lines=26> */
[----:B------:R-:W-:Y:S02]  /*15650*/  SEL R72, R72, R41, P0 ;  /* 0x0000002948487207 */ /* 0x000fe40000000000 */
[----:B------:R-:W-:Y:S01]  /*15660*/  SEL R71, R40, R75, P0 ;  /* 0x0000004b28477207 */ /* 0x000fe20000000000 */
[----:B------:R-:W-:Y:S01]  /*15670*/  IMAD.MOV.U32 R75, RZ, RZ, RZ ;  /* 0x000000ffff4b7224 */ /* 0x000fe200078e00ff */
[----:B------:R-:W-:-:S04]  /*15680*/  ISETP.EQ.U32.AND P0, PT, R60, RZ, PT ;  /* 0x000000ff3c00720c */ /* 0x000fc80003f02070 */
[----:B------:R-:W-:-:S03]  /*15690*/  ISETP.EQ.AND.EX P0, PT, R61, -0x7ffffffc, PT, P0 ;  /* 0x800000043d00780c */ /* 0x000fc60003f02300 */
[----:B------:R-:W-:-:S10]  /*156a0*/  @P1 LOP3.LUT R55, R55, 0x40, RZ, 0xfc, !PT ;  /* 0x0000004037371812 */ /* 0x000fd400078efcff */
        /* <DEDUP_REMOVED lines=48> */
[----:B------:R-:W-:Y:S01]  /*159b0*/  @P0 IMAD.SHL.U32 R77, R77, 0x4, RZ ;  /* 0x000000044d4d0824 */ /* 0x000fe200078e00ff */
        /* <DEDUP_REMOVED lines=13> */
.L_x_285:
[----:B------:R-:W-:Y:S05]  /*15a90*/  BSYNC.RECONVERGENT B1 ;  /* 0x0000000000017941 */ /* 0x000fea0003800200 */
.L_x_284:
[----:B------:R-:W-:Y:S01]  /*15aa0*/  IADD3 R74, P0, PT, R75, R74, RZ ;  /* 0x0000004a4b4a7210 */ /* 0x000fe20007f1e0ff */
[----:B------:R-:W-:Y:S01]  /*15ab0*/  BSSY.RECONVERGENT B1, `(.L_x_286) ;  /* 0x000006a000017945 */ /* 0x000fe20003800200 */
[----:B------:R-:W-:Y:S01]  /*15ac0*/  LOP3.LUT P6, RZ, R55, 0x1000000, RZ, 0xc0, !PT ;  /* 0x0100000037ff7812 */ /* 0x000fe200078cc0ff */
[----:B------:R-:W-:Y:S01]  /*15ad0*/  IMAD.MOV.U32 R82, RZ, RZ, RZ ;  /* 0x000000ffff527224 */ /* 0x000fe200078e00ff */
[----:B------:R-:W-:Y:S01]  /*15ae0*/  ISETP.LT.U32.AND P1, PT, R74, R75, PT ;  /* 0x0000004b4a00720c */ /* 0x000fe20003f21070 */
[----:B------:R-:W-:Y:S01]  /*15af0*/  IMAD.X R76, R81, 0x1, R73, P0 ;  /* 0x00000001514c7824 */ /* 0x000fe200000e0649 */
[----:B------:R-:W-:Y:S01]  /*15b00*/  IADD3 R40, P0, PT, RZ, R74, RZ ;  /* 0x0000004aff287210 */ /* 0x000fe20007f1e0ff */
[----:B------:R-:W-:Y:S01]  /*15b10*/  IMAD.MOV.U32 R80, RZ, RZ, RZ ;  /* 0x000000ffff507224 */ /* 0x000fe200078e00ff */
        /* <DEDUP_REMOVED lines=10> */
[----:B------:R-:W-:Y:S01]  /*15bc0*/  IADD3 R77, P1, P5, R77, R79, R72 ;  /* 0x0000004f4d4d7210 */ /* 0x000fe20007d3e048 */
[----:B------:R-:W-:-:S03]  /*15bd0*/  IMAD.MOV.U32 R79, RZ, RZ, RZ ;  /* 0x000000ffff4f7224 */ /* 0x000fc600078e00ff */
[----:B------:R-:W-:Y:S02]  /*15be0*/  IADD3.X R78, PT, PT, RZ, R78, R71, P1, P5 ;  /* 0x0000004eff4e7210 */ /* 0x000fe40000fea447 */
[-C--:B------:R-:W-:Y:S02]  /*15bf0*/  IADD3 R75, P1, PT, RZ, R40.reuse, RZ ;  /* 0x00000028ff4b7210 */ /* 0x080fe40007f3e0ff */
[----:B------:R-:W-:Y:S02]  /*15c00*/  ISETP.EQ.U32.AND P5, PT, R58, RZ, PT ;  /* 0x000000ff3a00720c */ /* 0x000fe40003fa2070 */
[----:B------:R-:W-:Y:S02]  /*15c10*/  IADD3.X R74, PT, PT, R41, 0x7ffffffc, RZ, P1, !PT ;  /* 0x7ffffffc294a7810 */ /* 0x000fe40000ffe4ff */
[----:B------:R-:W-:Y:S02]  /*15c20*/  SEL R75, R75, R40, P0 ;  /* 0x000000284b4b7207 */ /* 0x000fe40000000000 */
[----:B------:R-:W-:-:S02]  /*15c30*/  SEL R74, R74, R41, P0 ;  /* 0x000000294a4a7207 */ /* 0x000fc40000000000 */
[----:B------:R-:W-:Y:S02]  /*15c40*/  IADD3 R76, P0, PT, RZ, R77, RZ ;  /* 0x0000004dff4c7210 */ /* 0x000fe40007f1e0ff */
[CC--:B------:R-:W-:Y:S02]  /*15c50*/  ISETP.LT.U32.AND P1, PT, R77.reuse, R72.reuse, PT ;  /* 0x000000484d00720c */ /* 0x0c0fe40003f21070 */
        /* <DEDUP_REMOVED lines=13> */
[----:B------:R-:W-:Y:S02]  /*15d30*/  SEL R72, R40, R41, P0 ;  /* 0x0000002928487207 */ /* 0x000fe40000000000 */
[----:B------:R-:W-:-:S07]  /*15d40*/  ISETP.EQ.AND.EX P0, PT, R59, -0x7ffffffc, PT, P5 ;  /* 0x800000043b00780c */ /* 0x000fce0003f02350 */
[----:B------:R-:W-:-:S04]  /*15d50*/  @P1 LOP3.LUT R55, R55, 0x8, RZ, 0xfc, !PT ;  /* 0x0000000837371812 */ /* 0x000fc800078efcff */
[----:B------:R-:W-:-:S04]  /*15d60*/  LOP3.LUT R55, R55, 0xfffffeff, RZ, 0xc0, !PT ;  /* 0xfffffeff37377812 */ /* 0x000fc800078ec0ff */
        /* <DEDUP_REMOVED lines=62> */
.L_x_287:
[----:B------:R-:W-:Y:S05]  /*16150*/  BSYNC.RECONVERGENT B1 ;  /* 0x0000000000017941 */ /* 0x000fea0003800200 */
.L_x_286:
[----:B------:R-:W-:Y:S01]  /*16160*/  IADD3 R75, P0, PT, R76, R75, RZ ;  /* 0x0000004b4c4b7210 */ /* 0x000fe20007f1e0ff */
[----:B------:R-:W-:Y:S01]  /*16170*/  BSSY.RECONVERGENT B1, `(.L_x_288) ;  /* 0x000006b000017945 */ /* 0x000fe20003800200 */
[----:B------:R-:W-:Y:S02]  /*16180*/  LOP3.LUT P6, RZ, R55, 0x2000000, RZ, 0xc0, !PT ;  /* 0x0200000037ff7812 */ /* 0x000fe400078cc0ff */
        /* <DEDUP_REMOVED lines=39> */
[----:B------:R-:W-:-:S07]  /*16400*/  ISETP.EQ.AND.EX P0, PT, R31, -0x7ffffffc, PT, P5 ;  /* 0x800000041f00780c */ /* 0x000fce0003f02350 */
        /* <DEDUP_REMOVED lines=65> */
.L_x_289:
[----:B------:R-:W-:Y:S05]  /*16820*/  BSYNC.RECONVERGENT B1 ;  /* 0x0000000000017941 */ /* 0x000fea0003800200 */
.L_x_288:
        /* <DEDUP_REMOVED lines=17> */
[----:B------:R-:W-:Y:S02]  /*16940*/  IADD3 R79, P1, P5, R79, R82, R74 ;  /* 0x000000524f4f7210 */ /* 0x000fe40007d3e04a */
[----:B------:R-:W-:Y:S02]  /*16950*/  CS2R R82, SRZ ;  /* 0x0000000000527805 */ /* 0x000fe4000001ff00 */
        /* <DEDUP_REMOVED lines=18> */
[----:B------:R-:W-:Y:S01]  /*16a80*/  IMAD.MOV.U32 R73, RZ, RZ, -0x1 ;  /* 0xffffffffff497424 */ /* 0x000fe200078e00ff */
[----:B------:R-:W-:Y:S02]  /*16a90*/  SEL R75, R75, R78, P0 ;  /* 0x0000004e4b4b7207 */ /* 0x000fe40000000000 */
[----:B------:R-:W-:Y:S02]  /*16aa0*/  SEL R74, R40, R41, P0 ;  /* 0x00000029284a7207 */ /* 0x000fe40000000000 */
[----:B------:R-:W-:-:S04]  /*16ab0*/  ISETP.EQ.U32.AND P0, PT, R28, RZ, PT ;  /* 0x000000ff1c00720c */ /* 0x000fc80003f02070 */
[----:B------:R-:W-:-:S03]  /*16ac0*/  ISETP.EQ.AND.EX P0, PT, R29, -0x7ffffffc, PT, P0 ;  /* 0x800000041d00780c */ /* 0x000fc60003f02300 */
[----:B------:R-:W-:-:S10]  /*16ad0*/  @P1 LOP3.LUT R55, R55, 0x2, RZ, 0xfc, !PT ;  /* 0x0000000237371812 */ /* 0x000fd400078efcff */
        /* <DEDUP_REMOVED lines=62> */
.L_x_291:
[----:B------:R-:W-:Y:S05]  /*16ec0*/  BSYNC.RECONVERGENT B1 ;  /* 0x0000000000017941 */ /* 0x000fea0003800200 */
.L_x_290:
        /* <DEDUP_REMOVED lines=91> */
.L_x_293:
[----:B------:R-:W-:Y:S05]  /*17480*/  BSYNC.RECONVERGENT B1 ;  /* 0x0000000000017941 */ /* 0x000fea0003800200 */
.L_x_292:
[----:B------:R-:W-:Y:S01]  /*17490*/  LOP3.LUT P5, RZ, R55, 0x80, RZ, 0xc0, !PT ;  /* 0x0000008037ff7812 */ /* 0x000fe200078ac0ff */
[----:B------:R-:W-:Y:S01]  /*174a0*/  IMAD.IADD R42, R43, 0x1, R42 ;  /* 0x000000012b2a7824 */ /* 0x000fe200078e022a */
[----:B------:R-:W-:Y:S01]  /*174b0*/  IADD3 R81, P1, PT, -R82, R79, RZ ;  /* 0x0000004f52517210 */ /* 0x000fe20007f3e1ff */
[----:B------:R-:W-:Y:S01]  /*174c0*/  BSSY.RECONVERGENT B1, `(.L_x_294) ;  /* 0x0000072000017945 */ /* 0x000fe20003800200 */
[----:B------:R-:W-:Y:S01]  /*174d0*/  LOP3.LUT P6, RZ, R55, 0x4, RZ, 0xc0, !PT ;  /* 0x0000000437ff7812 */ /* 0x000fe200078cc0ff */
        /* <DEDUP_REMOVED lines=42> */
[----:B------:R-:W-:-:S04]  /*17780*/  @!P5 IMAD.MOV R68, RZ, RZ, R43 ;  /* 0x000000ffff44d224 */ /* 0x000fc800078e022b */
        /* <DEDUP_REMOVED lines=57> */
.L_x_295:
        /* <DEDUP_REMOVED lines=12> */
.L_x_296:
[----:B------:R-:W-:Y:S05]  /*17be0*/  BSYNC.RECONVERGENT B1 ;  /* 0x0000000000017941 */ /* 0x000fea0003800200 */
.L_x_294:
        /* <DEDUP_REMOVED lines=69> */
.L_x_298:
[----:B------:R-:W-:Y:S05]  /*18040*/  BSYNC.RECONVERGENT B1 ;  /* 0x0000000000017941 */ /* 0x000fea0003800200 */
.L_x_297:
        /* <DEDUP_REMOVED lines=70> */
.L_x_300:
[----:B------:R-:W-:Y:S05]  /*184b0*/  BSYNC.RECONVERGENT B1 ;  /* 0x0000000000017941 */ /* 0x000fea0003800200 */
.L_x_299:
[-C--:B------:R-:W-:Y:S01]  /*184c0*/  IADD3 R71, P0, PT, R71, R76.reuse, RZ ;  /* 0x0000004c47477210 */ /* 0x080fe20007f1e0ff */
        /* <DEDUP_REMOVED lines=28> */
[----:B------:R-:W-:Y:S01]  /*18690*/  ISETP.GE.U32.AND P0, PT, R76, R69, PT ;  /* 0x000000454c00720c */ /* 0x000fe20003f06070 */
[----:B------:R-:W-:-:S03]  /*186a0*/  IMAD.MOV.U32 R69, RZ, RZ, 0x1 ;  /* 0x00000001ff457424 */ /* 0x000fc600078e00ff */
        /* <DEDUP_REMOVED lines=77> */
.L_x_302:
[----:B------:R-:W-:Y:S05]  /*18b80*/  BSYNC.RECONVERGENT B1 ;  /* 0x0000000000017941 */ /* 0x000fea0003800200 */
.L_x_301:
        /* <DEDUP_REMOVED lines=104> */
.L_x_304:
[----:B------:R-:W-:Y:S05]  /*19210*/  BSYNC.RECONVERGENT B1 ;  /* 0x0000000000017941 */ /* 0x000fea0003800200 */
.L_x_303:
[----:B------:R-:W-:Y:S01]  /*19220*/  IADD3 R74, P0, PT, R75, R74, RZ ;  /* 0x0000004a4b4a7210 */ /* 0x000fe20007f1e0ff */
[----:B------:R-:W-:Y:S01]  /*19230*/  BSSY.RECONVERGENT B1, `(.L_x_305) ;  /* 0x000006a000017945 */ /* 0x000fe20003800200 */
[----:B------:R-:W-:Y:S01]  /*19240*/  LOP3.LUT R55, R55, 0xfffffff7, RZ, 0xc0, !PT ;  /* 0xfffffff737377812 */ /* 0x000fe200078ec0ff */
        /* <DEDUP_REMOVED lines=104> */
.L_x_306:
[----:B------:R-:W-:Y:S05]  /*198d0*/  BSYNC.RECONVERGENT B1 ;  /* 0x0000000000017941 */ /* 0x000fea0003800200 */
.L_x_305:
        /* <DEDUP_REMOVED lines=106> */
.L_x_308:
[----:B------:R-:W-:Y:S05]  /*19f80*/  BSYNC.RECONVERGENT B1 ;  /* 0x0000000000017941 */ /* 0x000fea0003800200 */
.L_x_307:
        /* <DEDUP_REMOVED lines=42> */
[----:B------:R-:W-:-:S07]  /*1a230*/  ISETP.EQ.AND.EX P0, PT, R31, -0x7ffffffc, PT, P5 ;  /* 0x800000041f00780c */ /* 0x000fce0003f02350 */
        /* <DEDUP_REMOVED lines=63> */
.L_x_310:
[----:B------:R-:W-:Y:S05]  /*1a630*/  BSYNC.RECONVERGENT B1 ;  /* 0x0000000000017941 */ /* 0x000fea0003800200 */
.L_x_309:
        /* <DEDUP_REMOVED lines=22> */
[----:B------:R-:W-:-:S04]  /*1a7a0*/  IADD3 R43, P0, PT, RZ, R78, RZ ;  /* 0x0000004eff2b7210 */ /* 0x000fc80007f1e0ff */
[----:B------:R-:W-:Y:S02]  /*1a7b0*/  IADD3.X R77, PT, PT, R81, 0x7ffffffc, RZ, P0, !PT ;  /* 0x7ffffffc514d7810 */ /* 0x000fe400007fe4ff */
[----:B------:R-:W-:-:S04]  /*1a7c0*/  ISETP.GE.U32.AND P0, PT, R78, R75, PT ;  /* 0x0000004b4e00720c */ /* 0x000fc80003f06070 */
[----:B------:R-:W-:-:S04]  /*1a7d0*/  ISETP.GE.U32.AND.EX P0, PT, R81, R74, PT, P0 ;  /* 0x0000004a5100720c */ /* 0x000fc80003f06100 */
[----:B------:R-:W-:Y:S02]  /*1a7e0*/  SEL R43, R43, R78, !P0 ;  /* 0x0000004e2b2b7207 */ /* 0x000fe40004000000 */
[----:B------:R-:W-:Y:S02]  /*1a7f0*/  SEL R77, R77, R81, !P0 ;  /* 0x000000514d4d7207 */ /* 0x000fe40004000000 */
[----:B------:R-:W-:Y:S02]  /*1a800*/  IADD3 R76, P0, PT, RZ, R43, RZ ;  /* 0x0000002bff4c7210 */ /* 0x000fe40007f1e0ff */
[----:B------:R-:W-:Y:S02]  /*1a810*/  ISETP.GT.U32.AND P1, PT, R43, -0x1, PT ;  /* 0xffffffff2b00780c */ /* 0x000fe40003f24070 */
[C---:B------:R-:W-:Y:S02]  /*1a820*/  IADD3.X R42, PT, PT, R77.reuse, 0x7ffffffc, RZ, P0, !PT ;  /* 0x7ffffffc4d2a7810 */ /* 0x040fe400007fe4ff */
[----:B------:R-:W-:-:S02]  /*1a830*/  ISETP.GT.U32.AND.EX P1, PT, R77, -0x7ffffffd, PT, P1 ;  /* 0x800000034d00780c */ /* 0x000fc40003f24110 */
[----:B------:R-:W-:Y:S01]  /*1a840*/  ISETP.LT.U32.AND P0, PT, R78, R75, PT ;  /* 0x0000004b4e00720c */ /* 0x000fe20003f01070 */
[----:B------:R-:W-:Y:S01]  /*1a850*/  IMAD.MOV.U32 R78, RZ, RZ, RZ ;  /* 0x000000ffff4e7224 */ /* 0x000fe200078e00ff */
[----:B------:R-:W-:Y:S01]  /*1a860*/  SEL R76, R76, R43, P1 ;  /* 0x0000002b4c4c7207 */ /* 0x000fe20000800000 */
[----:B------:R-:W-:Y:S01]  /*1a870*/  IMAD.MOV.U32 R43, RZ, RZ, RZ ;  /* 0x000000ffff2b7224 */ /* 0x000fe200078e00ff */
[----:B------:R-:W-:Y:S01]  /*1a880*/  ISETP.LT.U32.OR.EX P0, PT, R81, R74, P1, P0 ;  /* 0x0000004a5100720c */ /* 0x000fe20000f01500 */
[----:B------:R-:W-:Y:S01]  /*1a890*/  IMAD.MOV.U32 R74, RZ, RZ, -0x1 ;  /* 0xffffffffff4a7424 */ /* 0x000fe200078e00ff */
[----:B------:R-:W-:Y:S01]  /*1a8a0*/  SEL R75, R42, R77, P1 ;  /* 0x0000004d2a4b7207 */ /* 0x000fe20000800000 */
[----:B------:R-:W-:Y:S01]  /*1a8b0*/  IMAD.MOV.U32 R77, RZ, RZ, RZ ;  /* 0x000000ffff4d7224 */ /* 0x000fe200078e00ff */
        /* <DEDUP_REMOVED lines=62> */
.L_x_312:
[----:B------:R-:W-:Y:S05]  /*1aca0*/  BSYNC.RECONVERGENT B1 ;  /* 0x0000000000017941 */ /* 0x000fea0003800200 */
.L_x_311:
        /* <DEDUP_REMOVED lines=50> */
[----:B------:R-:W-:Y:S01]  /*1afd0*/  @!P0 IMAD.MOV R45, RZ, RZ, R68 ;  /* 0x000000ffff2d8224 */ /* 0x000fe200078e0244 */
        /* <DEDUP_REMOVED lines=15> */
[C---:B------:R-:W-:Y:S02]  /*1b0d0*/  IADD3.X R67, PT, PT, R68.reuse, 0x7ffffffc, RZ, P1, !PT ;  /* 0x7ffffffc44437810 */ /* 0x040fe40000ffe4ff */
[----:B------:R-:W-:Y:S01]  /*1b0e0*/  ISETP.GE.U32.AND P1, PT, R69, R70, PT ;  /* 0x000000464500720c */ /* 0x000fe20003f26070 */
[----:B------:R-:W-:Y:S02]  /*1b0f0*/  VIADD R70, R45, 0xffffffff ;  /* 0xffffffff2d467836 */ /* 0x000fe40000000000 */
[----:B------:R-:W-:Y:S01]  /*1b100*/  @P0 IMAD.MOV R70, RZ, RZ, R45 ;  /* 0x000000ffff460224 */ /* 0x000fe200078e022d */
[----:B------:R-:W-:-:S04]  /*1b110*/  ISETP.GE.U32.AND.EX P1, PT, R68, R71, PT, P1 ;  /* 0x000000474400720c */ /* 0x000fc80003f26110 */
[----:B------:R-:W-:Y:S02]  /*1b120*/  SEL R48, R48, R69, !P1 ;  /* 0x0000004530307207 */ /* 0x000fe40004800000 */
[----:B------:R-:W-:Y:S02]  /*1b130*/  SEL R67, R67, R68, !P1 ;  /* 0x0000004443437207 */ /* 0x000fe40004800000 */
[----:B------:R-:W-:Y:S02]  /*1b140*/  IADD3 R65, P1, PT, RZ, R48, RZ ;  /* 0x00000030ff417210 */ /* 0x000fe40007f3e0ff */
[----:B------:R-:W-:Y:S02]  /*1b150*/  ISETP.GE.AND P0, PT, R70, 0x1, PT ;  /* 0x000000014600780c */ /* 0x000fe40003f06270 */
[----:B------:R-:W-:Y:S02]  /*1b160*/  IADD3.X R66, PT, PT, R67, 0x7ffffffc, RZ, P1, !PT ;  /* 0x7ffffffc43427810 */ /* 0x000fe40000ffe4ff */
[----:B------:R-:W-:-:S04]  /*1b170*/  ISETP.GT.U32.AND P1, PT, R48, -0x1, PT ;  /* 0xffffffff3000780c */ /* 0x000fc80003f24070 */
[----:B------:R-:W-:-:S04]  /*1b180*/  ISETP.GT.U32.AND.EX P1, PT, R67, -0x7ffffffd, PT, P1 ;  /* 0x800000034300780c */ /* 0x000fc80003f24110 */
[----:B------:R-:W-:Y:S01]  /*1b190*/  ISETP.LT.U32.OR.EX P5, PT, R68, R71, P1, P5 ;  /* 0x000000474400720c */ /* 0x000fe20000fa1550 */
[----:B------:R-:W-:Y:S01]  /*1b1a0*/  VIADD R68, R47, 0x1 ;  /* 0x000000012f447836 */ /* 0x000fe20000000000 */
[----:B------:R-:W-:Y:S02]  /*1b1b0*/  SEL R65, R65, R48, P1 ;  /* 0x0000003041417207 */ /* 0x000fe40000800000 */
[----:B------:R-:W-:Y:S02]  /*1b1c0*/  SEL R66, R66, R67, P1 ;  /* 0x0000004342427207 */ /* 0x000fe40000800000 */
[----:B------:R-:W-:-:S07]  /*1b1d0*/  PRMT R48, R44, 0x7610, R48 ;  /* 0x000076102c307816 */ /* 0x000fce0000000030 */
[----:B------:R-:W-:Y:S01]  /*1b1e0*/  @!P5 IMAD.MOV R68, RZ, RZ, R47 ;  /* 0x000000ffff44d224 */ /* 0x000fe200078e022f */
[----:B------:R-:W-:Y:S06]  /*1b1f0*/  @!P0 BRA `(.L_x_314) ;  /* 0x0000000000248947 */ /* 0x000fec0003800000 */
[----:B------:R-:W-:-:S04]  /*1b200*/  ISETP.GE.U32.AND P0, PT, R57, R70, PT ;  /* 0x000000463900720c */ /* 0x000fc80003f06070 */
[----:B------:R-:W-:-:S13]  /*1b210*/  ISETP.GE.U32.AND.EX P0, PT, R21, RZ, PT, P0 ;  /* 0x000000ff1500720c */ /* 0x000fda0003f06100 */
[----:B------:R-:W-:-:S04]  /*1b220*/  @P0 IADD3 R47, P1, PT, -R70, R57, RZ ;  /* 0x00000039462f0210 */ /* 0x000fc80007f3e1ff */
[----:B------:R-:W-:Y:S02]  /*1b230*/  @P0 IADD3.X R67, PT, PT, R21, -0x1, RZ, P1, !PT ;  /* 0xffffffff15430810 */ /* 0x000fe40000ffe4ff */
[----:B------:R-:W-:-:S04]  /*1b240*/  @!P0 IADD3 R47, P1, P5, R57, RZ, -R70 ;  /* 0x000000ff392f8210 */ /* 0x000fc80007d3e846 */
[----:B------:R-:W-:Y:S01]  /*1b250*/  @!P0 IADD3.X R67, PT, PT, R21, -0x7ffffffc, R56, P1, P5 ;  /* 0x8000000415438810 */ /* 0x000fe20000fea438 */
[----:B------:R-:W-:-:S05]  /*1b260*/  @!P0 VIADD R21, R46, 0xffffffff ;  /* 0xffffffff2e158836 */ /* 0x000fca0000000000 */
[----:B------:R-:W-:Y:S01]  /*1b270*/  @!P0 PRMT R46, R21, 0x7610, R46 ;  /* 0x00007610152e8816 */ /* 0x000fe2000000002e */
[----:B------:R-:W-:Y:S06]  /*1b280*/  BRA `(.L_x_315) ;  /* 0x0000000000547947 */ /* 0x000fec0003800000 */
.L_x_314:
[----:B------:R-:W-:-:S04]  /*1b290*/  PRMT R44, R70, 0x9910, RZ ;  /* 0x00009910462c7816 */ /* 0x000fc800000000ff */
[----:B------:R-:W-:Y:S02]  /*1b2a0*/  SHF.R.S32.HI R70, RZ, 0x1f, R44 ;  /* 0x0000001fff467819 */ /* 0x000fe4000001142c */
[----:B------:R-:W-:-:S04]  /*1b2b0*/  IADD3 R72, P0, PT, -R44, R57, RZ ;  /* 0x000000392c487210 */ /* 0x000fc80007f1e1ff */
[----:B------:R-:W-:Y:S01]  /*1b2c0*/  ISETP.LT.U32.AND P1, PT, R72, R57, PT ;  /* 0x000000394800720c */ /* 0x000fe20003f21070 */
[----:B------:R-:W-:Y:S01]  /*1b2d0*/  IMAD.X R74, R21, 0x1, ~R70, P0 ;  /* 0x00000001154a7824 */ /* 0x000fe200000e0e46 */
        /* <DEDUP_REMOVED lines=15> */
[----:B------:R-:W-:-:S07]  /*1b3d0*/  PRMT R46, R21, 0x7610, R46 ;  /* 0x00007610152e7816 */ /* 0x000fce000000002e */
.L_x_315:
[----:B------:R-:W-:Y:S05]  /*1b3e0*/  BSYNC.RECONVERGENT B1 ;  /* 0x0000000000017941 */ /* 0x000fea0003800200 */
.L_x_313:
[----:B------:R-:W-:Y:S01]  /*1b3f0*/  LOP3.LUT P1, RZ, R55, 0x8000, RZ, 0xc0, !PT ;  /* 0x0000800037ff7812 */ /* 0x000fe2000782c0ff */
[----:B------:R-:W-:Y:S01]  /*1b400*/  BSSY.RECONVERGENT B1, `(.L_x_316) ;  /* 0x0000043000017945 */ /* 0x000fe20003800200 */
[----:B------:R-:W-:Y:S01]  /*1b410*/  ISETP.EQ.AND.EX P0, PT, R17, -0x7ffffffc, PT, P4 ;  /* 0x800000041100780c */ /* 0x000fe20003f02340 */
[----:B------:R-:W-:Y:S01]  /*1b420*/  IMAD.MOV.U32 R21, RZ, RZ, 0x1 ;  /* 0x00000001ff157424 */ /* 0x000fe200078e00ff */
[----:B------:R-:W-:Y:S01]  /*1b430*/  CS2R R44, SRZ ;  /* 0x00000000002c7805 */ /* 0x000fe2000001ff00 */
[----:B------:R-:W-:Y:S02]  /*1b440*/  IMAD.MOV.U32 R69, RZ, RZ, RZ ;  /* 0x000000ffff457224 */ /* 0x000fe400078e00ff */
[----:B------:R-:W-:-:S08]  /*1b450*/  IMAD.MOV.U32 R57, RZ, RZ, RZ ;  /* 0x000000ffff397224 */ /* 0x000fd000078e00ff */
[----:B------:R-:W-:Y:S05]  /*1b460*/  @!P1 BRA P0, `(.L_x_317) ;  /* 0x0000000000f09947 */ /* 0x000fea0000000000 */
[----:B------:R-:W-:Y:S01]  /*1b470*/  ISETP.NE.U32.AND P0, PT, R28, RZ, PT ;  /* 0x000000ff1c00720c */ /* 0x000fe20003f05070 */
[----:B------:R-:W-:Y:S01]  /*1b480*/  IMAD.MOV.U32 R57, RZ, RZ, R28 ;  /* 0x000000ffff397224 */ /* 0x000fe200078e001c */
[----:B------:R-:W-:Y:S01]  /*1b490*/  ISETP.EQ.AND.EX P4, PT, R17, -0x7ffffffc, PT, P4 ;  /* 0x800000041100780c */ /* 0x000fe20003f82340 */
[----:B------:R-:W-:Y:S01]  /*1b4a0*/  IMAD.MOV.U32 R44, RZ, RZ, R29 ;  /* 0x000000ffff2c7224 */ /* 0x000fe200078e001d */
[----:B------:R-:W-:Y:S02]  /*1b4b0*/  ISETP.NE.AND.EX P0, PT, R29, -0x7ffffffc, PT, P0 ;  /* 0x800000041d00780c */ /* 0x000fe40003f05300 */
[----:B------:R-:W-:-:S11]  /*1b4c0*/  PRMT R21, RZ, 0x7610, R21 ;  /* 0x00007610ff157816 */ /* 0x000fd60000000015 */
        /* <DEDUP_REMOVED lines=20> */
[--C-:B------:R-:W-:Y:S02]  /*1b610*/  SHF.R.U32.HI R44, RZ, 0x1f, R17.reuse ;  /* 0x0000001fff2c7819 */ /* 0x100fe40000011611 */
[----:B------:R-:W-:Y:S01]  /*1b620*/  SHF.R.U64 R17, R16, 0x1f, R17 ;  /* 0x0000001f10117819 */ /* 0x000fe20000001211 */
[----:B------:R-:W-:Y:S01]  /*1b630*/  IMAD R16, R28, R16, RZ ;  /* 0x000000101c107224 */ /* 0x000fe200078e02ff */
        /* <DEDUP_REMOVED lines=31> */
.L_x_317:
[----:B------:R-:W-:Y:S05]  /*1b830*/  BSYNC.RECONVERGENT B1 ;  /* 0x0000000000017941 */ /* 0x000fea0003800200 */
.L_x_316:
[C---:B------:R-:W-:Y:S01]  /*1b840*/  LOP3.LUT P0, RZ, R55.reuse, 0x10000, RZ, 0xc0, !PT ;  /* 0x0001000037ff7812 */ /* 0x040fe2000780c0ff */
[----:B------:R-:W-:Y:S01]  /*1b850*/  BSSY.RECONVERGENT B1, `(.L_x_318) ;  /* 0x0000046000017945 */ /* 0x000fe20003800200 */
[----:B------:R-:W-:Y:S01]  /*1b860*/  LOP3.LUT P1, RZ, R55, 0x200000, RZ, 0xc0, !PT ;  /* 0x0020000037ff7812 */ /* 0x000fe2000782c0ff */
[----:B------:R-:W-:Y:S01]  /*1b870*/  IMAD.MOV.U32 R28, RZ, RZ, 0x1 ;  /* 0x00000001ff1c7424 */ /* 0x000fe200078e00ff */
[----:B------:R-:W-:Y:S01]  /*1b880*/  ISETP.EQ.AND.EX P0, PT, R27, -0x7ffffffc, PT, P0 ;  /* 0x800000041b00780c */ /* 0x000fe20003f02300 */
[----:B------:R-:W-:Y:S02]  /*1b890*/  IMAD.MOV.U32 R72, RZ, RZ, RZ ;  /* 0x000000ffff487224 */ /* 0x000fe400078e00ff */
[----:B------:R-:W-:Y:S02]  /*1b8a0*/  IMAD.MOV.U32 R74, RZ, RZ, RZ ;  /* 0x000000ffff4a7224 */ /* 0x000fe400078e00ff */
[----:B------:R-:W-:Y:S02]  /*1b8b0*/  IMAD.MOV.U32 R70, RZ, RZ, RZ ;  /* 0x000000ffff467224 */ /* 0x000fe400078e00ff */
[----:B------:R-:W-:-:S06]  /*1b8c0*/  IMAD.MOV.U32 R29, RZ, RZ, RZ ;  /* 0x000000ffff1d7224 */ /* 0x000fcc00078e00ff */
[----:B------:R-:W-:Y:S05]  /*1b8d0*/  @!P1 BRA P0, `(.L_x_319) ;  /* 0x0000000000f49947 */ /* 0x000fea0000000000 */
[----:B------:R-:W-:Y:S01]  /*1b8e0*/  LOP3.LUT P1, RZ, R55, 0x2000, RZ, 0xc0, !PT ;  /* 0x0000200037ff7812 */ /* 0x000fe2000782c0ff */
[----:B------:R-:W-:Y:S01]  /*1b8f0*/  IMAD.MOV.U32 R70, RZ, RZ, R26 ;  /* 0x000000ffff467224 */ /* 0x000fe200078e001a */
[----:B------:R-:W-:Y:S01]  /*1b900*/  ISETP.NE.U32.AND P0, PT, R26, RZ, PT ;  /* 0x000000ff1a00720c */ /* 0x000fe20003f05070 */
[----:B------:R-:W-:Y:S01]  /*1b910*/  IMAD.MOV.U32 R29, RZ, RZ, R27 ;  /* 0x000000ffff1d7224 */ /* 0x000fe200078e001b */
[----:B------:R-:W-:Y:S02]  /*1b920*/  ISETP.EQ.AND.EX P1, PT, R19, -0x7ffffffc, PT, P1 ;  /* 0x800000041300780c */ /* 0x000fe40003f22310 */
        /* <DEDUP_REMOVED lines=56> */
.L_x_319:
[----:B------:R-:W-:Y:S05]  /*1bcb0*/  BSYNC.RECONVERGENT B1 ;  /* 0x0000000000017941 */ /* 0x000fea0003800200 */
.L_x_318:
[-C--:B------:R-:W-:Y:S01]  /*1bcc0*/  IADD3 R69, P0, PT, R69, R72.reuse, RZ ;  /* 0x0000004845457210 */ /* 0x080fe20007f1e0ff */
[----:B------:R-:W-:Y:S01]  /*1bcd0*/  BSSY.RECONVERGENT B1, `(.L_x_320) ;  /* 0x0000067000017945 */ /* 0x000fe20003800200 */
[----:B------:R-:W-:Y:S02]  /*1bce0*/  LOP3.LUT P6, RZ, R55, 0x4000, RZ, 0xc0, !PT ;  /* 0x0000400037ff7812 */ /* 0x000fe400078cc0ff */
[----:B------:R-:W-:Y:S01]  /*1bcf0*/  ISETP.LT.U32.AND P1, PT, R69, R72, PT ;  /* 0x000000484500720c */ /* 0x000fe20003f21070 */
[----:B------:R-:W-:Y:S01]  /*1bd00*/  IMAD.X R45, R45, 0x1, R74, P0 ;  /* 0x000000012d2d7824 */ /* 0x000fe200000e064a */
[----:B------:R-:W-:Y:S02]  /*1bd10*/  IADD3 R16, P0, PT, RZ, R69, RZ ;  /* 0x00000045ff107210 */ /* 0x000fe40007f1e0ff */
[----:B------:R-:W-:Y:S02]  /*1bd20*/  LOP3.LUT P5, RZ, R55, 0x400000, RZ, 0xc0, !PT ;  /* 0x0040000037ff7812 */ /* 0x000fe400078ac0ff */
[----:B------:R-:W-:-:S02]  /*1bd30*/  IADD3.X R26, PT, PT, R45, 0x7ffffffc, RZ, P0, !PT ;  /* 0x7ffffffc2d1a7810 */ /* 0x000fc400007fe4ff */
[----:B------:R-:W-:Y:S01]  /*1bd40*/  ISETP.GE.U32.AND P0, PT, R69, R72, PT ;  /* 0x000000484500720c */ /* 0x000fe20003f06070 */
[----:B------:R-:W-:Y:S01]  /*1bd50*/  IMAD.MOV.U32 R72, RZ, RZ, RZ ;  /* 0x000000ffff487224 */ /* 0x000fe200078e00ff */
[----:B------:R-:W-:Y:S02]  /*1bd60*/  LOP3.LUT R55, R55, 0xfffffffd, RZ, 0xc0, !PT ;  /* 0xfffffffd37377812 */ /* 0x000fe400078ec0ff */
        /* <DEDUP_REMOVED lines=20> */
[----:B------:R-:W-:Y:S01]  /*1beb0*/  IMAD.MOV.U32 R18, RZ, RZ, 0x1 ;  /* 0x00000001ff127424 */ /* 0x000fe200078e00ff */
[----:B------:R-:W-:Y:S02]  /*1bec0*/  SEL R16, R16, R45, !P0 ;  /* 0x0000002d10107207 */ /* 0x000fe40004000000 */
[----:B------:R-:W-:-:S04]  /*1bed0*/  IADD3 R26, P0, PT, RZ, R17, RZ ;  /* 0x00000011ff1a7210 */ /* 0x000fc80007f1e0ff */
[----:B------:R-:W-:Y:S02]  /*1bee0*/  IADD3.X R19, PT, PT, R16, 0x7ffffffc, RZ, P0, !PT ;  /* 0x7ffffffc10137810 */ /* 0x000fe400007fe4ff */
[----:B------:R-:W-:-:S04]  /*1bef0*/  ISETP.GT.U32.AND P0, PT, R17, -0x1, PT ;  /* 0xffffffff1100780c */ /* 0x000fc80003f04070 */
[----:B------:R-:W-:-:S04]  /*1bf00*/  ISETP.GT.U32.AND.EX P0, PT, R16, -0x7ffffffd, PT, P0 ;  /* 0x800000031000780c */ /* 0x000fc80003f04100 */
[----:B------:R-:W-:Y:S02]  /*1bf10*/  ISETP.LT.U32.OR.EX P1, PT, R45, R44, P0, P1 ;  /* 0x0000002c2d00720c */ /* 0x000fe40000721510 */
[----:B------:R-:W-:Y:S02]  /*1bf20*/  CS2R R44, SRZ ;  /* 0x00000000002c7805 */ /* 0x000fe4000001ff00 */
[----:B------:R-:W-:Y:S02]  /*1bf30*/  SEL R26, R26, R17, P0 ;  /* 0x000000111a1a7207 */ /* 0x000fe40000000000 */
[----:B------:R-:W-:Y:S02]  /*1bf40*/  SEL R19, R19, R16, P0 ;  /* 0x0000001013137207 */ /* 0x000fe40000000000 */
[----:B------:R-:W-:-:S05]  /*1bf50*/  ISETP.EQ.AND.EX P0, PT, R25, -0x7ffffffc, PT, P6 ;  /* 0x800000041900780c */ /* 0x000fca0003f02360 */
[----:B------:R-:W-:-:S08]  /*1bf60*/  @P1 LOP3.LUT R55, R55, 0x2, RZ, 0xfc, !PT ;  /* 0x0000000237371812 */ /* 0x000fd000078efcff */
        /* <DEDUP_REMOVED lines=61> */
.L_x_321:
[----:B------:R-:W-:Y:S05]  /*1c340*/  BSYNC.RECONVERGENT B1 ;  /* 0x0000000000017941 */ /* 0x000fea0003800200 */
.L_x_320:
[----:B------:R-:W-:Y:S01]  /*1c350*/  IADD3 R16, P0, PT, R45, R27, RZ ;  /* 0x0000001b2d107210 */ /* 0x000fe20007f1e0ff */
[----:B------:R-:W-:Y:S01]  /*1c360*/  BSSY.RECONVERGENT B1, `(.L_x_322) ;  /* 0x0000067000017945 */ /* 0x000fe20003800200 */
[C---:B------:R-:W-:Y:S02]  /*1c370*/  LOP3.LUT P6, RZ, R55.reuse, 0x4, RZ, 0xc0, !PT ;  /* 0x0000000437ff7812 */ /* 0x040fe400078cc0ff */
[----:B------:R-:W-:Y:S01]  /*1c380*/  ISETP.LT.U32.AND P1, PT, R16, R45, PT ;  /* 0x0000002d1000720c */ /* 0x000fe20003f21070 */
[----:B------:R-:W-:Y:S01]  /*1c390*/  IMAD.X R29, R72, 0x1, R29, P0 ;  /* 0x00000001481d7824 */ /* 0x000fe200000e061d */
[----:B------:R-:W-:Y:S02]  /*1c3a0*/  IADD3 R13, P0, PT, RZ, R16, RZ ;  /* 0x00000010ff0d7210 */ /* 0x000fe40007f1e0ff */
[----:B------:R-:W-:Y:S02]  /*1c3b0*/  LOP3.LUT P5, RZ, R55, 0x800000, RZ, 0xc0, !PT ;  /* 0x0080000037ff7812 */ /* 0x000fe400078ac0ff */
[----:B------:R-:W-:-:S02]  /*1c3c0*/  IADD3.X R12, PT, PT, R29, 0x7ffffffc, RZ, P0, !PT ;  /* 0x7ffffffc1d0c7810 */ /* 0x000fc400007fe4ff */
[----:B------:R-:W-:Y:S02]  /*1c3d0*/  ISETP.GE.U32.AND P0, PT, R16, R45, PT ;  /* 0x0000002d1000720c */ /* 0x000fe40003f06070 */
        /* <DEDUP_REMOVED lines=30> */
[----:B------:R-:W-:Y:S01]  /*1c5c0*/  SEL R17, R17, R16, P0 ;  /* 0x0000001011117207 */ /* 0x000fe20000000000 */
[----:B------:R-:W-:Y:S01]  /*1c5d0*/  IMAD.MOV.U32 R16, RZ, RZ, 0x1 ;  /* 0x00000001ff107424 */ /* 0x000fe200078e00ff */
[----:B------:R-:W-:-:S07]  /*1c5e0*/  ISETP.EQ.AND.EX P0, PT, R23, -0x7ffffffc, PT, P6 ;  /* 0x800000041700780c */ /* 0x000fce0003f02360 */
[----:B------:R-:W-:-:S06]  /*1c5f0*/  @P1 LOP3.LUT R55, R55, 0x1, RZ, 0xfc, !PT ;  /* 0x0000000137371812 */ /* 0x000fcc00078efcff */
        /* <DEDUP_REMOVED lines=61> */
.L_x_323:
[----:B------:R-:W-:Y:S05]  /*1c9d0*/  BSYNC.RECONVERGENT B1 ;  /* 0x0000000000017941 */ /* 0x000fea0003800200 */
.L_x_322:
        /* <DEDUP_REMOVED lines=31> */
[----:B------:R-:W-:Y:S02]  /*1cbd0*/  ISETP.LT.U32.AND P0, PT, R24, R19, PT ;  /* 0x000000131800720c */ /* 0x000fe40003f01070 */
[----:B------:R-:W-:Y:S02]  /*1cbe0*/  CS2R R24, SRZ ;  /* 0x0000000000187805 */ /* 0x000fe4000001ff00 */
[----:B------:R-:W-:Y:S01]  /*1cbf0*/  SEL R15, R15, R14, P1 ;  /* 0x0000000e0f0f7207 */ /* 0x000fe20000800000 */
[----:B------:R-:W-:Y:S01]  /*1cc00*/  IMAD.MOV.U32 R14, RZ, RZ, 0x1 ;  /* 0x00000001ff0e7424 */ /* 0x000fe200078e00ff */
[----:B------:R-:W-:Y:S02]  /*1cc10*/  ISETP.LT.U32.OR.EX P0, PT, R26, R17, P1, P0 ;  /* 0x000000111a00720c */ /* 0x000fe40000f01500 */
[----:B------:R-:W-:Y:S02]  /*1cc20*/  CS2R R26, SRZ ;  /* 0x00000000001a7805 */ /* 0x000fe4000001ff00 */
[----:B------:R-:W-:-:S02]  /*1cc30*/  SEL R17, R12, R13, P1 ;  /* 0x0000000d0c117207 */ /* 0x000fc40000800000 */
[----:B------:R-:W-:-:S04]  /*1cc40*/  ISETP.EQ.U32.AND P1, PT, R62, RZ, PT ;  /* 0x000000ff3e00720c */ /* 0x000fc80003f22070 */
[----:B------:R-:W-:-:S13]  /*1cc50*/  ISETP.EQ.AND.EX P1, PT, R63, -0x7ffffffc, PT, P1 ;  /* 0x800000043f00780c */ /* 0x000fda0003f22310 */
        /* <DEDUP_REMOVED lines=60> */
.L_x_325:
[----:B------:R-:W-:Y:S05]  /*1d020*/  BSYNC.RECONVERGENT B1 ;  /* 0x0000000000017941 */ /* 0x000fea0003800200 */
.L_x_324:
[----:B------:R-:W-:Y:S01]  /*1d030*/  IADD3 R13, P1, PT, R24, R22, RZ ;  /* 0x00000016180d7210 */ /* 0x000fe20007f3e0ff */
[----:B------:R-:W-:Y:S01]  /*1d040*/  BSSY.RECONVERGENT B1, `(.L_x_326) ;  /* 0x0000064000017945 */ /* 0x000fe20003800200 */
[----:B------:R-:W-:Y:S02]  /*1d050*/  LOP3.LUT P5, RZ, R55, 0x10, RZ, 0xc0, !PT ;  /* 0x0000001037ff7812 */ /* 0x000fe400078ac0ff */
[----:B------:R-:W-:Y:S01]  /*1d060*/  ISETP.LT.U32.AND P3, PT, R13, R24, PT ;  /* 0x000000180d00720c */ /* 0x000fe20003f61070 */
[----:B------:R-:W-:Y:S01]  /*1d070*/  IMAD.X R12, R27, 0x1, R23, P1 ;  /* 0x000000011b0c7824 */ /* 0x000fe200008e0617 */
[----:B------:R-:W-:Y:S01]  /*1d080*/  IADD3 R8, P1, PT, RZ, R13, RZ ;  /* 0x0000000dff087210 */ /* 0x000fe20007f3e0ff */
[----:B------:R-:W-:Y:S01]  /*1d090*/  IMAD.MOV.U32 R23, RZ, RZ, RZ ;  /* 0x000000ffff177224 */ /* 0x000fe200078e00ff */
[----:B------:R-:W-:Y:S02]  /*1d0a0*/  LOP3.LUT P6, RZ, R55, 0x80, RZ, 0xc0, !PT ;  /* 0x0000008037ff7812 */ /* 0x000fe400078cc0ff */
        /* <DEDUP_REMOVED lines=29> */
[----:B------:R-:W-:Y:S01]  /*1d280*/  ISETP.LT.U32.OR.EX P1, PT, R26, R17, P3, P1 ;  /* 0x000000111a00720c */ /* 0x000fe20001f21510 */
[----:B------:R-:W-:Y:S01]  /*1d290*/  IMAD.MOV.U32 R26, RZ, RZ, RZ ;  /* 0x000000ffff1a7224 */ /* 0x000fe200078e00ff */
[----:B------:R-:W-:Y:S02]  /*1d2a0*/  SEL R15, R8, R9, P3 ;  /* 0x00000009080f7207 */ /* 0x000fe40001800000 */
        /* <DEDUP_REMOVED lines=35> */
[----:B------:R-:W-:Y:S01]  /*1d4e0*/  LOP3.LUT R24, R8, 0xfffffffe, RZ, 0xc0, !PT ;  /* 0xfffffffe08187812 */ /* 0x000fe200078ec0ff */
[----:B------:R-:W-:Y:S01]  /*1d4f0*/  IMAD R61, R60, R10, RZ ;  /* 0x0000000a3c3d7224 */ /* 0x000fe200078e02ff */
        /* <DEDUP_REMOVED lines=24> */
.L_x_327:
[----:B------:R-:W-:Y:S05]  /*1d680*/  BSYNC.RECONVERGENT B1 ;  /* 0x0000000000017941 */ /* 0x000fea0003800200 */
.L_x_326:
[----:B------:R-:W-:Y:S01]  /*1d690*/  IADD3 R8, P3, PT, R25, R19, RZ ;  /* 0x0000001319087210 */ /* 0x000fe20007f7e0ff */
[----:B------:R-:W-:Y:S01]  /*1d6a0*/  BSSY.RECONVERGENT B1, `(.L_x_328) ;  /* 0x0000066000017945 */ /* 0x000fe20003800200 */
[----:B------:R-:W-:Y:S02]  /*1d6b0*/  IMAD.MOV.U32 R19, RZ, RZ, RZ ;  /* 0x000000ffff137224 */ /* 0x000fe400078e00ff */
        /* <DEDUP_REMOVED lines=16> */
[----:B------:R-:W-:Y:S02]  /*1d7c0*/  ISETP.NE.U32.AND P5, PT, R58, RZ, PT ;  /* 0x000000ff3a00720c */ /* 0x000fe40003fa5070 */
[----:B------:R-:W-:Y:S02]  /*1d7d0*/  IADD3.X R9, PT, PT, R10, 0x7ffffffc, RZ, P4, !PT ;  /* 0x7ffffffc0a097810 */ /* 0x000fe400027fe4ff */
[----:B------:R-:W-:Y:S02]  /*1d7e0*/  SEL R26, R8, R11, P3 ;  /* 0x0000000b081a7207 */ /* 0x000fe40001800000 */
[----:B------:R-:W-:-:S02]  /*1d7f0*/  SEL R23, R9, R10, P3 ;  /* 0x0000000a09177207 */ /* 0x000fc40001800000 */
[----:B------:R-:W-:Y:S02]  /*1d800*/  IADD3 R10, P3, PT, RZ, R22, RZ ;  /* 0x00000016ff0a7210 */ /* 0x000fe40007f7e0ff */
[----:B------:R-:W-:Y:S02]  /*1d810*/  ISETP.NE.AND.EX P5, PT, R59, -0x7ffffffc, PT, P5 ;  /* 0x800000043b00780c */ /* 0x000fe40003fa5350 */
        /* <DEDUP_REMOVED lines=11> */
[----:B------:R-:W-:Y:S02]  /*1d8d0*/  SEL R9, R9, R10, P4 ;  /* 0x0000000a09097207 */ /* 0x000fe40002000000 */
[----:B------:R-:W-:Y:S01]  /*1d8e0*/  ISETP.LT.U32.OR.EX P3, PT, R24, R15, P4, P3 ;  /* 0x0000000f1800720c */ /* 0x000fe20002761530 */
[----:B------:R-:W-:Y:S01]  /*1d8f0*/  IMAD.MOV.U32 R24, RZ, RZ, RZ ;  /* 0x000000ffff187224 */ /* 0x000fe200078e00ff */
[----:B------:R-:W-:Y:S01]  /*1d900*/  SEL R13, R8, R11, P4 ;  /* 0x0000000b080d7207 */ /* 0x000fe20002000000 */
[----:B------:R-:W-:Y:S01]  /*1d910*/  IMAD.MOV.U32 R8, RZ, RZ, 0x1 ;  /* 0x00000001ff087424 */ /* 0x000fe200078e00ff */
[----:B------:R-:W-:-:S04]  /*1d920*/  ISETP.EQ.U32.AND P4, PT, R4, RZ, PT ;  /* 0x000000ff0400720c */ /* 0x000fc80003f82070 */
[----:B------:R-:W-:-:S13]  /*1d930*/  ISETP.EQ.AND.EX P6, PT, R5, -0x7ffffffc, PT, P4 ;  /* 0x800000040500780c */ /* 0x000fda0003fc2340 */
[----:B------:R-:W-:Y:S05]  /*1d940*/  @!P5 BRA P6, `(.L_x_329) ;  /* 0x0000000000ecd947 */ /* 0x000fea0003000000 */
[----:B------:R-:W-:Y:S01]  /*1d950*/  ISETP.EQ.AND.EX P5, PT, R5, -0x7ffffffc, PT, P4 ;  /* 0x800000040500780c */ /* 0x000fe20003fa2340 */
[----:B------:R-:W-:Y:S01]  /*1d960*/  IMAD.MOV.U32 R17, RZ, RZ, R58 ;  /* 0x000000ffff117224 */ /* 0x000fe200078e003a */
[----:B------:R-:W-:Y:S01]  /*1d970*/  ISETP.NE.U32.AND P4, PT, R58, RZ, PT ;  /* 0x000000ff3a00720c */ /* 0x000fe20003f85070 */
[----:B------:R-:W-:Y:S01]  /*1d980*/  IMAD.MOV.U32 R24, RZ, RZ, R59 ;  /* 0x000000ffff187224 */ /* 0x000fe200078e003b */
[----:B------:R-:W-:Y:S02]  /*1d990*/  PRMT R8, RZ, 0x7610, R8 ;  /* 0x00007610ff087816 */ /* 0x000fe40000000008 */
        /* <DEDUP_REMOVED lines=54> */
.L_x_329:
[----:B------:R-:W-:Y:S05]  /*1dd00*/  BSYNC.RECONVERGENT B1 ;  /* 0x0000000000017941 */ /* 0x000fea0003800200 */
.L_x_328:
[----:B------:R-:W-:Y:S01]  /*1dd10*/  IADD3 R4, P4, PT, R19, R26, RZ ;  /* 0x0000001a13047210 */ /* 0x000fe20007f9e0ff */
[----:B------:R-:W-:Y:S03]  /*1dd20*/  BSSY.RECONVERGENT B1, `(.L_x_330) ;  /* 0x0000064000017945 */ /* 0x000fe60003800200 */
        /* <DEDUP_REMOVED lines=34> */
[----:B------:R-:W-:Y:S01]  /*1df50*/  IMAD.MOV.U32 R4, RZ, RZ, 0x1 ;  /* 0x00000001ff047424 */ /* 0x000fe200078e00ff */
[----:B------:R-:W-:Y:S01]  /*1df60*/  ISETP.LT.U32.OR.EX P4, PT, R24, R13, P5, P4 ;  /* 0x0000000d1800720c */ /* 0x000fe20002f81540 */
[----:B------:R-:W-:Y:S01]  /*1df70*/  IMAD.MOV.U32 R24, RZ, RZ, RZ ;  /* 0x000000ffff187224 */ /* 0x000fe200078e00ff */
[----:B------:R-:W-:Y:S02]  /*1df80*/  SEL R5, R5, R10, P5 ;  /* 0x0000000a05057207 */ /* 0x000fe40002800000 */
        /* <DEDUP_REMOVED lines=61> */
.L_x_331:
[----:B------:R-:W-:Y:S05]  /*1e360*/  BSYNC.RECONVERGENT B1 ;  /* 0x0000000000017941 */ /* 0x000fea0003800200 */
.L_x_330:
[C---:B------:R-:W-:Y:S01]  /*1e370*/  LOP3.LUT P2, RZ, R55.reuse, 0x2, RZ, 0xc0, !PT ;  /* 0x0000000237ff7812 */ /* 0x040fe2000784c0ff */
[----:B------:R-:W-:Y:S01]  /*1e380*/  IMAD.IADD R21, R28, 0x1, R21 ;  /* 0x000000011c157824 */ /* 0x000fe200078e0215 */
[----:B------:R-:W-:Y:S01]  /*1e390*/  LOP3.LUT P5, RZ, R55, 0x1, RZ, 0xc0, !PT ;  /* 0x0000000137ff7812 */ /* 0x000fe200078ac0ff */
[----:B------:R-:W-:Y:S02]  /*1e3a0*/  BSSY.RECONVERGENT B1, `(.L_x_332) ;  /* 0x0000069000017945 */ /* 0x000fe40003800200 */
[----:B------:R-:W-:-:S08]  /*1e3b0*/  VIADD R7, R21, 0x1 ;  /* 0x0000000115077836 */ /* 0x000fd00000000000 */
[----:B------:R-:W-:Y:S01]  /*1e3c0*/  @!P2 IMAD.MOV R7, RZ, RZ, R21 ;  /* 0x000000ffff07a224 */ /* 0x000fe200078e0215 */
[----:B------:R-:W-:-:S03]  /*1e3d0*/  IADD3 R13, P2, PT, R24, R15, RZ ;  /* 0x0000000f180d7210 */ /* 0x000fc60007f5e0ff */
[----:B------:R-:W-:Y:S02]  /*1e3e0*/  IMAD.IADD R7, R18, 0x1, R7 ;  /* 0x0000000112077824 */ /* 0x000fe400078e0207 */
[----:B------:R-:W-:Y:S01]  /*1e3f0*/  IMAD.X R10, R19, 0x1, R26, P2 ;  /* 0x00000001130a7824 */ /* 0x000fe200010e061a */
[----:B------:R-:W-:Y:S01]  /*1e400*/  ISETP.GE.U32.AND P2, PT, R13, R24, PT ;  /* 0x000000180d00720c */ /* 0x000fe20003f46070 */
[----:B------:R-:W-:Y:S02]  /*1e410*/  VIADD R11, R7, 0x1 ;  /* 0x00000001070b7836 */ /* 0x000fe40000000000 */
[----:B------:R-:W-:Y:S01]  /*1e420*/  @!P5 IMAD.MOV R11, RZ, RZ, R7 ;  /* 0x000000ffff0bd224 */ /* 0x000fe200078e0207 */
[----:B------:R-:W-:Y:S02]  /*1e430*/  IADD3 R6, P5, PT, RZ, R13, RZ ;  /* 0x0000000dff067210 */ /* 0x000fe40007fbe0ff */
[----:B------:R-:W-:Y:S01]  /*1e440*/  ISETP.GE.U32.AND.EX P2, PT, R10, R19, PT, P2 ;  /* 0x000000130a00720c */ /* 0x000fe20003f46120 */
[----:B------:R-:W-:Y:S01]  /*1e450*/  IMAD.IADD R11, R16, 0x1, R11 ;  /* 0x00000001100b7824 */ /* 0x000fe200078e020b */
[----:B------:R-:W-:-:S02]  /*1e460*/  IADD3.X R15, PT, PT, R10, 0x7ffffffc, RZ, P5, !PT ;  /* 0x7ffffffc0a0f7810 */ /* 0x000fc40002ffe4ff */
[----:B------:R-:W-:Y:S01]  /*1e470*/  SEL R6, R6, R13, !P2 ;  /* 0x0000000d06067207 */ /* 0x000fe20005000000 */
[----:B------:R-:W-:Y:S01]  /*1e480*/  VIADD R7, R11, 0x1 ;  /* 0x000000010b077836 */ /* 0x000fe20000000000 */
[----:B------:R-:W-:Y:S01]  /*1e490*/  SEL R15, R15, R10, !P2 ;  /* 0x0000000a0f0f7207 */ /* 0x000fe20005000000 */
[----:B------:R-:W-:Y:S01]  /*1e4a0*/  @!P0 IMAD.MOV R7, RZ, RZ, R11 ;  /* 0x000000ffff078224 */ /* 0x000fe200078e020b */
[----:B------:R-:W-:Y:S02]  /*1e4b0*/  ISETP.GT.U32.AND P0, PT, R6, -0x1, PT ;  /* 0xffffffff0600780c */ /* 0x000fe40003f04070 */
[----:B------:R-:W-:Y:S01]  /*1e4c0*/  ISETP.LT.U32.AND P2, PT, R13, R24, PT ;  /* 0x000000180d00720c */ /* 0x000fe20003f41070 */
[----:B------:R-:W-:Y:S01]  /*1e4d0*/  IMAD.IADD R7, R14, 0x1, R7 ;  /* 0x000000010e077824 */ /* 0x000fe200078e0207 */
[----:B------:R-:W-:Y:S02]  /*1e4e0*/  ISETP.GT.U32.AND.EX P0, PT, R15, -0x7ffffffd, PT, P0 ;  /* 0x800000030f00780c */ /* 0x000fe40003f04100 */
[----:B------:R-:W-:Y:S01]  /*1e4f0*/  IADD3 R13, P5, PT, RZ, R6, RZ ;  /* 0x00000006ff0d7210 */ /* 0x000fe20007fbe0ff */
[----:B------:R-:W-:Y:S01]  /*1e500*/  VIADD R11, R7, 0x1 ;  /* 0x00000001070b7836 */ /* 0x000fe20000000000 */
[----:B------:R-:W-:Y:S01]  /*1e510*/  ISETP.LT.U32.OR.EX P2, PT, R10, R19, P0, P2 ;  /* 0x000000130a00720c */ /* 0x000fe20000741520 */
[----:B------:R-:W-:Y:S01]  /*1e520*/  @!P1 IMAD.MOV R11, RZ, RZ, R7 ;  /* 0x000000ffff0b9224 */ /* 0x000fe200078e0207 */
[----:B------:R-:W-:-:S02]  /*1e530*/  IADD3.X R14, PT, PT, R15, 0x7ffffffc, RZ, P5, !PT ;  /* 0x7ffffffc0f0e7810 */ /* 0x000fc40002ffe4ff */
[----:B------:R-:W-:Y:S01]  /*1e540*/  SEL R10, RZ, 0x1, !P2 ;  /* 0x00000001ff0a7807 */ /* 0x000fe20005000000 */
[----:B------:R-:W-:Y:S01]  /*1e550*/  IMAD.IADD R11, R12, 0x1, R11 ;  /* 0x000000010c0b7824 */ /* 0x000fe200078e020b */
[----:B------:R-:W-:Y:S02]  /*1e560*/  SEL R13, R13, R6, P0 ;  /* 0x000000060d0d7207 */ /* 0x000fe40000000000 */
[----:B------:R-:W-:Y:S01]  /*1e570*/  IADD3 R10, P1, P2, R10, R17, R9 ;  /* 0x000000110a0a7210 */ /* 0x000fe20007a3e009 */
[----:B------:R-:W-:Y:S01]  /*1e580*/  VIADD R7, R11, 0x1 ;  /* 0x000000010b077836 */ /* 0x000fe20000000000 */
[----:B------:R-:W-:Y:S01]  /*1e590*/  SEL R14, R14, R15, P0 ;  /* 0x0000000f0e0e7207 */ /* 0x000fe20000000000 */
[----:B------:R-:W-:Y:S01]  /*1e5a0*/  @!P3 IMAD.MOV R7, RZ, RZ, R11 ;  /* 0x000000ffff07b224 */ /* 0x000fe200078e020b */
[----:B------:R-:W-:Y:S02]  /*1e5b0*/  IADD3.X R12, PT, PT, RZ, R22, R5, P1, P2 ;  /* 0x00000016ff0c7210 */ /* 0x000fe40000fe4405 */
[----:B------:R-:W-:Y:S01]  /*1e5c0*/  ISETP.GE.U32.AND P0, PT, R10, R9, PT ;  /* 0x000000090a00720c */ /* 0x000fe20003f06070 */
[----:B------:R-:W-:Y:S01]  /*1e5d0*/  IMAD.IADD R7, R8, 0x1, R7 ;  /* 0x0000000108077824 */ /* 0x000fe200078e0207 */
[----:B------:R-:W-:-:S02]  /*1e5e0*/  IADD3 R15, P3, PT, RZ, R10, RZ ;  /* 0x0000000aff0f7210 */ /* 0x000fc40007f7e0ff */
[C---:B------:R-:W-:Y:S02]  /*1e5f0*/  ISETP.GE.U32.AND.EX P0, PT, R12.reuse, R5, PT, P0 ;  /* 0x000000050c00720c */ /* 0x040fe40003f06100 */
[----:B------:R-:W-:Y:S02]  /*1e600*/  IADD3.X R17, PT, PT, R12, 0x7ffffffc, RZ, P3, !PT ;  /* 0x7ffffffc0c117810 */ /* 0x000fe40001ffe4ff */
[----:B------:R-:W-:Y:S02]  /*1e610*/  SEL R15, R15, R10, !P0 ;  /* 0x0000000a0f0f7207 */ /* 0x000fe40004000000 */
[----:B------:R-:W-:Y:S02]  /*1e620*/  IADD3 R6, P5, PT, R13, R65, RZ ;  /* 0x000000410d067210 */ /* 0x000fe40007fbe0ff */
[----:B------:R-:W-:Y:S02]  /*1e630*/  SEL R17, R17, R12, !P0 ;  /* 0x0000000c11117207 */ /* 0x000fe40004000000 */
[----:B------:R-:W-:-:S02]  /*1e640*/  ISETP.GT.U32.AND P3, PT, R15, -0x1, PT ;  /* 0xffffffff0f00780c */ /* 0x000fc40003f64070 */
[CC--:B------:R-:W-:Y:S02]  /*1e650*/  ISETP.GE.U32.AND P2, PT, R6.reuse, R13.reuse, PT ;  /* 0x0000000d0600720c */ /* 0x0c0fe40003f46070 */
[----:B------:R-:W-:Y:S01]  /*1e660*/  ISETP.LT.U32.AND P1, PT, R6, R13, PT ;  /* 0x0000000d0600720c */ /* 0x000fe20003f21070 */
[----:B------:R-:W-:Y:S01]  /*1e670*/  IMAD.X R13, R14, 0x1, R66, P5 ;  /* 0x000000010e0d7824 */ /* 0x000fe200028e0642 */
[----:B------:R-:W-:Y:S02]  /*1e680*/  IADD3 R11, P5, PT, RZ, R6, RZ ;  /* 0x00000006ff0b7210 */ /* 0x000fe40007fbe0ff */
[----:B------:R-:W-:Y:S01]  /*1e690*/  ISETP.LT.U32.AND P0, PT, R10, R9, PT ;  /* 0x000000090a00720c */ /* 0x000fe20003f01070 */
[----:B------:R-:W-:Y:S01]  /*1e6a0*/  VIADD R9, R7, 0x1 ;  /* 0x0000000107097836 */ /* 0x000fe20000000000 */
[----:B------:R-:W-:Y:S01]  /*1e6b0*/  ISETP.GT.U32.AND.EX P3, PT, R17, -0x7ffffffd, PT, P3 ;  /* 0x800000031100780c */ /* 0x000fe20003f64130 */
[----:B------:R-:W-:Y:S01]  /*1e6c0*/  @!P4 IMAD.MOV R9, RZ, RZ, R7 ;  /* 0x000000ffff09c224 */ /* 0x000fe200078e0207 */
[----:B------:R-:W-:-:S02]  /*1e6d0*/  IADD3.X R8, PT, PT, R13, 0x7ffffffc, RZ, P5, !PT ;  /* 0x7ffffffc0d087810 */ /* 0x000fc40002ffe4ff */
[----:B------:R-:W-:Y:S01]  /*1e6e0*/  ISETP.LT.U32.OR.EX P0, PT, R12, R5, P3, P0 ;  /* 0x000000050c00720c */ /* 0x000fe20001f01500 */
[----:B------:R-:W-:Y:S01]  /*1e6f0*/  IMAD.IADD R4, R4, 0x1, R9 ;  /* 0x0000000104047824 */ /* 0x000fe200078e0209 */
[-C--:B------:R-:W-:Y:S02]  /*1e700*/  IADD3 R10, P5, PT, RZ, R15.reuse, RZ ;  /* 0x0000000fff0a7210 */ /* 0x080fe40007fbe0ff */
[----:B------:R-:W-:Y:S01]  /*1e710*/  ISETP.GE.U32.AND.EX P2, PT, R13, R14, PT, P2 ;  /* 0x0000000e0d00720c */ /* 0x000fe20003f46120 */
[----:B------:R-:W-:Y:S01]  /*1e720*/  VIADD R5, R4, 0x1 ;  /* 0x0000000104057836 */ /* 0x000fe20000000000 */
[----:B------:R-:W-:Y:S02]  /*1e730*/  IADD3.X R12, PT, PT, R17, 0x7ffffffc, RZ, P5, !PT ;  /* 0x7ffffffc110c7810 */ /* 0x000fe40002ffe4ff */
[----:B------:R-:W-:Y:S02]  /*1e740*/  SEL R10, R10, R15, P3 ;  /* 0x0000000f0a0a7207 */ /* 0x000fe40001800000 */
[----:B------:R-:W-:-:S02]  /*1e750*/  SEL R12, R12, R17, P3 ;  /* 0x000000110c0c7207 */ /* 0x000fc40001800000 */
[----:B------:R-:W-:Y:S01]  /*1e760*/  ISETP.GE.U32.AND P3, PT, R47, R10, PT ;  /* 0x0000000a2f00720c */ /* 0x000fe20003f66070 */
[----:B------:R-:W-:Y:S01]  /*1e770*/  @!P0 IMAD.MOV R5, RZ, RZ, R4 ;  /* 0x000000ffff058224 */ /* 0x000fe200078e0204 */
[----:B------:R-:W-:Y:S02]  /*1e780*/  SEL R11, R11, R6, !P2 ;  /* 0x000000060b0b7207 */ /* 0x000fe40005000000 */
[----:B------:R-:W-:Y:S02]  /*1e790*/  IADD3 R6, P4, PT, RZ, R47, RZ ;  /* 0x0000002fff067210 */ /* 0x000fe40007f9e0ff */
[----:B------:R-:W-:Y:S02]  /*1e7a0*/  ISETP.GE.U32.AND.EX P3, PT, R67, R12, PT, P3 ;  /* 0x0000000c4300720c */ /* 0x000fe40003f66130 */
[----:B------:R-:W-:Y:S02]  /*1e7b0*/  SEL R8, R8, R13, !P2 ;  /* 0x0000000d08087207 */ /* 0x000fe40005000000 */
[----:B------:R-:W-:-:S02]  /*1e7c0*/  ISETP.GT.U32.AND P2, PT, R11, -0x1, PT ;  /* 0xffffffff0b00780c */ /* 0x000fc40003f44070 */
[----:B------:R-:W-:Y:S02]  /*1e7d0*/  IADD3 R44, P0, PT, RZ, R11, RZ ;  /* 0x0000000bff2c7210 */ /* 0x000fe40007f1e0ff */
[----:B------:R-:W-:Y:S02]  /*1e7e0*/  SEL R47, R6, R47, !P3 ;  /* 0x0000002f062f7207 */ /* 0x000fe40005800000 */
[----:B------:R-:W-:Y:S02]  /*1e7f0*/  PRMT R6, R5, 0x9910, RZ ;  /* 0x0000991005067816 */ /* 0x000fe400000000ff */
[C---:B------:R-:W-:Y:S02]  /*1e800*/  ISETP.GT.U32.AND.EX P2, PT, R8.reuse, -0x7ffffffd, PT, P2 ;  /* 0x800000030800780c */ /* 0x040fe40003f44120 */
[----:B------:R-:W-:Y:S02]  /*1e810*/  IADD3.X R45, PT, PT, R8, 0x7ffffffc, RZ, P0, !PT ;  /* 0x7ffffffc082d7810 */ /* 0x000fe400007fe4ff */
[----:B------:R-:W-:-:S02]  /*1e820*/  ISETP.NE.AND P0, PT, R6, RZ, PT ;  /* 0x000000ff0600720c */ /* 0x000fc40003f05270 */
[----:B------:R-:W-:Y:S02]  /*1e830*/  ISETP.LT.U32.OR.EX P1, PT, R13, R14, P2, P1 ;  /* 0x0000000e0d00720c */ /* 0x000fe40001721510 */
[----:B------:R-:W-:Y:S02]  /*1e840*/  IADD3.X R4, PT, PT, R67, -0x7ffffffc, RZ, P4, !PT ;  /* 0x8000000443047810 */ /* 0x000fe400027fe4ff */
[----:B------:R-:W-:Y:S01]  /*1e850*/  IADD3 R10, P4, PT, R47, -R10, RZ ;  /* 0x8000000a2f0a7210 */ /* 0x000fe20007f9e0ff */
[----:B------:R-:W-:Y:S01]  /*1e860*/  VIADD R47, R68, 0x1 ;  /* 0x00000001442f7836 */ /* 0x000fe20000000000 */
[----:B------:R-:W-:Y:S01]  /*1e870*/  SEL R67, R4, R67, !P3 ;  /* 0x0000004304437207 */ /* 0x000fe20005800000 */
[----:B------:R-:W-:Y:S01]  /*1e880*/  VIADD R4, R46, 0xffffffff ;  /* 0xffffffff2e047836 */ /* 0x000fe20000000000 */
[----:B------:R-:W-:Y:S01]  /*1e890*/  SEL R44, R44, R11, P2 ;  /* 0x0000000b2c2c7207 */ /* 0x000fe20001000000 */
[----:B------:R-:W-:Y:S01]  /*1e8a0*/  @P3 IMAD.MOV R4, RZ, RZ, R46 ;  /* 0x000000ffff043224 */ /* 0x000fe200078e022e */
[----:B------:R-:W-:Y:S01]  /*1e8b0*/  SEL R45, R45, R8, P2 ;  /* 0x000000082d2d7207 */ /* 0x000fe20001000000 */
[----:B------:R-:W-:-:S02]  /*1e8c0*/  IMAD.X R67, R67, 0x1, ~R12, P4 ;  /* 0x0000000143437824 */ /* 0x000fc400020e0e0c */
[----:B------:R-:W-:Y:S01]  /*1e8d0*/  @!P1 IMAD.MOV R47, RZ, RZ, R68 ;  /* 0x000000ffff2f9224 */ /* 0x000fe200078e0244 */
[----:B------:R-:W-:Y:S01]  /*1e8e0*/  PRMT R46, R4, 0x7610, R46 ;  /* 0x00007610042e7816 */ /* 0x000fe2000000002e */
[----:B------:R-:W-:Y:S06]  /*1e8f0*/  @!P0 BRA `(.L_x_333) ;  /* 0x0000000000288947 */ /* 0x000fec0003800000 */
[----:B------:R-:W-:-:S04]  /*1e900*/  LOP3.LUT R5, R5, 0xffff, RZ, 0xc0, !PT ;  /* 0x0000ffff05057812 */ /* 0x000fc800078ec0ff */
[----:B------:R-:W-:-:S04]  /*1e910*/  ISETP.GE.U32.AND P0, PT, R10, R5, PT ;  /* 0x000000050a00720c */ /* 0x000fc80003f06070 */
[----:B------:R-:W-:-:S13]  /*1e920*/  ISETP.GE.U32.AND.EX P0, PT, R67, RZ, PT, P0 ;  /* 0x000000ff4300720c */ /* 0x000fda0003f06100 */
[----:B------:R-:W-:Y:S01]  /*1e930*/  @P0 IADD3 R9, P1, PT, -R5, R10, RZ ;  /* 0x0000000a05090210 */ /* 0x000fe20007f3e1ff */
[----:B------:R-:W-:Y:S01]  /*1e940*/  @!P0 VIADD R4, R46, 0xffffffff ;  /* 0xffffffff2e048836 */ /* 0x000fe20000000000 */
[----:B------:R-:W-:Y:S02]  /*1e950*/  @!P0 IADD3 R9, P2, P3, R10, RZ, -R5 ;  /* 0x000000ff0a098210 */ /* 0x000fe40007b5e805 */
[C---:B------:R-:W-:Y:S02]  /*1e960*/  @P0 IADD3.X R13, PT, PT, R67.reuse, -0x1, RZ, P1, !PT ;  /* 0xffffffff430d0810 */ /* 0x040fe40000ffe4ff */
[----:B------:R-:W-:Y:S02]  /*1e970*/  @!P0 PRMT R46, R4, 0x7610, R46 ;  /* 0x00007610042e8816 */ /* 0x000fe4000000002e */
[----:B------:R-:W-:Y:S01]  /*1e980*/  @!P0 IADD3.X R13, PT, PT, R67, -0x7ffffffc, R56, P2, P3 ;  /* 0x80000004430d8810 */ /* 0x000fe200017e6438 */
[----:B------:R-:W-:Y:S06]  /*1e990*/  BRA `(.L_x_334) ;  /* 0x0000000000247947 */ /* 0x000fec0003800000 */
.L_x_333:
[----:B------:R-:W-:Y:S01]  /*1e9a0*/  ISETP.GT.U32.AND P0, PT, R10, -0x1, PT ;  /* 0xffffffff0a00780c */ /* 0x000fe20003f04070 */
[----:B------:R-:W-:Y:S01]  /*1e9b0*/  VIADD R4, R46, 0x1 ;  /* 0x000000012e047836 */ /* 0x000fe20000000000 */
[-C--:B------:R-:W-:Y:S02]  /*1e9c0*/  IADD3 R5, P1, PT, RZ, R10.reuse, RZ ;  /* 0x0000000aff057210 */ /* 0x080fe40007f3e0ff */
[C---:B------:R-:W-:Y:S02]  /*1e9d0*/  ISETP.GT.U32.AND.EX P0, PT, R67.reuse, -0x7ffffffd, PT, P0 ;  /* 0x800000034300780c */ /* 0x040fe40003f04100 */
[----:B------:R-:W-:Y:S02]  /*1e9e0*/  IADD3.X R6, PT, PT, R67, 0x7ffffffc, RZ, P1, !PT ;  /* 0x7ffffffc43067810 */ /* 0x000fe40000ffe4ff */
[----:B------:R-:W-:Y:S02]  /*1e9f0*/  SEL R9, R5, R10, P0 ;  /* 0x0000000a05097207 */ /* 0x000fe40000000000 */
[----:B------:R-:W-:-:S07]  /*1ea00*/  SEL R13, R6, R67, P0 ;  /* 0x00000043060d7207 */ /* 0x000fce0000000000 */
[----:B------:R-:W-:-:S05]  /*1ea10*/  @!P0 IMAD.MOV R4, RZ, RZ, R46 ;  /* 0x000000ffff048224 */ /* 0x000fca00078e022e */
[----:B------:R-:W-:-:S07]  /*1ea20*/  PRMT R46, R4, 0x7610, R46 ;  /* 0x00007610042e7816 */ /* 0x000fce000000002e */
.L_x_334:
[----:B------:R-:W-:Y:S05]  /*1ea30*/  BSYNC.RECONVERGENT B1 ;  /* 0x0000000000017941 */ /* 0x000fea0003800200 */
.L_x_332:
[----:B------:R-:W-:Y:S01]  /*1ea40*/  PRMT R6, R47, 0x9910, RZ ;  /* 0x000099102f067816 */ /* 0x000fe200000000ff */
[----:B------:R-:W-:Y:S03]  /*1ea50*/  BSSY.RECONVERGENT B1, `(.L_x_335) ;  /* 0x0000018000017945 */ /* 0x000fe60003800200 */
[----:B------:R-:W-:Y:S02]  /*1ea60*/  ISETP.GE.U32.AND P0, PT, R9, R6, PT ;  /* 0x000000060900720c */ /* 0x000fe40003f06070 */
[----:B------:R-:W-:-:S04]  /*1ea70*/  SHF.R.S32.HI R8, RZ, 0x1f, R6 ;  /* 0x0000001fff087819 */ /* 0x000fc80000011406 */
[----:B------:R-:W-:-:S04]  /*1ea80*/  ISETP.GE.U32.AND.EX P0, PT, R13, R8, PT, P0 ;  /* 0x000000080d00720c */ /* 0x000fc80003f06100 */
[----:B------:R-:W-:-:S13]  /*1ea90*/  ISETP.LT.OR P0, PT, R6, 0x1, P0 ;  /* 0x000000010600780c */ /* 0x000fda0000701670 */
[----:B------:R-:W-:Y:S01]  /*1eaa0*/  @!P0 LOP3.LUT R4, R47, 0xffff, RZ, 0xc0, !PT ;  /* 0x0000ffff2f048812 */ /* 0x000fe200078ec0ff */
[----:B------:R-:W-:-:S03]  /*1eab0*/  @!P0 VIADD R7, R46, 0xffffffff ;  /* 0xffffffff2e078836 */ /* 0x000fc60000000000 */
[----:B------:R-:W-:Y:S02]  /*1eac0*/  @!P0 IADD3 R4, P1, P2, R9, RZ, -R4 ;  /* 0x000000ff09048210 */ /* 0x000fe40007a3e804 */
[----:B------:R-:W-:Y:S02]  /*1ead0*/  @!P0 PRMT R46, R7, 0x7610, R46 ;  /* 0x00007610072e8816 */ /* 0x000fe4000000002e */
[----:B------:R-:W-:-:S05]  /*1eae0*/  @!P0 IADD3.X R5, PT, PT, R13, -0x7ffffffc, R56, P1, P2 ;  /* 0x800000040d058810 */ /* 0x000fca0000fe4438 */
[----:B------:R0:W-:Y:S01]  /*1eaf0*/  @!P0 STS.64 [R64], R4 ;  /* 0x0000000440008388 */ /* 0x0001e20000000a00 */
[----:B------:R-:W-:Y:S05]  /*1eb00*/  @!P0 BRA `(.L_x_336) ;  /* 0x0000000000308947 */ /* 0x000fea0003800000 */
[----:B0-----:R-:W-:-:S05]  /*1eb10*/  IADD3 R4, P0, PT, -R6, R9, RZ ;  /* 0x0000000906047210 */ /* 0x001fca0007f1e1ff */
[----:B------:R-:W-:Y:S01]  /*1eb20*/  IMAD.X R5, R13, 0x1, ~R8, P0 ;  /* 0x000000010d057824 */ /* 0x000fe200000e0e08 */
[----:B------:R-:W-:Y:S01]  /*1eb30*/  ISETP.GE.U32.AND P0, PT, R4, RZ, PT ;  /* 0x000000ff0400720c */ /* 0x000fe20003f06070 */
[----:B------:R-:W-:Y:S02]  /*1eb40*/  IMAD.MOV.U32 R6, RZ, RZ, R4 ;  /* 0x000000ffff067224 */ /* 0x000fe400078e0004 */
[----:B------:R-:W-:Y:S01]  /*1eb50*/  IMAD.MOV.U32 R7, RZ, RZ, R5 ;  /* 0x000000ffff077224 */ /* 0x000fe200078e0005 */
[----:B------:R-:W-:-:S04]  /*1eb60*/  ISETP.GE.U32.AND.EX P0, PT, R5, -0x7ffffffc, PT, P0 ;  /* 0x800000040500780c */ /* 0x000fc80003f06100 */
[----:B------:R1:W-:Y:S09]  /*1eb70*/  STS.64 [R64], R6 ;  /* 0x0000000640007388 */ /* 0x0003f20000000a00 */
[----:B------:R-:W-:Y:S01]  /*1eb80*/  @P0 IADD3 R4, P1, PT, RZ, R4, RZ ;  /* 0x00000004ff040210 */ /* 0x000fe20007f3e0ff */
[----:B------:R-:W-:-:S03]  /*1eb90*/  @P0 VIADD R8, R46, 0x1 ;  /* 0x000000012e080836 */ /* 0x000fc60000000000 */
[----:B------:R-:W-:Y:S02]  /*1eba0*/  @P0 IADD3.X R5, PT, PT, R5, 0x7ffffffc, RZ, P1, !PT ;  /* 0x7ffffffc05050810 */ /* 0x000fe40000ffe4ff */
[----:B------:R-:W-:-:S03]  /*1ebb0*/  @P0 PRMT R46, R8, 0x7610, R46 ;  /* 0x00007610082e0816 */ /* 0x000fc6000000002e */
[----:B------:R1:W-:Y:S04]  /*1ebc0*/  @P0 STS.64 [R64], R4 ;  /* 0x0000000440000388 */ /* 0x0003e80000000a00 */
.L_x_336:
[----:B------:R-:W-:Y:S05]  /*1ebd0*/  BSYNC.RECONVERGENT B1 ;  /* 0x0000000000017941 */ /* 0x000fea0003800200 */
.L_x_335:
[----:B------:R-:W-:Y:S01]  /*1ebe0*/  PRMT R11, R46, 0x9910, RZ ;  /* 0x000099102e0b7816 */ /* 0x000fe200000000ff */
[----:B------:R-:W-:Y:S04]  /*1ebf0*/  BSSY.RECONVERGENT B1, `(.L_x_337) ;  /* 0x000001e000017945 */ /* 0x000fe80003800200 */
[----:B------:R-:W-:Y:S01]  /*1ec00*/  BSSY.RELIABLE B2, `(.L_x_338) ;  /* 0x0000010000027945 */ /* 0x000fe20003800100 */
[----:B------:R-:W-:Y:S01]  /*1ec10*/  VIADD R8, R64, 0x8 ;  /* 0x0000000840087836 */ /* 0x000fe20000000000 */
[----:B------:R-:W-:-:S13]  /*1ec20*/  ISETP.GT.AND P0, PT, R11, -0x1, PT ;  /* 0xffffffff0b00780c */ /* 0x000fda0003f04270 */
[----:B------:R-:W-:Y:S05]  /*1ec30*/  @P0 BRA `(.L_x_339) ;  /* 0x0000000000300947 */ /* 0x000fea0003800000 */
[----:B-1----:R-:W-:Y:S02]  /*1ec40*/  IADD3 R6, P1, PT, RZ, -R11, RZ ;  /* 0x8000000bff067210 */ /* 0x002fe40007f3e0ff */
[----:B------:R-:W-:Y:S02]  /*1ec50*/  SHF.R.S32.HI R10, RZ, 0x1f, R11 ;  /* 0x0000001fff0a7819 */ /* 0x000fe4000001140b */
[----:B------:R-:W-:-:S03]  /*1ec60*/  ISETP.GE.U32.AND P0, PT, R9, R6, PT ;  /* 0x000000060900720c */ /* 0x000fc60003f06070 */
[----:B------:R-:W-:-:S05]  /*1ec70*/  IMAD.X R6, RZ, RZ, ~R10, P1 ;  /* 0x000000ffff067224 */ /* 0x000fca00008e0e0a */
[----:B------:R-:W-:-:S13]  /*1ec80*/  ISETP.GE.U32.AND.EX P0, PT, R13, R6, PT, P0 ;  /* 0x000000060d00720c */ /* 0x000fda0003f06100 */
[----:B------:R-:W-:Y:S01]  /*1ec90*/  @!P0 IADD3 R6, P1, P2, R34, RZ, R11 ;  /* 0x000000ff22068210 */ /* 0x000fe20007a3e00b */
[----:B------:R-:W-:Y:S01]  /*1eca0*/  @!P0 VIADD R9, R20, 0xffffffff ;  /* 0xffffffff14098836 */ /* 0x000fe20000000000 */
[----:B------:R-:W-:Y:S05]  /*1ecb0*/  @!P0 BREAK.RELIABLE B2 ;  /* 0x0000000000028942 */ /* 0x000fea0003800100 */
[----:B------:R-:W-:Y:S02]  /*1ecc0*/  @!P0 IADD3.X R7, PT, PT, R35, -0x7ffffffc, R10, P1, P2 ;  /* 0x8000000423078810 */ /* 0x000fe40000fe440a */
[----:B------:R-:W-:-:S03]  /*1ecd0*/  @!P0 PRMT R20, R9, 0x7610, R20 ;  /* 0x0000761009148816 */ /* 0x000fc60000000014 */
[----:B------:R2:W-:Y:S01]  /*1ece0*/  @!P0 STS.64 [R64+0x8], R6 ;  /* 0x0000080640008388 */ /* 0x0005e20000000a00 */
[----:B------:R-:W-:Y:S05]  /*1ecf0*/  @!P0 BRA `(.L_x_340) ;  /* 0x0000000000348947 */ /* 0x000fea0003800000 */
.L_x_339:
[----:B------:R-:W-:Y:S05]  /*1ed00*/  BSYNC.RELIABLE B2 ;  /* 0x0000000000027941 */ /* 0x000fea0003800100 */
.L_x_338:
[----:B-12---:R-:W-:-:S04]  /*1ed10*/  IADD3 R6, P0, PT, R11, R34, RZ ;  /* 0x000000220b067210 */ /* 0x006fc80007f1e0ff */
[----:B------:R-:W-:Y:S01]  /*1ed20*/  LEA.HI.X.SX32 R7, R11, R35, 0x1, P0 ;  /* 0x000000230b077211 */ /* 0x000fe200000f0eff */
[----:B------:R-:W-:Y:S01]  /*1ed30*/  IMAD.MOV.U32 R10, RZ, RZ, R6 ;  /* 0x000000ffff0a7224 */ /* 0x000fe200078e0006 */
[----:B------:R-:W-:-:S03]  /*1ed40*/  ISETP.GE.U32.AND P0, PT, R6, RZ, PT ;  /* 0x000000ff0600720c */ /* 0x000fc60003f06070 */
        /* <DEDUP_REMOVED lines=8> */
.L_x_340:
[----:B------:R-:W-:Y:S05]  /*1edd0*/  BSYNC.RECONVERGENT B1 ;  /* 0x0000000000017941 */ /* 0x000fea0003800200 */
.L_x_337:
        /* <DEDUP_REMOVED lines=14> */
[----:B------:R-:W-:Y:S01]  /*1eec0*/  @!P0 IADD3.X R11, PT, PT, R33, -0x7ffffffc, R12, P1, P2 ;  /* 0x80000004210b8810 */ /* 0x000fe20000fe440c */
[----:B------:R-:W-:Y:S01]  /*1eed0*/  @!P0 IMAD.MOV.U32 R12, RZ, RZ, 0x1 ;  /* 0x00000001ff0c8424 */ /* 0x000fe200078e00ff */
[----:B------:R-:W-:Y:S01]  /*1eee0*/  @!P0 PRMT R52, R13, 0x7610, R52 ;  /* 0x000076100d348816 */ /* 0x000fe20000000034 */
[----:B------:R-:W-:-:S02]  /*1eef0*/  @!P0 IMAD.MOV.U32 R13, RZ, RZ, RZ ;  /* 0x000000ffff0d8224 */ /* 0x000fc400078e00ff */
[----:B------:R1:W-:Y:S01]  /*1ef00*/  @!P0 STS.64 [R64+0x10], R10 ;  /* 0x0000100a40008388 */ /* 0x0003e20000000a00 */
[----:B------:R-:W-:Y:S05]  /*1ef10*/  @!P0 BRA `(.L_x_344) ;  /* 0x0000000000348947 */ /* 0x000fea0003800000 */
.L_x_343:
[----:B------:R-:W-:Y:S05]  /*1ef20*/  BSYNC.RELIABLE B2 ;  /* 0x0000000000027941 */ /* 0x000fea0003800100 */
.L_x_342:
[----:B------:R-:W-:-:S04]  /*1ef30*/  IADD3 R12, P0, PT, R15, R32, RZ ;  /* 0x000000200f0c7210 */ /* 0x000fc80007f1e0ff */
[----:B------:R-:W-:Y:S01]  /*1ef40*/  LEA.HI.X.SX32 R13, R15, R33, 0x1, P0 ;  /* 0x000000210f0d7211 */ /* 0x000fe200000f0eff */
[----:B-1----:R-:W-:Y:S01]  /*1ef50*/  IMAD.MOV.U32 R10, RZ, RZ, R12 ;  /* 0x000000ffff0a7224 */ /* 0x002fe200078e000c */
        /* <DEDUP_REMOVED lines=9> */
.L_x_344:
[----:B------:R-:W-:Y:S05]  /*1eff0*/  BSYNC.RECONVERGENT B1 ;  /* 0x0000000000017941 */ /* 0x000fea0003800200 */
.L_x_341:
        /* <DEDUP_REMOVED lines=20> */
.L_x_347:
[----:B------:R-:W-:Y:S05]  /*1f140*/  BSYNC.RELIABLE B2 ;  /* 0x0000000000027941 */ /* 0x000fea0003800100 */
.L_x_346:
        /* <DEDUP_REMOVED lines=11> */
[----:B------:R-:W-:-:S05]  /*1f200*/  @P0 IMAD.MOV.U32 R17, RZ, RZ, R15 ;  /* 0x000000ffff110224 */ /* 0x000fca00078e000f */
[----:B------:R1:W-:Y:S02]  /*1f210*/  @P0 STS.64 [R14], R16 ;  /* 0x000000100e000388 */ /* 0x0003e40000000a00 */
.L_x_348:
[----:B------:R-:W-:Y:S05]  /*1f220*/  BSYNC.RECONVERGENT B1 ;  /* 0x0000000000017941 */ /* 0x000fea0003800200 */
.L_x_345:
[----:B------:R-:W-:Y:S01]  /*1f230*/  PRMT R21, R51, 0x9910, RZ ;  /* 0x0000991033157816 */ /* 0x000fe200000000ff */
[----:B------:R-:W-:Y:S04]  /*1f240*/  BSSY.RECONVERGENT B1, `(.L_x_349) ;  /* 0x0000020000017945 */ /* 0x000fe80003800200 */
[----:B------:R-:W-:Y:S01]  /*1f250*/  BSSY.RELIABLE B2, `(.L_x_350) ;  /* 0x0000012000027945 */ /* 0x000fe20003800100 */
[----:B-1----:R-:W-:Y:S01]  /*1f260*/  VIADD R17, R64, 0x20 ;  /* 0x0000002040117836 */ /* 0x002fe20000000000 */
[----:B------:R-:W-:-:S13]  /*1f270*/  ISETP.GT.AND P0, PT, R21, -0x1, PT ;  /* 0xffffffff1500780c */ /* 0x000fda0003f04270 */
[----:B------:R-:W-:Y:S05]  /*1f280*/  @P0 BRA `(.L_x_351) ;  /* 0x0000000000380947 */ /* 0x000fea0003800000 */
[----:B------:R-:W-:Y:S02]  /*1f290*/  IADD3 R11, P1, PT, RZ, -R21, RZ ;  /* 0x80000015ff0b7210 */ /* 0x000fe40007f3e0ff */
        /* <DEDUP_REMOVED lines=13> */
.L_x_351:
[----:B------:R-:W-:Y:S05]  /*1f370*/  BSYNC.RELIABLE B2 ;  /* 0x0000000000027941 */ /* 0x000fea0003800100 */
.L_x_350:
        /* <DEDUP_REMOVED lines=12> */
.L_x_352:
[----:B------:R-:W-:Y:S05]  /*1f440*/  BSYNC.RECONVERGENT B1 ;  /* 0x0000000000017941 */ /* 0x000fea0003800200 */
.L_x_349:
        /* <DEDUP_REMOVED lines=12> */
[----:B------:R-:W-:Y:S05]  /*1f510*/  @!P0 BREAK.RELIABLE B2 ;  /* 0x0000000000028942 */ /* 0x000fea0003800100 */
[----:B------:R-:W-:Y:S01]  /*1f520*/  @!P0 IADD3.X R11, PT, PT, R41, -0x7ffffffc, R20, P1, P2 ;  /* 0x80000004290b8810 */ /* 0x000fe20000fe4414 */
[----:B------:R-:W-:Y:S02]  /*1f530*/  @!P0 VIADD R20, R49, 0xffffffff ;  /* 0xffffffff31148836 */ /* 0x000fe40000000000 */
[----:B------:R-:W-:Y:S02]  /*1f540*/  @!P0 IMAD.MOV.U32 R22, RZ, RZ, 0x1 ;  /* 0x00000001ff168424 */ /* 0x000fe400078e00ff */
[----:B------:R1:W-:Y:S01]  /*1f550*/  @!P0 STS.64 [R64+0x28], R10 ;  /* 0x0000280a40008388 */ /* 0x0003e20000000a00 */
[----:B------:R-:W-:Y:S01]  /*1f560*/  @!P0 PRMT R49, R20, 0x7610, R49 ;  /* 0x0000761014318816 */ /* 0x000fe20000000031 */
[----:B------:R-:W-:Y:S01]  /*1f570*/  @!P0 IMAD.MOV.U32 R25, RZ, RZ, RZ ;  /* 0x000000ffff198224 */ /* 0x000fe200078e00ff */
[----:B------:R-:W-:Y:S06]  /*1f580*/  @!P0 BRA `(.L_x_356) ;  /* 0x00000000003c8947 */ /* 0x000fec0003800000 */
.L_x_355:
[----:B------:R-:W-:Y:S05]  /*1f590*/  BSYNC.RELIABLE B2 ;  /* 0x0000000000027941 */ /* 0x000fea0003800100 */
.L_x_354:
        /* <DEDUP_REMOVED lines=9> */
[----:B------:R-:W-:Y:S01]  /*1f630*/  @P0 IADD3.X R25, PT, PT, R25, 0x7ffffffc, RZ, P1, !PT ;  /* 0x7ffffffc19190810 */ /* 0x000fe20000ffe4ff */
[----:B-1----:R-:W-:Y:S01]  /*1f640*/  @P0 IMAD.MOV.U32 R10, RZ, RZ, R22 ;  /* 0x000000ffff0a0224 */ /* 0x002fe200078e0016 */
[----:B------:R-:W-:-:S03]  /*1f650*/  @P0 PRMT R49, R20, 0x7610, R49 ;  /* 0x0000761014310816 */ /* 0x000fc60000000031 */
[----:B------:R-:W-:-:S05]  /*1f660*/  @P0 IMAD.MOV.U32 R11, RZ, RZ, R25 ;  /* 0x000000ffff0b0224 */ /* 0x000fca00078e0019 */
[----:B------:R1:W-:Y:S02]  /*1f670*/  @P0 STS.64 [R27], R10 ;  /* 0x0000000a1b000388 */ /* 0x0003e40000000a00 */
.L_x_356:
[----:B------:R-:W-:Y:S05]  /*1f680*/  BSYNC.RECONVERGENT B1 ;  /* 0x0000000000017941 */ /* 0x000fea0003800200 */
.L_x_353:
        /* <DEDUP_REMOVED lines=20> */
.L_x_359:
[----:B------:R-:W-:Y:S05]  /*1f7d0*/  BSYNC.RELIABLE B2 ;  /* 0x0000000000027941 */ /* 0x000fea0003800100 */
.L_x_358:
        /* <DEDUP_REMOVED lines=14> */
.L_x_360:
[----:B------:R-:W-:Y:S05]  /*1f8c0*/  BSYNC.RECONVERGENT B1 ;  /* 0x0000000000017941 */ /* 0x000fea0003800200 */
.L_x_357:
[----:B------:R-:W-:Y:S01]  /*1f8d0*/  PRMT R21, R48, 0x9910, RZ ;  /* 0x0000991030157816 */ /* 0x000fe200000000ff */
[----:B------:R-:W-:Y:S03]  /*1f8e0*/  BSSY.RELIABLE B1, `(.L_x_361) ;  /* 0x000000f000017945 */ /* 0x000fe60003800100 */
        /* <DEDUP_REMOVED lines=10> */
[----:B------:R-:W-:-:S04]  /*1f990*/  @!P0 VIADD R24, R47, 0xffffffff ;  /* 0xffffffff2f188836 */ /* 0x000fc80000000000 */
[----:B------:R1:W-:Y:S01]  /*1f9a0*/  @!P0 STS.64 [R64+0x38], R10 ;  /* 0x0000380a40008388 */ /* 0x0003e20000000a00 */
[----:B------:R-:W-:Y:S01]  /*1f9b0*/  @!P0 PRMT R47, R24, 0x7610, R47 ;  /* 0x00007610182f8816 */ /* 0x000fe2000000002f */
[----:B------:R-:W-:Y:S06]  /*1f9c0*/  @!P0 BRA `(.L_x_130) ;  /* 0x0000000000d48947 */ /* 0x000fec0003800000 */
.L_x_362:
[----:B------:R-:W-:Y:S05]  /*1f9d0*/  BSYNC.RELIABLE B1 ;  /* 0x0000000000017941 */ /* 0x000fea0003800100 */
.L_x_361:
[----:B-1----:R-:W-:-:S04]  /*1f9e0*/  IADD3 R10, P0, PT, R21, R44, RZ ;  /* 0x0000002c150a7210 */ /* 0x002fc80007f1e0ff */
[----:B------:R-:W-:Y:S02]  /*1f9f0*/  LEA.HI.X.SX32 R11, R21, R45, 0x1, P0 ;  /* 0x0000002d150b7211 */ /* 0x000fe400000f0eff */
[----:B------:R-:W-:-:S03]  /*1fa00*/  ISETP.GE.U32.AND P0, PT, R10, 0x1, PT ;  /* 0x000000010a00780c */ /* 0x000fc60003f06070 */
[----:B------:R1:W-:Y:S01]  /*1fa10*/  STS.64 [R64+0x38], R10 ;  /* 0x0000380a40007388 */ /* 0x0003e20000000a00 */
[----:B------:R-:W-:-:S13]  /*1fa20*/  ISETP.GE.U32.AND.EX P0, PT, R11, -0x7ffffffc, PT, P0 ;  /* 0x800000040b00780c */ /* 0x000fda0003f06100 */
[----:B-1----:R-:W-:Y:S05]  /*1fa30*/  @!P0 BRA `(.L_x_130) ;  /* 0x0000000000b88947 */ /* 0x002fea0003800000 */
[----:B------:R-:W-:Y:S01]  /*1fa40*/  IADD3 R10, P0, PT, RZ, R10, RZ ;  /* 0x0000000aff0a7210 */ /* 0x000fe20007f1e0ff */
[----:B------:R-:W-:Y:S03]  /*1fa50*/  BSSY.RELIABLE B1, `(.L_x_363) ;  /* 0x0000028000017945 */ /* 0x000fe60003800100 */
[----:B------:R-:W-:Y:S02]  /*1fa60*/  IADD3.X R11, PT, PT, R11, 0x7ffffffc, RZ, P0, !PT ;  /* 0x7ffffffc0b0b7810 */ /* 0x000fe400007fe4ff */
[----:B------:R-:W-:-:S03]  /*1fa70*/  ISETP.NE.U32.AND P0, PT, R4, RZ, PT ;  /* 0x000000ff0400720c */ /* 0x000fc60003f05070 */
[----:B------:R1:W-:Y:S01]  /*1fa80*/  STS.64 [R64+0x38], R10 ;  /* 0x0000380a40007388 */ /* 0x0003e20000000a00 */
[----:B------:R-:W-:-:S13]  /*1fa90*/  ISETP.NE.AND.EX P0, PT, R5, RZ, PT, P0 ;  /* 0x000000ff0500720c */ /* 0x000fda0003f05300 */
[----:B-1----:R-:W-:Y:S05]  /*1faa0*/  @P0 BRA `(.L_x_364) ;  /* 0x0000000000880947 */ /* 0x002fea0003800000 */
[----:B------:R-:W-:Y:S01]  /*1fab0*/  ISETP.NE.U32.AND P0, PT, R6, RZ, PT ;  /* 0x000000ff0600720c */ /* 0x000fe20003f05070 */
[----:B0-----:R-:W-:Y:S02]  /*1fac0*/  IMAD.MOV.U32 R4, RZ, RZ, -0x1 ;  /* 0xffffffffff047424 */ /* 0x001fe400078e00ff */
[----:B------:R-:W-:Y:S01]  /*1fad0*/  IMAD.MOV.U32 R5, RZ, RZ, -0x7ffffffd ;  /* 0x80000003ff057424 */ /* 0x000fe200078e00ff */
[----:B------:R-:W-:-:S04]  /*1fae0*/  ISETP.NE.AND.EX P0, PT, R7, RZ, PT, P0 ;  /* 0x000000ff0700720c */ /* 0x000fc80003f05300 */
[----:B------:R2:W-:Y:S02]  /*1faf0*/  STS.64 [R64], R4 ;  /* 0x0000000440007388 */ /* 0x0005e40000000a00 */
[----:B--2---:R-:W-:-:S07]  /*1fb00*/  IMAD.MOV.U32 R64, RZ, RZ, R8 ;  /* 0x000000ffff407224 */ /* 0x004fce00078e0008 */
[----:B------:R-:W-:Y:S05]  /*1fb10*/  @P0 BRA `(.L_x_364) ;  /* 0x00000000006c0947 */ /* 0x000fea0003800000 */
[----:B------:R1:W-:Y:S01]  /*1fb20*/  STS.64 [R8], R4 ;  /* 0x0000000408007388 */ /* 0x0003e20000000a00 */
[----:B------:R-:W-:Y:S01]  /*1fb30*/  ISETP.NE.U32.AND P0, PT, R12, RZ, PT ;  /* 0x000000ff0c00720c */ /* 0x000fe20003f05070 */
[----:B------:R-:W-:-:S03]  /*1fb40*/  IMAD.MOV.U32 R64, RZ, RZ, R9 ;  /* 0x000000ffff407224 */ /* 0x000fc600078e0009 */
[----:B------:R-:W-:-:S13]  /*1fb50*/  ISETP.NE.AND.EX P0, PT, R13, RZ, PT, P0 ;  /* 0x000000ff0d00720c */ /* 0x000fda0003f05300 */
[----:B-1----:R-:W-:Y:S05]  /*1fb60*/  @P0 BRA `(.L_x_364) ;  /* 0x0000000000580947 */ /* 0x002fea0003800000 */
        /* <DEDUP_REMOVED lines=15> */
[----:B------:R-:W-:Y:S01]  /*1fc60*/  ISETP.NE.U32.AND P0, PT, R20, RZ, PT ;  /* 0x000000ff1400720c */ /* 0x000fe20003f05070 */
[----:B------:R0:W-:Y:S03]  /*1fc70*/  STS.64 [R27], R4 ;  /* 0x000000041b007388 */ /* 0x0001e60000000a00 */
[----:B------:R-:W-:-:S13]  /*1fc80*/  ISETP.NE.AND.EX P0, PT, R23, RZ, PT, P0 ;  /* 0x000000ff1700720c */ /* 0x000fda0003f05300 */
[----:B------:R0:W-:Y:S01]  /*1fc90*/  @!P0 STS.64 [R29], R4 ;  /* 0x000000041d008388 */ /* 0x0001e20000000a00 */
[----:B------:R-:W-:Y:S05]  /*1fca0*/  @!P0 BREAK.RELIABLE B1 ;  /* 0x0000000000018942 */ /* 0x000fea0003800100 */
[----:B------:R-:W-:Y:S05]  /*1fcb0*/  @!P0 BRA `(.L_x_130) ;  /* 0x0000000000188947 */ /* 0x000fea0003800000 */
[----:B------:R-:W-:-:S07]  /*1fcc0*/  IMAD.MOV.U32 R64, RZ, RZ, R29 ;  /* 0x000000ffff407224 */ /* 0x000fce00078e001d */
.L_x_364:
[----:B------:R-:W-:Y:S05]  /*1fcd0*/  BSYNC.RELIABLE B1 ;  /* 0x0000000000017941 */ /* 0x000fea0003800100 */
.L_x_363:
[----:B0-----:R-:W0:Y:S02]  /*1fce0*/  LDS.64 R4, [R64] ;  /* 0x0000000040047984 */ /* 0x001e240000000a00 */
[----:B0-----:R-:W-:-:S04]  /*1fcf0*/  IADD3 R4, P0, PT, R4, -0x1, RZ ;  /* 0xffffffff04047810 */ /* 0x001fc80007f1e0ff */
[----:B------:R-:W-:-:S05]  /*1fd00*/  IADD3.X R5, PT, PT, R5, -0x1, RZ, P0, !PT ;  /* 0xffffffff05057810 */ /* 0x000fca00007fe4ff */
[----:B------:R0:W-:Y:S04]  /*1fd10*/  STS.64 [R64], R4 ;  /* 0x0000000440007388 */ /* 0x0001e80000000a00 */
.L_x_130:
[----:B------:R-:W-:Y:S05]  /*1fd20*/  BSYNC.RECONVERGENT B0 ;  /* 0x0000000000007941 */ /* 0x000fea0003800200 */
.L_x_129:
[----:B0-2---:R-:W0:Y:S01]  /*1fd30*/  S2R R57, SR_TID.X ;  /* 0x0000000000397919 */ /* 0x005e220000002100 */
[----:B------:R-:W2:Y:S01]  /*1fd40*/  S2UR UR5, SR_CgaCtaId ;  /* 0x00000000000579c3 */ /* 0x000ea20000008800 */
[----:B------:R-:W-:Y:S01]  /*1fd50*/  UMOV UR4, 0x400 ;  /* 0x0000040000047882 */ /* 0x000fe20000000000 */
[----:B-1----:R-:W-:-:S05]  /*1fd60*/  IMAD.SHL.U32 R20, R54, 0x40, RZ ;  /* 0x0000004036147824 */ /* 0x002fca00078e00ff */
[----:B------:R-:W-:-:S04]  /*1fd70*/  IADD3 R2, P0, PT, R20, R2, RZ ;  /* 0x0000000214027210 */ /* 0x000fc80007f1e0ff */
[----:B------:R-:W-:Y:S01]  /*1fd80*/  LEA.HI.X.SX32 R3, R20, R3, 0x1, P0 ;  /* 0x0000000314037211 */ /* 0x000fe200000f0eff */
[----:B--2---:R-:W-:-:S06]  /*1fd90*/  ULEA UR4, UR5, UR4, 0x18 ;  /* 0x0000000405047291 */ /* 0x004fcc000f8ec0ff */
[----:B0-----:R-:W-:-:S05]  /*1fda0*/  LEA R57, R57, UR4, 0x6 ;  /* 0x0000000439397c11 */ /* 0x001fca000f8e30ff */
[----:B------:R-:W0:Y:S04]  /*1fdb0*/  LDS.128 R4, [R57] ;  /* 0x0000000039047984 */ /* 0x000e280000000c00 */
[----:B------:R-:W1:Y:S04]  /*1fdc0*/  LDS.128 R8, [R57+0x10] ;  /* 0x0000100039087984 */ /* 0x000e680000000c00 */
[----:B------:R-:W2:Y:S04]  /*1fdd0*/  LDS.128 R12, [R57+0x20] ;  /* 0x00002000390c7984 */ /* 0x000ea80000000c00 */
[----:B------:R-:W5:Y:S04]  /*1fde0*/  LDS.128 R16, [R57+0x30] ;  /* 0x0000300039107984 */ /* 0x000f680000000c00 */
[----:B0-----:R0:W-:Y:S04]  /*1fdf0*/  STG.E.64 desc[UR6][R2.64], R4 ;  /* 0x0000000402007986 */ /* 0x0011e8000c101b06 */
[----:B------:R0:W-:Y:S04]  /*1fe00*/  STG.E.64 desc[UR6][R2.64+0x8], R6 ;  /* 0x0000080602007986 */ /* 0x0001e8000c101b06 */
[----:B-1----:R0:W-:Y:S04]  /*1fe10*/  STG.E.64 desc[UR6][R2.64+0x10], R8 ;  /* 0x0000100802007986 */ /* 0x0021e8000c101b06 */
[----:B------:R0:W-:Y:S04]  /*1fe20*/  STG.E.64 desc[UR6][R2.64+0x18], R10 ;  /* 0x0000180a02007986 */ /* 0x0001e8000c101b06 */
[----:B--2---:R0:W-:Y:S04]  /*1fe30*/  STG.E.64 desc[UR6][R2.64+0x20], R12 ;  /* 0x0000200c02007986 */ /* 0x0041e8000c101b06 */
[----:B------:R0:W-:Y:S04]  /*1fe40*/  STG.E.64 desc[UR6][R2.64+0x28], R14 ;  /* 0x0000280e02007986 */ /* 0x0001e8000c101b06 */
[----:B-----5:R0:W-:Y:S04]  /*1fe50*/  STG.E.64 desc[UR6][R2.64+0x30], R16 ;  /* 0x0000301002007986 */ /* 0x0201e8000c101b06 */
[----:B------:R0:W-:Y:S02]  /*1fe60*/  STG.E.64 desc[UR6][R2.64+0x38], R18 ;  /* 0x0000381202007986 */ /* 0x0001e4000c101b06 */
.L_x_128:
[C---:B------:R-:W-:Y:S01]  /*1fe70*/  ISETP.GE.AND P0, PT, R54.reuse, 0xfc0000, PT ;  /* 0x00fc00003600780c */ /* 0x040fe20003f06270 */
[----:B------:R-:W-:Y:S05]  /*1fe80*/  WARPSYNC.ALL ;  /* 0x0000000000007948 */ /* 0x000fea0003800000 */
[----:B------:R-:W-:Y:S01]  /*1fe90*/  BAR.SYNC.DEFER_BLOCKING 0x0 ;  /* 0x0000000000007b1d */ /* 0x000fe20000010000 */
[C---:B------:R-:W-:Y:S01]  /*1fea0*/  ISETP.LT.U32.AND P1, PT, R53.reuse, 0x3f, PT ;  /* 0x0000003f3500780c */ /* 0x040fe20003f21070 */
[----:B------:R-:W-:Y:S02]  /*1feb0*/  VIADD R54, R54, 0x40000 ;  /* 0x0004000036367836 */ /* 0x000fe40000000000 */
[----:B------:R-:W-:-:S10]  /*1fec0*/  VIADD R53, R53, 0x1 ;  /* 0x0000000135357836 */ /* 0x000fd40000000000 */
[----:B------:R-:W-:Y:S05]  /*1fed0*/  @!P0 BRA P1, `(.L_x_365) ;  /* 0xfffffe0000808947 */ /* 0x000fea000083ffff */
[----:B------:R-:W-:Y:S05]  /*1fee0*/  EXIT ;  /* 0x000000000000794d */ /* 0x000fea0003800000 */
.L_x_182:
[----:B------:R-:W-:-:S07]  /*1fef0*/  PRMT R0, RZ, 0x7610, R0 ;  /* 0x00007610ff007816 */ /* 0x000fce0000000000 */
.L_x_366:
        /* <DEDUP_REMOVED lines=12> */
.L_x_367:
        /* <DEDUP_REMOVED lines=12> */
.L_x_371:


//--------------------- .nv.shared._Z17data_fft16_kernelPm --------------------------
	.section	.nv.shared._Z17data_fft16_kernelPm,"aw",@nobits
	.sectionflags	@""
	.align	8
.nv.shared._Z17data_fft16_kernelPm:
	.zero		33792


//--------------------- .nv.shared.reserved.0     --------------------------
	.section	.nv.shared.reserved.0,"aw",@nobits
	.weak		__nv_reservedSMEM_offset_0_alias
	.size		__nv_reservedSMEM_offset_0_alias, 0, 64
	.other		__nv_reservedSMEM_offset_0_alias,@"STO_CUDA_RESERVED_SHARED STV_DEFAULT"
__nv_reservedSMEM_offset_0_alias:
	.zero		0
	.zero		64


//--------------------- .nv.shared._Z12uniTransposePmS_isss --------------------------
	.section	.nv.shared._Z12uniTransposePmS_isss,"aw",@nobits
	.sectionflags	@""
	.align	8
.nv.shared._Z12uniTransposePmS_isss:
	.zero		5120


//--------------------- .nv.shared._Z10uniTwiddlePmS_ssss --------------------------
	.section	.nv.shared._Z10uniTwiddlePmS_ssss,"aw",@nobits
	.sectionflags	@""
	.align	8
.nv.shared._Z10uniTwiddlePmS_ssss:
	.zero		33792


//--------------------- .nv.constant0._Z17data_fft16_kernelPm --------------------------
	.section	.nv.constant0._Z17data_fft16_kernelPm,"a",@progbits
	.sectionflags	@""
	.align	4
.nv.constant0._Z17data_fft16_kernelPm:
	.zero		904


//--------------------- .nv.constant0._Z7uniCopyPmS_ --------------------------
	.section	.nv.constant0._Z7uniCopyPmS_,"a",@progbits
	.sectionflags	@""
	.align	4
.nv.constant0._Z7uniCopyPmS_:
	.zero		912


//--------------------- .nv.constant0._Z12uniTransposePmS_isss --------------------------
	.section	.nv.constant0._Z12uniTransposePmS_isss,"a",@progbits
	.sectionflags	@""
	.align	4
.nv.constant0._Z12uniTransposePmS_isss:
	.zero		922


//--------------------- .nv.constant0._Z10uniTwiddlePmS_ssss --------------------------
	.section	.nv.constant0._Z10uniTwiddlePmS_ssss,"a",@progbits
	.sectionflags	@""
	.align	4
.nv.constant0._Z10uniTwiddlePmS_ssss:
	.zero		920


//--------------------- SYMBOLS --------------------------

	.type		.nv.reservedSmem.offset0,@object
	.size		.nv.reservedSmem.offset0,0x4
	.type		.nv.reservedSmem.cap,@object
	.size		.nv.reservedSmem.cap,0x4
